def matmul_kernel(
    a_ptr,
    b_ptr,
    c_ptr,
    M,
    N,
    K,
    stride_am,
    stride_ak,
    stride_bk,
    stride_bn,
    stride_cm,
    stride_cn,
    BLOCK_M: tl.constexpr,
    BLOCK_N: tl.constexpr,
    BLOCK_K: tl.constexpr,
    GROUP_M: tl.constexpr,
):
    pid = tl.program_id(axis=0)
    num_pid_m = tl.cdiv(M, BLOCK_M)
    num_pid_n = tl.cdiv(N, BLOCK_N)
    num_pid_in_group = GROUP_M * num_pid_n
    group_id = pid // num_pid_in_group
    first_pid_m = group_id * GROUP_M
    group_size_m = min(num_pid_m - first_pid_m, GROUP_M)
    pid_m = first_pid_m + ((pid % num_pid_in_group) % group_size_m)
    pid_n = (pid % num_pid_in_group) // group_size_m

    offs_am = (pid_m * BLOCK_M + tl.arange(0, BLOCK_M)) % M
    offs_bn = (pid_n * BLOCK_N + tl.arange(0, BLOCK_N)) % N
    offs_k = tl.arange(0, BLOCK_K)
    a_ptrs = a_ptr + offs_am[:, None] * stride_am + offs_k[None, :] * stride_ak
    b_ptrs = b_ptr + offs_k[:, None] * stride_bk + offs_bn[None, :] * stride_bn

    acc = tl.zeros((BLOCK_M, BLOCK_N), dtype=tl.float32)
    for kk in range(0, tl.cdiv(K, BLOCK_K)):
        a = tl.load(a_ptrs, mask=offs_k[None, :] < K - kk * BLOCK_K, other=0.0)
        b = tl.load(b_ptrs, mask=offs_k[:, None] < K - kk * BLOCK_K, other=0.0)
        acc = tl.dot(a, b, acc)
        a_ptrs += BLOCK_K * stride_ak
        b_ptrs += BLOCK_K * stride_bk

    c = acc.to(c_ptr.dtype.element_ty)
    offs_cm = pid_m * BLOCK_M + tl.arange(0, BLOCK_M)
    offs_cn = pid_n * BLOCK_N + tl.arange(0, BLOCK_N)
    c_ptrs = c_ptr + offs_cm[:, None] * stride_cm + offs_cn[None, :] * stride_cn
    mask = (offs_cm[:, None] < M) & (offs_cn[None, :] < N)
    tl.store(c_ptrs, c, mask=mask)

# config = {"BLOCK_K": 128, "BLOCK_M": 128, "BLOCK_N": 128, "GROUP_M": 8, "arch": "sm_100", "dtype": "bf16", "num_ctas": 1, "num_stages": 3, "num_warps": 4}
# arch = sm_100


// ===== COMPILED SASS (sm_100a) =====

	.target	sm_100a

	.elftype	@"ET_EXEC"


//--------------------- .note.nv.tkinfo           --------------------------
	.section	.note.nv.tkinfo,"",@"SHT_NOTE"
	.sectionflags	@"SHF_NOTE_NV_TKINFO"
	.tkinfo
        /*0018*/ 	.word	0x00000081
        /*0030*/ 	.string	""
        /*0030*/ 	.string	"ptxas-blackwell"
        /*0030*/ 	.string	"Cuda compilation tools, release 12.9, V12.9.86"
        /*0030*/ 	.string	"Build cuda_12.9.r12.9/compiler.36037853_0"
        /*0030*/ 	.string	"-v  -suppress-debug-info  -lineinfo  -arch sm_100a "



//--------------------- .note.nv.cuver            --------------------------
	.section	.note.nv.cuver,"",@"SHT_NOTE"
	.sectionflags	@"SHF_NOTE_NV_CUVER"
        /*0018*/ 	.short	0x0001
        /*001a*/ 	.short	0x0064
        /*001c*/ 	.short	0x0001
        /*001e*/ 	.short	0x0000
        /*0020*/ 	.short	0x0001
        /*0022*/ 	.short	0x0000


//--------------------- .nv.info                  --------------------------
	.section	.nv.info,"",@"SHT_CUDA_INFO"
	.align	4


	//----- nvinfo : EIATTR_REGCOUNT
	.align		4
        /*0000*/ 	.byte	0x04, 0x2f
        /*0002*/ 	.short	(.L_4 - .L_3)
	.align		4
.L_3:
        /*0004*/ 	.word	index@(matmul_kernel)
        /*0008*/ 	.word	0x000000a8


	//----- nvinfo : EIATTR_FRAME_SIZE
	.align		4
.L_4:
        /*000c*/ 	.byte	0x04, 0x11
        /*000e*/ 	.short	(.L_6 - .L_5)
	.align		4
.L_5:
        /*0010*/ 	.word	index@($__internal_2_$__cuda_sm10x_tcgen05_guardrail_trap_unallocated_columns_being_dealloced)
        /*0014*/ 	.word	0x00000a60


	//----- nvinfo : EIATTR_FRAME_SIZE
	.align		4
.L_6:
        /*0018*/ 	.byte	0x04, 0x11
        /*001a*/ 	.short	(.L_8 - .L_7)
	.align		4
.L_7:
        /*001c*/ 	.word	index@($__internal_1_$__cuda_sm10x_tcgen05_guardrail_trap_phase_invalid_during_alloc)
        /*0020*/ 	.word	0x00000a60


	//----- nvinfo : EIATTR_FRAME_SIZE
	.align		4
.L_8:
        /*0024*/ 	.byte	0x04, 0x11
        /*0026*/ 	.short	(.L_10 - .L_9)
	.align		4
.L_9:
        /*0028*/ 	.word	index@($__internal_0_$__cuda_sm10x_tcgen05_guardrail_trap_col_being_dealloced_not_returned_by_alloc)
        /*002c*/ 	.word	0x00000a60


	//----- nvinfo : EIATTR_FRAME_SIZE
	.align		4
.L_10:
        /*0030*/ 	.byte	0x04, 0x11
        /*0032*/ 	.short	(.L_12 - .L_11)
	.align		4
.L_11:
        /*0034*/ 	.word	index@(matmul_kernel)
        /*0038*/ 	.word	0x00000a60


	//----- nvinfo : EIATTR_MIN_STACK_SIZE
	.align		4
.L_12:
        /*003c*/ 	.byte	0x04, 0x12
        /*003e*/ 	.short	(.L_14 - .L_13)
	.align		4
.L_13:
        /*0040*/ 	.word	index@(matmul_kernel)
        /*0044*/ 	.word	0x00000a60
.L_14:


//--------------------- .nv.info.matmul_kernel    --------------------------
	.section	.nv.info.matmul_kernel,"",@"SHT_CUDA_INFO"
	.sectionflags	@""
	.align	4


	//----- nvinfo : EIATTR_CUDA_API_VERSION
	.align		4
        /*0000*/ 	.byte	0x04, 0x37
        /*0002*/ 	.short	(.L_16 - .L_15)
.L_15:
        /*0004*/ 	.word	0x00000081


	//----- nvinfo : EIATTR_KPARAM_INFO
	.align		4
.L_16:
        /*0008*/ 	.byte	0x04, 0x17
        /*000a*/ 	.short	(.L_18 - .L_17)
.L_17:
        /*000c*/ 	.word	0x00000000
        /*0010*/ 	.short	0x000d
        /*0012*/ 	.short	0x0048
        /*0014*/ 	.byte	0x00, 0xf4, 0x21, 0x00


	//----- nvinfo : EIATTR_KPARAM_INFO
	.align		4
.L_18:
        /*0018*/ 	.byte	0x04, 0x17
        /*001a*/ 	.short	(.L_20 - .L_19)
.L_19:
        /*001c*/ 	.word	0x00000000
        /*0020*/ 	.short	0x000c
        /*0022*/ 	.short	0x0040
        /*0024*/ 	.byte	0x00, 0xf4, 0x21, 0x00


	//----- nvinfo : EIATTR_KPARAM_INFO
	.align		4
.L_20:
        /*0028*/ 	.byte	0x04, 0x17
        /*002a*/ 	.short	(.L_22 - .L_21)
.L_21:
        /*002c*/ 	.word	0x00000000
        /*0030*/ 	.short	0x000b
        /*0032*/ 	.short	0x0038
        /*0034*/ 	.byte	0x00, 0xf0, 0x11, 0x00


	//----- nvinfo : EIATTR_KPARAM_INFO
	.align		4
.L_22:
        /*0038*/ 	.byte	0x04, 0x17
        /*003a*/ 	.short	(.L_24 - .L_23)
.L_23:
        /*003c*/ 	.word	0x00000000
        /*0040*/ 	.short	0x000a
        /*0042*/ 	.short	0x0034
        /*0044*/ 	.byte	0x00, 0xf0, 0x11, 0x00


	//----- nvinfo : EIATTR_KPARAM_INFO
	.align		4
.L_24:
        /*0048*/ 	.byte	0x04, 0x17
        /*004a*/ 	.short	(.L_26 - .L_25)
.L_25:
        /*004c*/ 	.word	0x00000000
        /*0050*/ 	.short	0x0009
        /*0052*/ 	.short	0x0030
        /*0054*/ 	.byte	0x00, 0xf0, 0x11, 0x00


	//----- nvinfo : EIATTR_KPARAM_INFO
	.align		4
.L_26:
        /*0058*/ 	.byte	0x04, 0x17
        /*005a*/ 	.short	(.L_28 - .L_27)
.L_27:
        /*005c*/ 	.word	0x00000000
        /*0060*/ 	.short	0x0008
        /*0062*/ 	.short	0x002c
        /*0064*/ 	.byte	0x00, 0xf0, 0x11, 0x00


	//----- nvinfo : EIATTR_KPARAM_INFO
	.align		4
.L_28:
        /*0068*/ 	.byte	0x04, 0x17
        /*006a*/ 	.short	(.L_30 - .L_29)
.L_29:
        /*006c*/ 	.word	0x00000000
        /*0070*/ 	.short	0x0007
        /*0072*/ 	.short	0x0028
        /*0074*/ 	.byte	0x00, 0xf0, 0x11, 0x00


	//----- nvinfo : EIATTR_KPARAM_INFO
	.align		4
.L_30:
        /*0078*/ 	.byte	0x04, 0x17
        /*007a*/ 	.short	(.L_32 - .L_31)
.L_31:
        /*007c*/ 	.word	0x00000000
        /*0080*/ 	.short	0x0006
        /*0082*/ 	.short	0x0024
        /*0084*/ 	.byte	0x00, 0xf0, 0x11, 0x00


	//----- nvinfo : EIATTR_KPARAM_INFO
	.align		4
.L_32:
        /*0088*/ 	.byte	0x04, 0x17
        /*008a*/ 	.short	(.L_34 - .L_33)
.L_33:
        /*008c*/ 	.word	0x00000000
        /*0090*/ 	.short	0x0005
        /*0092*/ 	.short	0x0020
        /*0094*/ 	.byte	0x00, 0xf0, 0x11, 0x00


	//----- nvinfo : EIATTR_KPARAM_INFO
	.align		4
.L_34:
        /*0098*/ 	.byte	0x04, 0x17
        /*009a*/ 	.short	(.L_36 - .L_35)
.L_35:
        /*009c*/ 	.word	0x00000000
        /*00a0*/ 	.short	0x0004
        /*00a2*/ 	.short	0x001c
        /*00a4*/ 	.byte	0x00, 0xf0, 0x11, 0x00


	//----- nvinfo : EIATTR_KPARAM_INFO
	.align		4
.L_36:
        /*00a8*/ 	.byte	0x04, 0x17
        /*00aa*/ 	.short	(.L_38 - .L_37)
.L_37:
        /*00ac*/ 	.word	0x00000000
        /*00b0*/ 	.short	0x0003
        /*00b2*/ 	.short	0x0018
        /*00b4*/ 	.byte	0x00, 0xf0, 0x11, 0x00


	//----- nvinfo : EIATTR_KPARAM_INFO
	.align		4
.L_38:
        /*00b8*/ 	.byte	0x04, 0x17
        /*00ba*/ 	.short	(.L_40 - .L_39)
.L_39:
        /*00bc*/ 	.word	0x00000000
        /*00c0*/ 	.short	0x0002
        /*00c2*/ 	.short	0x0010
        /*00c4*/ 	.byte	0x00, 0xf4, 0x21, 0x00


	//----- nvinfo : EIATTR_KPARAM_INFO
	.align		4
.L_40:
        /*00c8*/ 	.byte	0x04, 0x17
        /*00ca*/ 	.short	(.L_42 - .L_41)
.L_41:
        /*00cc*/ 	.word	0x00000000
        /*00d0*/ 	.short	0x0001
        /*00d2*/ 	.short	0x0008
        /*00d4*/ 	.byte	0x00, 0xf4, 0x21, 0x00


	//----- nvinfo : EIATTR_KPARAM_INFO
	.align		4
.L_42:
        /*00d8*/ 	.byte	0x04, 0x17
        /*00da*/ 	.short	(.L_44 - .L_43)
.L_43:
        /*00dc*/ 	.word	0x00000000
        /*00e0*/ 	.short	0x0000
        /*00e2*/ 	.short	0x0000
        /*00e4*/ 	.byte	0x00, 0xf4, 0x21, 0x00


	//----- nvinfo : EIATTR_AT_ENTRY_FRAGMENTS
	.align		4
.L_44:
        /*00e8*/ 	.byte	0x04, 0x4f
        /*00ea*/ 	.short	(.L_46 - .L_45)


	//   ....[0]....
.L_45:
        /*00ec*/ 	.word	0x00000004


	//----- nvinfo : EIATTR_RESERVED_SMEM_USED
	.align		4
.L_46:
        /*00f0*/ 	.byte	0x01, 0x41
	.zero		2


	//----- nvinfo : EIATTR_SPARSE_MMA_MASK
	.align		4
        /*00f4*/ 	.byte	0x03, 0x50
        /*00f6*/ 	.short	0x0000


	//----- nvinfo : EIATTR_TCGEN05_1CTA_USED
	.align		4
        /*00f8*/ 	.byte	0x01, 0x51
	.zero		2


	//----- nvinfo : EIATTR_MAXREG_COUNT
	.align		4
        /*00fc*/ 	.byte	0x03, 0x1b
        /*00fe*/ 	.short	0x00ff


	//----- nvinfo : EIATTR_NUM_BARRIERS
	.align		4
        /*0100*/ 	.byte	0x02, 0x4c
        /*0102*/ 	.byte	0x01
	.zero		1


	//----- nvinfo : EIATTR_ANNOTATIONS
	.align		4
        /*0104*/ 	.byte	0x04, 0x55
        /*0106*/ 	.short	(.L_48 - .L_47)


	//   ....[0]....
.L_47:
        /*0108*/ 	.word	0x00000001
        /*010c*/ 	.byte	0x30, 0x0a, 0x00, 0x00, 0x01, 0x00, 0x00, 0x00, 0x70, 0x0a, 0x00, 0x00, 0x01, 0x00, 0x00, 0x00
        /* <DEDUP_REMOVED lines=1079> */
        /*448c*/ 	.byte	0x90, 0x40, 0x02, 0x00


	//----- nvinfo : EIATTR_INT_WARP_WIDE_INSTR_OFFSETS
	.align		4
.L_48:
        /*4490*/ 	.byte	0x04, 0x31
        /*4492*/ 	.short	(.L_50 - .L_49)


	//   ....[0]....
.L_49:
        /*4494*/ 	.word	0x00003870


	//   ....[1]....
        /*4498*/ 	.word	0x000038a0


	//   ....[2]....
        /*449c*/ 	.word	0x00009ac0


	//   ....[3]....
        /*44a0*/ 	.word	0x00024660


	//   ....[4]....
        /*44a4*/ 	.word	0x000246b0


	//----- nvinfo : EIATTR_COOP_GROUP_MASK_REGIDS
	.align		4
.L_50:
        /*44a8*/ 	.byte	0x04, 0x29
        /*44aa*/ 	.short	(.L_52 - .L_51)


	//   ....[0]....
.L_51:
        /*44ac*/ 	.word	0xffffffff


	//   ....[1]....
        /*44b0*/ 	.word	0xffffffff


	//   ....[2]....
        /*44b4*/ 	.word	0xffffffff


	//   ....[3]....
        /*44b8*/ 	.word	0xffffffff


	//----- nvinfo : EIATTR_COOP_GROUP_INSTR_OFFSETS
	.align		4
.L_52:
        /*44bc*/ 	.byte	0x04, 0x28
        /*44be*/ 	.short	(.L_54 - .L_53)


	//   ....[0]....
.L_53:
        /*44c0*/ 	.word	0x00000070


	//   ....[1]....
        /*44c4*/ 	.word	0x00000330


	//   ....[2]....
        /*44c8*/ 	.word	0x000244f0


	//   ....[3]....
        /*44cc*/ 	.word	0x00024760


	//----- nvinfo : EIATTR_VRC_CTA_INIT_COUNT
	.align		4
.L_54:
        /*44d0*/ 	.byte	0x02, 0x4a
        /*44d2*/ 	.byte	0x80
	.zero		1


	//----- nvinfo : EIATTR_MBARRIER_INSTR_OFFSETS
	.align		4
        /*44d4*/ 	.byte	0x04, 0x39
        /*44d6*/ 	.short	(.L_56 - .L_55)


	//   ....[0]....
.L_55:
        /*44d8*/ 	.word	0x00003990
        /*44dc*/ 	.word	0x000000ff
        /*44e0*/ 	.word	0x00000000
        /*44e4*/ 	.short	0x0100
        /*44e6*/ 	.byte	0x06
	.zero		1


	//   ....[1]....
        /*44e8*/ 	.word	0x00009b00
        /*44ec*/ 	.word	0x000000ff
        /*44f0*/ 	.word	0x00010008
        /*44f4*/ 	.short	0x0100
        /*44f6*/ 	.byte	0x09
	.zero		1


	//   ....[2]....
        /*44f8*/ 	.word	0x0001a510
        /*44fc*/ 	.word	0x000000ff
        /*4500*/ 	.word	0x00000000
        /*4504*/ 	.short	0x010a
        /*4506*/ 	.byte	0x06
	.zero		1


	//   ....[3]....
        /*4508*/ 	.word	0x000205f0
        /*450c*/ 	.word	0x000000ff
        /*4510*/ 	.word	0x00000000
        /*4514*/ 	.short	0x010a
        /*4516*/ 	.byte	0x06
	.zero		1


	//   ....[4]....
        /*4518*/ 	.word	0x000206c0
        /*451c*/ 	.word	0x000000ff
        /*4520*/ 	.word	0x00010000
        /*4524*/ 	.short	0x0108
        /*4526*/ 	.byte	0x09
	.zero		1


	//   ....[5]....
        /*4528*/ 	.word	0x00020800
        /*452c*/ 	.word	0x000000ff
        /*4530*/ 	.word	0x00010008
        /*4534*/ 	.short	0x0108
        /*4536*/ 	.byte	0x09
	.zero		1


	//   ....[6]....
        /*4538*/ 	.word	0x00024780
        /*453c*/ 	.word	0x000000ff
        /*4540*/ 	.word	0x00000000
        /*4544*/ 	.short	0x010a
        /*4546*/ 	.byte	0x06
	.zero		1


	//   ....[7]....
        /*4548*/ 	.word	0x000247b0
        /*454c*/ 	.word	0x000000ff
        /*4550*/ 	.word	0x00000000
        /*4554*/ 	.short	0x010a
        /*4556*/ 	.byte	0x06
	.zero		1


	//----- nvinfo : EIATTR_NUM_MBARRIERS
	.align		4
.L_56:
        /*4558*/ 	.byte	0x03, 0x38
        /*455a*/ 	.short	0x0002


	//----- nvinfo : EIATTR_EXIT_INSTR_OFFSETS
	.align		4
        /*455c*/ 	.byte	0x04, 0x1c
        /*455e*/ 	.short	(.L_58 - .L_57)


	//   ....[0]....
.L_57:
        /*4560*/ 	.word	0x00024770


	//----- nvinfo : EIATTR_REQNTID
	.align		4
.L_58:
        /*4564*/ 	.byte	0x04, 0x10
        /*4566*/ 	.short	(.L_60 - .L_59)
.L_59:
        /*4568*/ 	.word	0x00000080
        /*456c*/ 	.word	0x00000001
        /*4570*/ 	.word	0x00000001


	//----- nvinfo : EIATTR_CRS_STACK_SIZE
	.align		4
.L_60:
        /*4574*/ 	.byte	0x04, 0x1e
        /*4576*/ 	.short	(.L_62 - .L_61)
.L_61:
        /*4578*/ 	.word	0x00000000


	//----- nvinfo : EIATTR_CBANK_PARAM_SIZE
	.align		4
.L_62:
        /*457c*/ 	.byte	0x03, 0x19
        /*457e*/ 	.short	0x0050


	//----- nvinfo : EIATTR_PARAM_CBANK
	.align		4
        /*4580*/ 	.byte	0x04, 0x0a
        /*4582*/ 	.short	(.L_64 - .L_63)
	.align		4
.L_63:
        /*4584*/ 	.word	index@(.nv.constant0.matmul_kernel)
        /*4588*/ 	.short	0x0380
        /*458a*/ 	.short	0x0050


	//----- nvinfo : EIATTR_SW_WAR
	.align		4
.L_64:
        /*458c*/ 	.byte	0x04, 0x36
        /*458e*/ 	.short	(.L_66 - .L_65)
.L_65:
        /*4590*/ 	.word	0x00000008
.L_66:


//--------------------- .nv.compat                --------------------------
	.section	.nv.compat,"",@"SHT_CUDA_COMPAT_INFO"
	.align	4
        /*0000*/ 	.byte	0x02, 0x02, 0x02, 0x00, 0x02, 0x05, 0x05, 0x00, 0x02, 0x03, 0x00, 0x00, 0x02, 0x06, 0x01, 0x00


//--------------------- .nv.callgraph             --------------------------
	.section	.nv.callgraph,"",@"SHT_CUDA_CALLGRAPH"
	.align	4
	.sectionentsize	8
	.align		4
        /*0000*/ 	.word	0x00000000
	.align		4
        /*0004*/ 	.word	0xffffffff
	.align		4
        /*0008*/ 	.word	0x00000000
	.align		4
        /*000c*/ 	.word	0xfffffffe
	.align		4
        /*0010*/ 	.word	0x00000000
	.align		4
        /*0014*/ 	.word	0xfffffffd
	.align		4
        /*0018*/ 	.word	0x00000000
	.align		4
        /*001c*/ 	.word	0xfffffffc


//--------------------- .text.matmul_kernel       --------------------------
	.section	.text.matmul_kernel,"ax",@progbits
	.align	128
        .global         matmul_kernel
        .type           matmul_kernel,@function
        .size           matmul_kernel,(.L_x_21 - matmul_kernel)
        .other          matmul_kernel,@"STO_CUDA_ENTRY STV_DEFAULT"
matmul_kernel:
.text.matmul_kernel:
[----:B------:R-:W0:Y:S01]  /*0000*/  LDC R1, c[0x0][0x37c] ;  /* 0x0000df00ff017b82 */ /* 0x000e220000000800 */
[----:B------:R-:W1:Y:S01]  /*0010*/  S2R R0, SR_TID.X ;  /* 0x0000000000007919 */ /* 0x000e620000002100 */
[----:B0-----:R-:W-:Y:S01]  /*0020*/  VIADD R1, R1, 0xfffff5a0 ;  /* 0xfffff5a001017836 */ /* 0x001fe20000000000 */
[----:B-1----:R-:W-:-:S13]  /*0030*/  ISETP.GE.U32.AND P0, PT, R0, 0x20, PT ;  /* 0x000000200000780c */ /* 0x002fda0003f06070 */
[----:B------:R-:W-:Y:S02]  /*0040*/  VOTEU.ANY UP0, P0 ;  /* 0x0000000000ff7886 */ /* 0x000fe40000000100 */
[----:B------:R-:W-:Y:S05]  /*0050*/  BRA.U UP0, `(.L_x_0) ;  /* 0x0000000100b87547 */ /* 0x000fea000b800000 */
[----:B------:R-:W0:Y:S01]  /*0060*/  S2UR UR6, SR_CgaCtaId ;  /* 0x00000000000679c3 */ /* 0x000e220000008800 */
[----:B------:R-:W-:Y:S01]  /*0070*/  NOP ;  /* 0x0000000000007918 */ /* 0x000fe20000000000 */
[----:B------:R-:W-:Y:S02]  /*0080*/  UMOV UR4, 0x40 ;  /* 0x0000004000047882 */ /* 0x000fe40000000000 */
[----:B0-----:R-:W-:-:S09]  /*0090*/  ULEA UR4, UR6, UR4, 0x18 ;  /* 0x0000000406047291 */ /* 0x001fd2000f8ec0ff */
[----:B------:R-:W0:Y:S01]  /*00a0*/  LDS.U8 R0, [UR4] ;  /* 0x00000004ff007984 */ /* 0x000e220008000000 */
[----:B------:R-:W-:Y:S02]  /*00b0*/  UMOV UR4, 0x400 ;  /* 0x0000040000047882 */ /* 0x000fe40000000000 */
[----:B------:R-:W-:Y:S01]  /*00c0*/  ULEA UR4, UR6, UR4, 0x18 ;  /* 0x0000000406047291 */ /* 0x000fe2000f8ec0ff */
[----:B0-----:R-:W-:-:S13]  /*00d0*/  ISETP.NE.AND P0, PT, R0, RZ, PT ;  /* 0x000000ff0000720c */ /* 0x001fda0003f05270 */
[----:B------:R-:W-:Y:S05]  /*00e0*/  @P0 BRA `(.L_x_1) ;  /* 0x00000000007c0947 */ /* 0x000fea0003800000 */
[----:B------:R-:W-:-:S13]  /*00f0*/  ELECT P0, URZ, PT ;  /* 0x0000000000ff782f */ /* 0x000fda0003800000 */
[----:B------:R-:W-:Y:S05]  /*0100*/  @!P0 BRA `(.L_x_2) ;  /* 0x0000000000848947 */ /* 0x000fea0003800000 */
[----:B------:R-:W-:Y:S01]  /*0110*/  UMOV UR5, 0x8 ;  /* 0x0000000800057882 */ /* 0x000fe20000000000 */
[----:B------:R-:W-:Y:S02]  /*0120*/  IMAD.MOV.U32 R4, RZ, RZ, 0x1 ;  /* 0x00000001ff047424 */ /* 0x000fe400078e00ff */
[----:B------:R-:W-:Y:S02]  /*0130*/  IMAD.MOV.U32 R5, RZ, RZ, 0xff ;  /* 0x000000ffff057424 */ /* 0x000fe400078e00ff */
[----:B------:R-:W-:Y:S04]  /*0140*/  DEPBAR.LE SB0, 0x36 ;  /* 0x00008d800000791a */ /* 0x000fe80000000000 */
[----:B------:R-:W0:Y:S02]  /*0150*/  UTCATOMSWS.FIND_AND_SET.ALIGN UP1, UR5, UR5 ;  /* 0x00000005000575e3 */ /* 0x000e240008020800 */
[----:B0-----:R-:W-:-:S04]  /*0160*/  PLOP3.LUT P0, PT, PT, PT, UP1, 0x80, 0x8 ;  /* 0x000000000008781c */ /* 0x001fc80003f0f018 */
[----:B------:R-:W-:-:S04]  /*0170*/  SEL R0, RZ, 0xffffffff, !P0 ;  /* 0xffffffffff007807 */ /* 0x000fc80004000000 */
[----:B------:R-:W-:Y:S01]  /*0180*/  ISETP.NE.AND P0, PT, R0, RZ, PT ;  /* 0x000000ff0000720c */ /* 0x000fe20003f05270 */
[----:B------:R-:W-:-:S12]  /*0190*/  IMAD.U32 R0, RZ, RZ, UR5 ;  /* 0x00000005ff007e24 */ /* 0x000fd8000f8e00ff */
[----:B------:R-:W-:Y:S05]  /*01a0*/  @P0 BRA `(.L_x_3) ;  /* 0x0000000000240947 */ /* 0x000fea0003800000 */
.L_x_4:
[----:B------:R-:W-:Y:S05]  /*01b0*/  NANOSLEEP 0x64 ;  /* 0x000000640000795d */ /* 0x000fea0003800000 */
[----:B------:R-:W-:-:S05]  /*01c0*/  UMOV UR5, 0x8 ;  /* 0x0000000800057882 */ /* 0x000fca0000000000 */
[----:B------:R-:W-:Y:S04]  /*01d0*/  DEPBAR.LE SB0, 0x36 ;  /* 0x00008d800000791a */ /* 0x000fe80000000000 */
[----:B------:R-:W0:Y:S02]  /*01e0*/  UTCATOMSWS.FIND_AND_SET.ALIGN UP1, UR5, UR5 ;  /* 0x00000005000575e3 */ /* 0x000e240008020800 */
[----:B0-----:R-:W-:-:S04]  /*01f0*/  PLOP3.LUT P0, PT, PT, PT, UP1, 0x80, 0x8 ;  /* 0x000000000008781c */ /* 0x001fc80003f0f018 */
[----:B------:R-:W-:-:S04]  /*0200*/  SEL R0, RZ, 0xffffffff, !P0 ;  /* 0xffffffffff007807 */ /* 0x000fc80004000000 */
[----:B------:R-:W-:Y:S01]  /*0210*/  ISETP.NE.AND P0, PT, R0, RZ, PT ;  /* 0x000000ff0000720c */ /* 0x000fe20003f05270 */
[----:B------:R-:W-:-:S12]  /*0220*/  IMAD.U32 R0, RZ, RZ, UR5 ;  /* 0x00000005ff007e24 */ /* 0x000fd8000f8e00ff */
[----:B------:R-:W-:Y:S05]  /*0230*/  @!P0 BRA `(.L_x_4) ;  /* 0xfffffffc00dc8947 */ /* 0x000fea000383ffff */
.L_x_3:
[C---:B------:R-:W-:Y:S01]  /*0240*/  VIADD R3, R0.reuse, 0x10 ;  /* 0x0000001000037836 */ /* 0x040fe20000000000 */
[----:B------:R-:W-:Y:S01]  /*0250*/  UMOV UR5, 0x50 ;  /* 0x0000005000057882 */ /* 0x000fe20000000000 */
[----:B------:R-:W-:Y:S01]  /*0260*/  SHF.L.U32 R2, R5, R0, RZ ;  /* 0x0000000005027219 */ /* 0x000fe200000006ff */
[----:B------:R-:W-:Y:S01]  /*0270*/  ULEA UR5, UR6, UR5, 0x18 ;  /* 0x0000000506057291 */ /* 0x000fe2000f8ec0ff */
[----:B------:R-:W-:Y:S01]  /*0280*/  IMAD.SHL.U32 R0, R0, 0x20, RZ ;  /* 0x0000002000007824 */ /* 0x000fe200078e00ff */
[----:B------:R-:W-:-:S04]  /*0290*/  SHF.L.U32 R3, R4, R3, RZ ;  /* 0x0000000304037219 */ /* 0x000fc800000006ff */
[----:B------:R-:W-:-:S05]  /*02a0*/  LOP3.LUT R2, R3, R2, RZ, 0xfc, !PT ;  /* 0x0000000203027212 */ /* 0x000fca00078efcff */
[----:B------:R0:W-:Y:S04]  /*02b0*/  ATOMS.OR RZ, [UR5], R2 ;  /* 0x00000002ffff798c */ /* 0x0001e8000b000005 */
[----:B------:R0:W-:Y:S01]  /*02c0*/  STS [UR4], R0 ;  /* 0x00000000ff007988 */ /* 0x0001e20008000804 */
[----:B------:R-:W-:Y:S05]  /*02d0*/  BRA `(.L_x_2) ;  /* 0x0000000000107947 */ /* 0x000fea0003800000 */
.L_x_1:
[----:B------:R-:W-:Y:S01]  /*02e0*/  IMAD.MOV.U32 R0, RZ, RZ, -0x1 ;  /* 0xffffffffff007424 */ /* 0x000fe200078e00ff */
[----:B------:R-:W-:-:S04]  /*02f0*/  MOV R2, 0x320 ;  /* 0x0000032000027802 */ /* 0x000fc80000000f00 */
[----:B------:R0:W-:Y:S03]  /*0300*/  STS [UR4], R0 ;  /* 0x00000000ff007988 */ /* 0x0001e60008000804 */
[----:B0-----:R-:W-:Y:S05]  /*0310*/  CALL.REL.NOINC `($__internal_1_$__cuda_sm10x_tcgen05_guardrail_trap_phase_invalid_during_alloc) ;  /* 0x00000244003c7944 */ /* 0x001fea0003c00000 */
.L_x_2:
[----:B------:R-:W-:Y:S05]  /*0320*/  WARPSYNC.ALL ;  /* 0x0000000000007948 */ /* 0x000fea0003800000 */
[----:B------:R-:W-:Y:S01]  /*0330*/  NOP ;  /* 0x0000000000007918 */ /* 0x000fe20000000000 */
.L_x_0:
[----:B------:R-:W1:Y:S01]  /*0340*/  LDC.64 R74, c[0x0][0x398] ;  /* 0x0000e600ff4a7b82 */ /* 0x000e620000000a00 */
[----:B------:R-:W2:Y:S01]  /*0350*/  S2R R7, SR_CTAID.X ;  /* 0x0000000000077919 */ /* 0x000ea20000002500 */
[----:B------:R-:W-:Y:S01]  /*0360*/  UMOV UR9, 0x400 ;  /* 0x0000040000097882 */ /* 0x000fe20000000000 */
[----:B------:R-:W3:Y:S01]  /*0370*/  LDCU UR5, c[0x0][0x3a4] ;  /* 0x00007480ff0577ac */ /* 0x000ee20008000800 */
[----:B------:R-:W4:Y:S01]  /*0380*/  S2R R16, SR_TID.X ;  /* 0x0000000000107919 */ /* 0x000f220000002100 */
[----:B------:R-:W5:Y:S03]  /*0390*/  LDCU.128 UR12, c[0x0][0x380] ;  /* 0x00007000ff0c77ac */ /* 0x000f660008000c00 */
[----:B------:R-:W0:Y:S01]  /*03a0*/  S2UR UR4, SR_CgaCtaId ;  /* 0x00000000000479c3 */ /* 0x000e220000008800 */
[----:B------:R-:W0:Y:S01]  /*03b0*/  LDCU.64 UR20, c[0x0][0x358] ;  /* 0x00006b00ff1477ac */ /* 0x000e220008000a00 */
[----:B------:R-:W-:-:S06]  /*03c0*/  UMOV UR7, 0x1 ;  /* 0x0000000100077882 */ /* 0x000fcc0000000000 */
[----:B------:R-:W3:Y:S01]  /*03d0*/  LDC.64 R70, c[0x0][0x3a8] ;  /* 0x0000ea00ff467b82 */ /* 0x000ee20000000a00 */
[----:B01----:R-:W-:Y:S01]  /*03e0*/  VIADD R0, R75, 0x7f ;  /* 0x0000007f4b007836 */ /* 0x003fe20000000000 */
[----:B------:R-:W-:-:S04]  /*03f0*/  IABS R72, R75 ;  /* 0x0000004b00487213 */ /* 0x000fc80000000000 */
[----:B------:R-:W-:Y:S01]  /*0400*/  SHF.R.S32.HI R3, RZ, 0x1f, R0 ;  /* 0x0000001fff037819 */ /* 0x000fe20000011400 */
[----:B------:R-:W-:-:S03]  /*0410*/  ULEA UR9, UR4, UR9, 0x18 ;  /* 0x0000000904097291 */ /* 0x000fc6000f8ec0ff */
[----:B------:R-:W-:Y:S01]  /*0420*/  LEA.HI R3, R3, R0, RZ, 0x7 ;  /* 0x0000000003037211 */ /* 0x000fe200078f38ff */
[----:B------:R-:W-:Y:S01]  /*0430*/  BAR.SYNC.DEFER_BLOCKING 0x0 ;  /* 0x0000000000007b1d */ /* 0x000fe20000010000 */
[----:B--2---:R-:W-:Y:S02]  /*0440*/  IABS R8, R7 ;  /* 0x0000000700087213 */ /* 0x004fe40000000000 */
[----:B------:R-:W-:Y:S02]  /*0450*/  SHF.R.S32.HI R3, RZ, 0x7, R3 ;  /* 0x00000007ff037819 */ /* 0x000fe40000011403 */
[----:B----4-:R-:W-:-:S03]  /*0460*/  SHF.R.U32.HI R14, RZ, 0x5, R16 ;  /* 0x00000005ff0e7819 */ /* 0x010fc60000011610 */
[----:B------:R-:W-:-:S05]  /*0470*/  IMAD.SHL.U32 R4, R3, 0x8, RZ ;  /* 0x0000000803047824 */ /* 0x000fca00078e00ff */
[-C--:B------:R-:W-:Y:S02]  /*0480*/  IABS R5, R4.reuse ;  /* 0x0000000400057213 */ /* 0x080fe40000000000 */
[----:B------:R-:W-:Y:S02]  /*0490*/  IABS R10, R4 ;  /* 0x00000004000a7213 */ /* 0x000fe40000000000 */
[----:B------:R-:W0:Y:S01]  /*04a0*/  I2F.RP R0, R5 ;  /* 0x0000000500007306 */ /* 0x000e220000209400 */
[----:B------:R-:W1:Y:S07]  /*04b0*/  LDS R13, [UR9] ;  /* 0x00000009ff0d7984 */ /* 0x000e6e0008000800 */
[----:B0-----:R-:W0:Y:S02]  /*04c0*/  MUFU.RCP R0, R0 ;  /* 0x0000000000007308 */ /* 0x001e240000001000 */
[----:B0-----:R-:W-:-:S02]  /*04d0*/  VIADD R2, R0, 0xffffffe ;  /* 0x0ffffffe00027836 */ /* 0x001fc40000000000 */
[----:B------:R-:W-:-:S04]  /*04e0*/  IMAD.MOV R0, RZ, RZ, -R10 ;  /* 0x000000ffff007224 */ /* 0x000fc800078e0a0a */
[----:B------:R0:W2:Y:S02]  /*04f0*/  F2I.FTZ.U32.TRUNC.NTZ R3, R2 ;  /* 0x0000000200037305 */ /* 0x0000a4000021f000 */
[----:B0-----:R-:W-:Y:S01]  /*0500*/  IMAD.MOV.U32 R2, RZ, RZ, RZ ;  /* 0x000000ffff027224 */ /* 0x001fe200078e00ff */
[----:B-1----:R-:W-:Y:S01]  /*0510*/  R2UR UR8, R13 ;  /* 0x000000000d0872ca */ /* 0x002fe200000e0000 */
[----:B--2---:R-:W-:-:S04]  /*0520*/  IMAD.MOV R6, RZ, RZ, -R3 ;  /* 0x000000ffff067224 */ /* 0x004fc800078e0a03 */
[----:B------:R-:W-:Y:S02]  /*0530*/  IMAD R9, R6, R5, RZ ;  /* 0x0000000506097224 */ /* 0x000fe400078e02ff */
[----:B------:R-:W-:Y:S02]  /*0540*/  IMAD.MOV.U32 R6, RZ, RZ, R8 ;  /* 0x000000ffff067224 */ /* 0x000fe400078e0008 */
[----:B------:R-:W-:Y:S01]  /*0550*/  IMAD.HI.U32 R3, R3, R9, R2 ;  /* 0x0000000903037227 */ /* 0x000fe200078e0002 */
[----:B------:R-:W-:Y:S01]  /*0560*/  IABS R2, R74 ;  /* 0x0000004a00027213 */ /* 0x000fe20000000000 */
[----:B------:R-:W0:Y:S04]  /*0570*/  I2F.RP R8, R72 ;  /* 0x0000004800087306 */ /* 0x000e280000209400 */
[----:B------:R-:W-:-:S04]  /*0580*/  IMAD.HI.U32 R3, R3, R6, RZ ;  /* 0x0000000603037227 */ /* 0x000fc800078e00ff */
[----:B------:R-:W-:Y:S01]  /*0590*/  IMAD R0, R3, R0, R6 ;  /* 0x0000000003007224 */ /* 0x000fe200078e0206 */
[----:B------:R-:W-:Y:S04]  /*05a0*/  BAR.SYNC.DEFER_BLOCKING 0x0 ;  /* 0x0000000000007b1d */ /* 0x000fe80000010000 */
[----:B------:R-:W-:Y:S02]  /*05b0*/  ISETP.GT.U32.AND P1, PT, R5, R0, PT ;  /* 0x000000000500720c */ /* 0x000fe40003f24070 */
[----:B0-----:R-:W-:Y:S11]  /*05c0*/  MUFU.RCP R8, R8 ;  /* 0x0000000800087308 */ /* 0x001ff60000001000 */
[----:B------:R-:W-:-:S02]  /*05d0*/  @!P1 IMAD.IADD R0, R0, 0x1, -R5 ;  /* 0x0000000100009824 */ /* 0x000fc400078e0a05 */
[----:B------:R-:W-:Y:S01]  /*05e0*/  @!P1 VIADD R3, R3, 0x1 ;  /* 0x0000000103039836 */ /* 0x000fe20000000000 */
[----:B------:R-:W-:Y:S02]  /*05f0*/  ISETP.NE.AND P1, PT, R4, RZ, PT ;  /* 0x000000ff0400720c */ /* 0x000fe40003f25270 */
[----:B------:R-:W-:Y:S02]  /*0600*/  ISETP.GE.U32.AND P0, PT, R0, R5, PT ;  /* 0x000000050000720c */ /* 0x000fe40003f06070 */
[----:B------:R-:W-:-:S04]  /*0610*/  LOP3.LUT R0, R7, R4, RZ, 0x3c, !PT ;  /* 0x0000000407007212 */ /* 0x000fc800078e3cff */
[----:B------:R-:W-:Y:S01]  /*0620*/  ISETP.GE.AND P2, PT, R0, RZ, PT ;  /* 0x000000ff0000720c */ /* 0x000fe20003f46270 */
[----:B------:R-:W-:-:S06]  /*0630*/  VIADD R0, R74, 0x7f ;  /* 0x0000007f4a007836 */ /* 0x000fcc0000000000 */
[----:B------:R-:W-:-:S04]  /*0640*/  @P0 VIADD R3, R3, 0x1 ;  /* 0x0000000103030836 */ /* 0x000fc80000000000 */
[----:B------:R-:W-:Y:S01]  /*0650*/  IMAD.MOV.U32 R6, RZ, RZ, R3 ;  /* 0x000000ffff067224 */ /* 0x000fe200078e0003 */
[----:B------:R-:W-:-:S03]  /*0660*/  SHF.R.S32.HI R3, RZ, 0x1f, R0 ;  /* 0x0000001fff037819 */ /* 0x000fc60000011400 */
[----:B------:R-:W-:Y:S01]  /*0670*/  @!P2 IMAD.MOV R6, RZ, RZ, -R6 ;  /* 0x000000ffff06a224 */ /* 0x000fe200078e0a06 */
[----:B------:R-:W-:Y:S02]  /*0680*/  @!P1 LOP3.LUT R6, RZ, R4, RZ, 0x33, !PT ;  /* 0x00000004ff069212 */ /* 0x000fe400078e33ff */
[----:B------:R-:W-:-:S03]  /*0690*/  LEA.HI R3, R3, R0, RZ, 0x7 ;  /* 0x0000000003037211 */ /* 0x000fc600078f38ff */
[----:B------:R-:W-:Y:S02]  /*06a0*/  IMAD.SHL.U32 R10, R6, 0x8, RZ ;  /* 0x00000008060a7824 */ /* 0x000fe400078e00ff */
[----:B------:R-:W-:-:S03]  /*06b0*/  IMAD.MOV R6, RZ, RZ, -R6 ;  /* 0x000000ffff067224 */ /* 0x000fc600078e0a06 */
[----:B------:R-:W-:Y:S01]  /*06c0*/  LEA.HI.SX32 R3, R3, -R10, 0x19 ;  /* 0x8000000a03037211 */ /* 0x000fe200078fcaff */
[----:B------:R-:W-:Y:S02]  /*06d0*/  IMAD R11, R4, R6, R7 ;  /* 0x00000006040b7224 */ /* 0x000fe400078e0207 */
[----:B------:R-:W-:Y:S01]  /*06e0*/  IMAD.MOV.U32 R4, RZ, RZ, RZ ;  /* 0x000000ffff047224 */ /* 0x000fe200078e00ff */
[----:B------:R-:W-:Y:S02]  /*06f0*/  VIMNMX R12, PT, PT, R3, 0x8, PT ;  /* 0x00000008030c7848 */ /* 0x000fe40003fe0100 */
[----:B------:R-:W0:Y:S02]  /*0700*/  I2F.RP R3, R2 ;  /* 0x0000000200037306 */ /* 0x000e240000209400 */
[-C--:B------:R-:W-:Y:S02]  /*0710*/  IABS R9, R12.reuse ;  /* 0x0000000c00097213 */ /* 0x080fe40000000000 */
[----:B------:R-:W-:-:S04]  /*0720*/  IABS R6, R12 ;  /* 0x0000000c00067213 */ /* 0x000fc80000000000 */
[----:B------:R-:W1:Y:S08]  /*0730*/  I2F.RP R0, R9 ;  /* 0x0000000900007306 */ /* 0x000e700000209400 */
[----:B0-----:R-:W-:Y:S08]  /*0740*/  MUFU.RCP R3, R3 ;  /* 0x0000000300037308 */ /* 0x001ff00000001000 */
[----:B-1----:R-:W0:Y:S02]  /*0750*/  MUFU.RCP R0, R0 ;  /* 0x0000000000007308 */ /* 0x002e240000001000 */
[----:B0-----:R-:W-:-:S06]  /*0760*/  VIADD R5, R0, 0xffffffe ;  /* 0x0ffffffe00057836 */ /* 0x001fcc0000000000 */
[----:B------:R-:W0:Y:S02]  /*0770*/  F2I.FTZ.U32.TRUNC.NTZ R5, R5 ;  /* 0x0000000500057305 */ /* 0x000e24000021f000 */
[----:B0-----:R-:W-:-:S04]  /*0780*/  IMAD.MOV R0, RZ, RZ, -R5 ;  /* 0x000000ffff007224 */ /* 0x001fc800078e0a05 */
[----:B------:R-:W-:Y:S01]  /*0790*/  IMAD R7, R0, R9, RZ ;  /* 0x0000000900077224 */ /* 0x000fe200078e02ff */
[----:B------:R-:W-:-:S03]  /*07a0*/  IABS R0, R11 ;  /* 0x0000000b00007213 */ /* 0x000fc60000000000 */
[----:B------:R-:W-:-:S04]  /*07b0*/  IMAD.HI.U32 R4, R5, R7, R4 ;  /* 0x0000000705047227 */ /* 0x000fc800078e0004 */
[----:B------:R-:W-:Y:S02]  /*07c0*/  IMAD.MOV.U32 R5, RZ, RZ, R0 ;  /* 0x000000ffff057224 */ /* 0x000fe400078e0000 */
[----:B------:R-:W-:Y:S02]  /*07d0*/  IMAD.MOV R0, RZ, RZ, -R6 ;  /* 0x000000ffff007224 */ /* 0x000fe400078e0a06 */
[----:B------:R-:W-:-:S04]  /*07e0*/  IMAD.HI.U32 R4, R4, R5, RZ ;  /* 0x0000000504047227 */ /* 0x000fc800078e00ff */
[----:B------:R-:W-:Y:S02]  /*07f0*/  IMAD R0, R4, R0, R5 ;  /* 0x0000000004007224 */ /* 0x000fe400078e0205 */
[----:B------:R-:W-:Y:S02]  /*0800*/  VIADD R5, R3, 0xffffffe ;  /* 0x0ffffffe03057836 */ /* 0x000fe40000000000 */
[----:B------:R-:W-:Y:S01]  /*0810*/  VIADD R6, R8, 0xffffffe ;  /* 0x0ffffffe08067836 */ /* 0x000fe20000000000 */
[----:B------:R-:W-:-:S03]  /*0820*/  ISETP.GT.U32.AND P1, PT, R9, R0, PT ;  /* 0x000000000900720c */ /* 0x000fc60003f24070 */
[----:B------:R-:W0:Y:S08]  /*0830*/  F2I.FTZ.U32.TRUNC.NTZ R5, R5 ;  /* 0x0000000500057305 */ /* 0x000e30000021f000 */
[----:B------:R1:W2:Y:S02]  /*0840*/  F2I.FTZ.U32.TRUNC.NTZ R7, R6 ;  /* 0x0000000600077305 */ /* 0x0002a4000021f000 */
[----:B------:R-:W-:-:S02]  /*0850*/  @!P1 IMAD.IADD R0, R0, 0x1, -R9 ;  /* 0x0000000100009824 */ /* 0x000fc400078e0a09 */
[----:B------:R-:W-:Y:S01]  /*0860*/  @!P1 VIADD R4, R4, 0x1 ;  /* 0x0000000104049836 */ /* 0x000fe20000000000 */
[----:B------:R-:W-:Y:S02]  /*0870*/  ISETP.NE.AND P1, PT, R12, RZ, PT ;  /* 0x000000ff0c00720c */ /* 0x000fe40003f25270 */
[----:B------:R-:W-:Y:S01]  /*0880*/  ISETP.GE.U32.AND P0, PT, R0, R9, PT ;  /* 0x000000090000720c */ /* 0x000fe20003f06070 */
[----:B0-----:R-:W-:Y:S01]  /*0890*/  IMAD.MOV R3, RZ, RZ, -R5 ;  /* 0x000000ffff037224 */ /* 0x001fe200078e0a05 */
[----:B------:R-:W-:Y:S01]  /*08a0*/  LOP3.LUT R0, R11, R12, RZ, 0x3c, !PT ;  /* 0x0000000c0b007212 */ /* 0x000fe200078e3cff */
[----:B-1----:R-:W-:Y:S02]  /*08b0*/  IMAD.MOV.U32 R6, RZ, RZ, RZ ;  /* 0x000000ffff067224 */ /* 0x002fe400078e00ff */
[----:B------:R-:W-:Y:S01]  /*08c0*/  IMAD R3, R3, R2, RZ ;  /* 0x0000000203037224 */ /* 0x000fe200078e02ff */
[----:B------:R-:W-:Y:S01]  /*08d0*/  ISETP.GE.AND P2, PT, R0, RZ, PT ;  /* 0x000000ff0000720c */ /* 0x000fe20003f46270 */
[----:B------:R-:W-:-:S02]  /*08e0*/  IMAD.SHL.U32 R0, R14, 0x200000, RZ ;  /* 0x002000000e007824 */ /* 0x000fc400078e00ff */
[----:B--2---:R-:W-:-:S03]  /*08f0*/  IMAD.MOV R73, RZ, RZ, -R7 ;  /* 0x000000ffff497224 */ /* 0x004fc600078e0a07 */
[----:B------:R-:W-:Y:S01]  /*0900*/  LOP3.LUT R0, R0, 0x600000, RZ, 0xc0, !PT ;  /* 0x0060000000007812 */ /* 0x000fe200078ec0ff */
[----:B------:R-:W-:Y:S02]  /*0910*/  @P0 VIADD R4, R4, 0x1 ;  /* 0x0000000104040836 */ /* 0x000fe40000000000 */
[----:B------:R-:W-:Y:S01]  /*0920*/  IMAD R73, R73, R72, RZ ;  /* 0x0000004849497224 */ /* 0x000fe200078e02ff */
[----:B------:R-:W-:Y:S01]  /*0930*/  R2UR UR10, R0 ;  /* 0x00000000000a72ca */ /* 0x000fe200000e0000 */
[----:B------:R-:W-:Y:S02]  /*0940*/  IMAD.MOV.U32 R8, RZ, RZ, R4 ;  /* 0x000000ffff087224 */ /* 0x000fe400078e0004 */
[----:B------:R-:W-:Y:S02]  /*0950*/  IMAD.MOV.U32 R4, RZ, RZ, RZ ;  /* 0x000000ffff047224 */ /* 0x000fe400078e00ff */
[----:B------:R-:W-:Y:S01]  /*0960*/  @!P2 IMAD.MOV R8, RZ, RZ, -R8 ;  /* 0x000000ffff08a224 */ /* 0x000fe200078e0a08 */
[----:B------:R-:W-:Y:S01]  /*0970*/  @!P1 LOP3.LUT R8, RZ, R12, RZ, 0x33, !PT ;  /* 0x0000000cff089212 */ /* 0x000fe200078e33ff */
[----:B------:R-:W-:-:S04]  /*0980*/  IMAD.HI.U32 R5, R5, R3, R4 ;  /* 0x0000000305057227 */ /* 0x000fc800078e0004 */
[----:B------:R-:W-:Y:S02]  /*0990*/  IMAD.SHL.U32 R0, R8, 0x80, RZ ;  /* 0x0000008008007824 */ /* 0x000fe400078e00ff */
[----:B------:R-:W-:-:S03]  /*09a0*/  IMAD.HI.U32 R73, R7, R73, R6 ;  /* 0x0000004907497227 */ /* 0x000fc600078e0006 */
[----:B------:R-:W-:Y:S01]  /*09b0*/  IABS R78, R0 ;  /* 0x00000000004e7213 */ /* 0x000fe20000000000 */
[C---:B------:R-:W-:Y:S02]  /*09c0*/  VIADD R15, R0.reuse, 0x1 ;  /* 0x00000001000f7836 */ /* 0x040fe40000000000 */
[C---:B------:R-:W-:Y:S02]  /*09d0*/  VIADD R14, R0.reuse, 0x2 ;  /* 0x00000002000e7836 */ /* 0x040fe40000000000 */
[----:B------:R-:W-:Y:S01]  /*09e0*/  IMAD.MOV R3, RZ, RZ, -R8 ;  /* 0x000000ffff037224 */ /* 0x000fe200078e0a08 */
[----:B------:R-:W-:Y:S01]  /*09f0*/  IABS R91, R15 ;  /* 0x0000000f005b7213 */ /* 0x000fe20000000000 */
[C---:B------:R-:W-:Y:S01]  /*0a00*/  VIADD R9, R0.reuse, 0x3 ;  /* 0x0000000300097836 */ /* 0x040fe20000000000 */
[----:B------:R-:W-:Y:S01]  /*0a10*/  IABS R109, R14 ;  /* 0x0000000e006d7213 */ /* 0x000fe20000000000 */
[C---:B------:R-:W-:Y:S01]  /*0a20*/  VIADD R18, R0.reuse, 0x4 ;  /* 0x0000000400127836 */ /* 0x040fe20000000000 */
[----:B------:R0:W-:Y:S01]  /*0a30*/  STL [R1+0x868], R15 ;  /* 0x0008680f01007387 */ /* 0x0001e20000100800 */
[----:B------:R-:W-:Y:S01]  /*0a40*/  VIADD R17, R0, 0x5 ;  /* 0x0000000500117836 */ /* 0x000fe20000000000 */
[----:B------:R-:W-:Y:S01]  /*0a50*/  IABS R124, R9 ;  /* 0x00000009007c7213 */ /* 0x000fe20000000000 */
[----:B------:R-:W-:Y:S01]  /*0a60*/  IMAD R3, R12, R3, R11 ;  /* 0x000000030c037224 */ /* 0x000fe200078e020b */
[----:B------:R1:W-:Y:S01]  /*0a70*/  STL [R1+0x864], R14 ;  /* 0x0008640e01007387 */ /* 0x0003e20000100800 */
[----:B------:R-:W-:Y:S01]  /*0a80*/  IMAD.HI.U32 R6, R73, R91, RZ ;  /* 0x0000005b49067227 */ /* 0x000fe200078e00ff */
[----:B------:R-:W-:-:S02]  /*0a90*/  IABS R150, R18 ;  /* 0x0000001200967213 */ /* 0x000fc40000000000 */
[----:B------:R-:W-:Y:S01]  /*0aa0*/  STL [R1+0x860], R9 ;  /* 0x0008600901007387 */ /* 0x000fe20000100800 */
[----:B------:R-:W-:-:S03]  /*0ab0*/  IMAD.HI.U32 R7, R73, R109, RZ ;  /* 0x0000006d49077227 */ /* 0x000fc600078e00ff */
[----:B------:R-:W-:Y:S01]  /*0ac0*/  STL [R1+0x870], R18 ;  /* 0x0008701201007387 */ /* 0x000fe20000100800 */
[C---:B0-----:R-:W-:Y:S02]  /*0ad0*/  VIADD R15, R0.reuse, 0x6 ;  /* 0x00000006000f7836 */ /* 0x041fe40000000000 */
[----:B-1----:R-:W-:Y:S01]  /*0ae0*/  VIADD R14, R0, 0x7 ;  /* 0x00000007000e7836 */ /* 0x002fe20000000000 */
[----:B------:R-:W-:Y:S01]  /*0af0*/  STL [R1+0x86c], R17 ;  /* 0x00086c1101007387 */ /* 0x000fe20000100800 */
[----:B------:R-:W-:Y:S01]  /*0b00*/  IMAD.IADD R3, R10, 0x1, R3 ;  /* 0x000000010a037824 */ /* 0x000fe200078e0203 */
[----:B------:R-:W-:Y:S01]  /*0b10*/  IABS R10, R17 ;  /* 0x00000011000a7213 */ /* 0x000fe20000000000 */
[----:B------:R-:W-:Y:S01]  /*0b20*/  IMAD.MOV R6, RZ, RZ, -R6 ;  /* 0x000000ffff067224 */ /* 0x000fe200078e0a06 */
[----:B------:R-:W-:Y:S01]  /*0b30*/  STL [R1+0x874], R15 ;  /* 0x0008740f01007387 */ /* 0x000fe20000100800 */
[----:B------:R-:W-:Y:S01]  /*0b40*/  IMAD.MOV R7, RZ, RZ, -R7 ;  /* 0x000000ffff077224 */ /* 0x000fe200078e0a07 */
[----:B------:R-:W-:Y:S01]  /*0b50*/  IABS R12, R15 ;  /* 0x0000000f000c7213 */ /* 0x000fe20000000000 */
[----:B------:R-:W-:Y:S01]  /*0b60*/  IMAD.HI.U32 R8, R73, R124, RZ ;  /* 0x0000007c49087227 */ /* 0x000fe200078e00ff */
[----:B------:R0:W-:Y:S03]  /*0b70*/  STL [R1+0x878], R14 ;  /* 0x0008780e01007387 */ /* 0x0001e60000100800 */
[----:B------:R-:W-:-:S02]  /*0b80*/  VIADD R13, R0, 0x8 ;  /* 0x00000008000d7836 */ /* 0x000fc40000000000 */
[C---:B------:R-:W-:Y:S02]  /*0b90*/  IMAD R91, R72.reuse, R6, R91 ;  /* 0x00000006485b7224 */ /* 0x040fe400078e025b */
[C---:B------:R-:W-:Y:S01]  /*0ba0*/  IMAD.HI.U32 R4, R73.reuse, R78, RZ ;  /* 0x0000004e49047227 */ /* 0x040fe200078e00ff */
[----:B------:R1:W-:Y:S01]  /*0bb0*/  STL [R1+0x87c], R13 ;  /* 0x00087c0d01007387 */ /* 0x0003e20000100800 */
[----:B------:R-:W-:Y:S02]  /*0bc0*/  IABS R77, R13 ;  /* 0x0000000d004d7213 */ /* 0x000fe40000000000 */
[----:B0-----:R-:W-:Y:S01]  /*0bd0*/  IABS R14, R14 ;  /* 0x0000000e000e7213 */ /* 0x001fe20000000000 */
[----:B------:R-:W-:Y:S02]  /*0be0*/  IMAD R109, R72, R7, R109 ;  /* 0x00000007486d7224 */ /* 0x000fe400078e026d */
[----:B------:R-:W-:-:S04]  /*0bf0*/  IMAD.HI.U32 R6, R73, R10, RZ ;  /* 0x0000000a49067227 */ /* 0x000fc800078e00ff */
[----:B------:R-:W-:Y:S02]  /*0c00*/  IMAD.MOV R11, RZ, RZ, -R8 ;  /* 0x000000ffff0b7224 */ /* 0x000fe400078e0a08 */
[----:B------:R-:W-:-:S04]  /*0c10*/  IMAD.HI.U32 R7, R73, R12, RZ ;  /* 0x0000000c49077227 */ /* 0x000fc800078e00ff */
[----:B------:R-:W-:-:S04]  /*0c20*/  IMAD.HI.U32 R8, R73, R14, RZ ;  /* 0x0000000e49087227 */ /* 0x000fc800078e00ff */
[----:B------:R-:W-:Y:S02]  /*0c30*/  IMAD.MOV R9, RZ, RZ, -R4 ;  /* 0x000000ffff097224 */ /* 0x000fe400078e0a04 */
[----:B-1----:R-:W-:Y:S02]  /*0c40*/  IMAD.MOV R13, RZ, RZ, -R6 ;  /* 0x000000ffff0d7224 */ /* 0x002fe400078e0a06 */
[----:B------:R-:W-:-:S04]  /*0c50*/  IMAD.HI.U32 R4, R73, R150, RZ ;  /* 0x0000009649047227 */ /* 0x000fc800078e00ff */
[----:B------:R-:W-:Y:S02]  /*0c60*/  IMAD.MOV R7, RZ, RZ, -R7 ;  /* 0x000000ffff077224 */ /* 0x000fe400078e0a07 */
[----:B------:R-:W-:Y:S02]  /*0c70*/  IMAD.MOV R15, RZ, RZ, -R8 ;  /* 0x000000ffff0f7224 */ /* 0x000fe400078e0a08 */
[C---:B------:R-:W-:Y:S02]  /*0c80*/  IMAD R124, R72.reuse, R11, R124 ;  /* 0x0000000b487c7224 */ /* 0x040fe400078e027c */
[C---:B------:R-:W-:Y:S02]  /*0c90*/  IMAD R8, R72.reuse, R13, R10 ;  /* 0x0000000d48087224 */ /* 0x040fe400078e020a */
[----:B------:R-:W-:Y:S02]  /*0ca0*/  IMAD.MOV R11, RZ, RZ, -R4 ;  /* 0x000000ffff0b7224 */ /* 0x000fe400078e0a04 */
[C---:B------:R-:W-:Y:S01]  /*0cb0*/  IMAD R6, R72.reuse, R7, R12 ;  /* 0x0000000748067224 */ /* 0x040fe200078e020c */
[----:B------:R0:W-:Y:S01]  /*0cc0*/  STL [R1+0x48], R8 ;  /* 0x0000480801007387 */ /* 0x0001e20000100800 */
[----:B------:R-:W-:-:S02]  /*0cd0*/  IMAD R4, R72, R15, R14 ;  /* 0x0000000f48047224 */ /* 0x000fc400078e020e */
[----:B------:R-:W-:Y:S01]  /*0ce0*/  VIADD R10, R0, 0x9 ;  /* 0x00000009000a7836 */ /* 0x000fe20000000000 */
[----:B------:R1:W-:Y:S01]  /*0cf0*/  STL [R1+0x114], R6 ;  /* 0x0001140601007387 */ /* 0x0003e20000100800 */
[----:B------:R-:W-:Y:S02]  /*0d00*/  IMAD R78, R72, R9, R78 ;  /* 0x00000009484e7224 */ /* 0x000fe400078e024e */
[----:B------:R-:W-:Y:S01]  /*0d10*/  IMAD.HI.U32 R9, R73, R77, RZ ;  /* 0x0000004d49097227 */ /* 0x000fe200078e00ff */
[----:B------:R2:W-:Y:S01]  /*0d20*/  STL [R1+0x238], R4 ;  /* 0x0002380401007387 */ /* 0x0005e20000100800 */
[----:B------:R-:W-:Y:S02]  /*0d30*/  IABS R92, R10 ;  /* 0x0000000a005c7213 */ /* 0x000fe40000000000 */
[C---:B0-----:R-:W-:Y:S01]  /*0d40*/  VIADD R8, R0.reuse, 0xa ;  /* 0x0000000a00087836 */ /* 0x041fe20000000000 */
[----:B------:R0:W-:Y:S01]  /*0d50*/  STL [R1+0x880], R10 ;  /* 0x0008800a01007387 */ /* 0x0001e20000100800 */
[----:B------:R-:W-:-:S02]  /*0d60*/  VIADD R7, R0, 0xb ;  /* 0x0000000b00077836 */ /* 0x000fc40000000000 */
[C---:B-1----:R-:W-:Y:S01]  /*0d70*/  VIADD R6, R0.reuse, 0xc ;  /* 0x0000000c00067836 */ /* 0x042fe20000000000 */
[----:B------:R1:W-:Y:S01]  /*0d80*/  STL [R1+0x884], R8 ;  /* 0x0008840801007387 */ /* 0x0003e20000100800 */
[----:B------:R-:W-:Y:S01]  /*0d90*/  IMAD.MOV R9, RZ, RZ, -R9 ;  /* 0x000000ffff097224 */ /* 0x000fe200078e0a09 */
[----:B------:R-:W-:Y:S01]  /*0da0*/  IABS R125, R7 ;  /* 0x00000007007d7213 */ /* 0x000fe20000000000 */
[----:B--2---:R-:W-:Y:S01]  /*0db0*/  VIADD R4, R0, 0xd ;  /* 0x0000000d00047836 */ /* 0x004fe20000000000 */
[----:B------:R-:W-:Y:S01]  /*0dc0*/  IABS R149, R6 ;  /* 0x0000000600957213 */ /* 0x000fe20000000000 */
[----:B------:R2:W-:Y:S01]  /*0dd0*/  STL [R1+0x888], R7 ;  /* 0x0008880701007387 */ /* 0x0005e20000100800 */
[C---:B------:R-:W-:Y:S01]  /*0de0*/  IMAD R77, R72.reuse, R9, R77 ;  /* 0x00000009484d7224 */ /* 0x040fe200078e024d */
[----:B------:R-:W-:Y:S01]  /*0df0*/  IABS R108, R8 ;  /* 0x00000008006c7213 */ /* 0x000fe20000000000 */
[----:B------:R-:W-:Y:S01]  /*0e00*/  IMAD R150, R72, R11, R150 ;  /* 0x0000000b48967224 */ /* 0x000fe200078e0296 */
[----:B0-----:R-:W-:Y:S01]  /*0e10*/  IABS R10, R4 ;  /* 0x00000004000a7213 */ /* 0x001fe20000000000 */
[----:B------:R-:W-:Y:S01]  /*0e20*/  STL [R1+0x890], R6 ;  /* 0x0008900601007387 */ /* 0x000fe20000100800 */
[----:B-1----:R-:W-:-:S03]  /*0e30*/  IMAD.HI.U32 R8, R73, R149, RZ ;  /* 0x0000009549087227 */ /* 0x002fc600078e00ff */
[----:B------:R0:W-:Y:S01]  /*0e40*/  STL [R1+0x8a4], R4 ;  /* 0x0008a40401007387 */ /* 0x0001e20000100800 */
[----:B------:R-:W-:-:S04]  /*0e50*/  IMAD.HI.U32 R9, R73, R10, RZ ;  /* 0x0000000a49097227 */ /* 0x000fc800078e00ff */
[----:B--2---:R-:W-:-:S04]  /*0e60*/  IMAD.HI.U32 R7, R73, R125, RZ ;  /* 0x0000007d49077227 */ /* 0x004fc800078e00ff */
[----:B------:R-:W-:Y:S02]  /*0e70*/  IMAD.MOV R9, RZ, RZ, -R9 ;  /* 0x000000ffff097224 */ /* 0x000fe400078e0a09 */
[----:B0-----:R-:W-:-:S04]  /*0e80*/  IMAD.HI.U32 R4, R73, R92, RZ ;  /* 0x0000005c49047227 */ /* 0x001fc800078e00ff */
[----:B------:R-:W-:Y:S02]  /*0e90*/  IMAD.MOV R11, RZ, RZ, -R4 ;  /* 0x000000ffff0b7224 */ /* 0x000fe400078e0a04 */
[----:B------:R-:W-:Y:S02]  /*0ea0*/  IMAD.MOV R8, RZ, RZ, -R8 ;  /* 0x000000ffff087224 */ /* 0x000fe400078e0a08 */
[----:B------:R-:W-:Y:S02]  /*0eb0*/  IMAD.MOV R7, RZ, RZ, -R7 ;  /* 0x000000ffff077224 */ /* 0x000fe400078e0a07 */
[----:B------:R-:W-:-:S04]  /*0ec0*/  IMAD.HI.U32 R6, R73, R108, RZ ;  /* 0x0000006c49067227 */ /* 0x000fc800078e00ff */
[C---:B------:R-:W-:Y:S02]  /*0ed0*/  IMAD R4, R72.reuse, R9, R10 ;  /* 0x0000000948047224 */ /* 0x040fe400078e020a */
[C---:B------:R-:W-:Y:S02]  /*0ee0*/  IMAD R92, R72.reuse, R11, R92 ;  /* 0x0000000b485c7224 */ /* 0x040fe400078e025c */
[----:B------:R-:W-:Y:S01]  /*0ef0*/  IMAD R149, R72, R8, R149 ;  /* 0x0000000848957224 */ /* 0x000fe200078e0295 */
[----:B------:R0:W-:Y:S01]  /*0f00*/  STL [R1+0x4c], R4 ;  /* 0x00004c0401007387 */ /* 0x0001e20000100800 */
[----:B------:R-:W-:Y:S02]  /*0f10*/  VIADD R11, R0, 0xe ;  /* 0x0000000e000b7836 */ /* 0x000fe40000000000 */
[----:B------:R-:W-:Y:S02]  /*0f20*/  IMAD R125, R72, R7, R125 ;  /* 0x00000007487d7224 */ /* 0x000fe400078e027d */
[C---:B------:R-:W-:Y:S01]  /*0f30*/  VIADD R8, R0.reuse, 0xf ;  /* 0x0000000f00087836 */ /* 0x040fe20000000000 */
[----:B------:R-:W-:Y:S01]  /*0f40*/  STL [R1+0x8b0], R11 ;  /* 0x0008b00b01007387 */ /* 0x000fe20000100800 */
[----:B------:R-:W-:Y:S01]  /*0f50*/  IMAD.MOV R13, RZ, RZ, -R6 ;  /* 0x000000ffff0d7224 */ /* 0x000fe200078e0a06 */
[----:B------:R-:W-:Y:S01]  /*0f60*/  IABS R10, R11 ;  /* 0x0000000b000a7213 */ /* 0x000fe20000000000 */
[C---:B------:R-:W-:Y:S01]  /*0f70*/  VIADD R7, R0.reuse, 0x10 ;  /* 0x0000001000077836 */ /* 0x040fe20000000000 */
[----:B------:R1:W-:Y:S01]  /*0f80*/  STL [R1+0x8c4], R8 ;  /* 0x0008c40801007387 */ /* 0x0003e20000100800 */
[C---:B------:R-:W-:Y:S01]  /*0f90*/  VIADD R6, R0.reuse, 0x11 ;  /* 0x0000001100067836 */ /* 0x040fe20000000000 */
[----:B------:R-:W-:Y:S01]  /*0fa0*/  IABS R12, R8 ;  /* 0x00000008000c7213 */ /* 0x000fe20000000000 */
[----:B0-----:R-:W-:Y:S01]  /*0fb0*/  VIADD R4, R0, 0x12 ;  /* 0x0000001200047836 */ /* 0x001fe20000000000 */
[----:B------:R0:W-:Y:S01]  /*0fc0*/  STL [R1+0x8d0], R7 ;  /* 0x0008d00701007387 */ /* 0x0001e20000100800 */
[----:B------:R-:W-:Y:S01]  /*0fd0*/  IMAD R108, R72, R13, R108 ;  /* 0x0000000d486c7224 */ /* 0x000fe200078e026c */
[----:B------:R-:W-:Y:S01]  /*0fe0*/  IABS R93, R6 ;  /* 0x00000006005d7213 */ /* 0x000fe20000000000 */
[C---:B------:R-:W-:Y:S01]  /*0ff0*/  VIADD R14, R0.reuse, 0x13 ;  /* 0x00000013000e7836 */ /* 0x040fe20000000000 */
[----:B------:R2:W-:Y:S01]  /*1000*/  STL [R1+0x8e4], R6 ;  /* 0x0008e40601007387 */ /* 0x0005e20000100800 */
[----:B------:R-:W-:Y:S01]  /*1010*/  IABS R107, R4 ;  /* 0x00000004006b7213 */ /* 0x000fe20000000000 */
[----:B------:R-:W-:Y:S01]  /*1020*/  VIADD R17, R0, 0x30 ;  /* 0x0000003000117836 */ /* 0x000fe20000000000 */
[----:B------:R-:W-:Y:S01]  /*1030*/  IABS R76, R7 ;  /* 0x00000007004c7213 */ /* 0x000fe20000000000 */
[----:B------:R4:W-:Y:S01]  /*1040*/  STL [R1+0x8e0], R4 ;  /* 0x0008e00401007387 */ /* 0x0009e20000100800 */
[----:B-1----:R-:W-:Y:S01]  /*1050*/  IMAD.HI.U32 R8, R73, R93, RZ ;  /* 0x0000005d49087227 */ /* 0x002fe200078e00ff */
[----:B------:R-:W-:-:S02]  /*1060*/  IABS R126, R14 ;  /* 0x0000000e007e7213 */ /* 0x000fc40000000000 */
[----:B------:R-:W-:Y:S01]  /*1070*/  IABS R82, R17 ;  /* 0x0000001100527213 */ /* 0x000fe20000000000 */
[----:B0-----:R-:W-:-:S04]  /*1080*/  IMAD.HI.U32 R7, R73, R76, RZ ;  /* 0x0000004c49077227 */ /* 0x001fc800078e00ff */
[----:B--2---:R-:W-:-:S04]  /*1090*/  IMAD.HI.U32 R6, R73, R12, RZ ;  /* 0x0000000c49067227 */ /* 0x004fc800078e00ff */
[----:B----4-:R-:W-:-:S04]  /*10a0*/  IMAD.HI.U32 R4, R73, R10, RZ ;  /* 0x0000000a49047227 */ /* 0x010fc800078e00ff */
[----:B------:R-:W-:Y:S02]  /*10b0*/  IMAD.MOV R11, RZ, RZ, -R4 ;  /* 0x000000ffff0b7224 */ /* 0x000fe400078e0a04 */
[----:B------:R-:W-:Y:S02]  /*10c0*/  IMAD.MOV R13, RZ, RZ, -R6 ;  /* 0x000000ffff0d7224 */ /* 0x000fe400078e0a06 */
[C---:B------:R-:W-:Y:S02]  /*10d0*/  IMAD R6, R72.reuse, R11, R10 ;  /* 0x0000000b48067224 */ /* 0x040fe400078e020a */
[----:B------:R-:W-:Y:S02]  /*10e0*/  IMAD R4, R72, R13, R12 ;  /* 0x0000000d48047224 */ /* 0x000fe400078e020c */
[C---:B------:R-:W-:Y:S01]  /*10f0*/  VIADD R11, R0.reuse, 0x14 ;  /* 0x00000014000b7836 */ /* 0x040fe20000000000 */
[----:B------:R0:W-:Y:S01]  /*1100*/  STL [R1+0x120], R6 ;  /* 0x0001200601007387 */ /* 0x0001e20000100800 */
[----:B------:R-:W-:-:S02]  /*1110*/  VIADD R10, R0, 0x15 ;  /* 0x00000015000a7836 */ /* 0x000fc40000000000 */
[----:B------:R-:W-:Y:S01]  /*1120*/  IMAD.HI.U32 R9, R73, R107, RZ ;  /* 0x0000006b49097227 */ /* 0x000fe200078e00ff */
[----:B------:R1:W-:Y:S01]  /*1130*/  STL [R1+0x234], R4 ;  /* 0x0002340401007387 */ /* 0x0003e20000100800 */
[----:B------:R-:W-:Y:S02]  /*1140*/  IABS R140, R11 ;  /* 0x0000000b008c7213 */ /* 0x000fe40000000000 */
[----:B------:R-:W-:Y:S01]  /*1150*/  IMAD.MOV R7, RZ, RZ, -R7 ;  /* 0x000000ffff077224 */ /* 0x000fe200078e0a07 */
[----:B------:R2:W-:Y:S01]  /*1160*/  STL [R1+0x8dc], R14 ;  /* 0x0008dc0e01007387 */ /* 0x0005e20000100800 */
[----:B------:R-:W-:Y:S02]  /*1170*/  IMAD.MOV R8, RZ, RZ, -R8 ;  /* 0x000000ffff087224 */ /* 0x000fe400078e0a08 */
[----:B0-----:R-:W-:Y:S01]  /*1180*/  VIADD R6, R0, 0x16 ;  /* 0x0000001600067836 */ /* 0x001fe20000000000 */
[----:B------:R-:W-:Y:S01]  /*1190*/  STL [R1+0x8d8], R11 ;  /* 0x0008d80b01007387 */ /* 0x000fe20000100800 */
[----:B------:R-:W-:-:S02]  /*11a0*/  IMAD.MOV R9, RZ, RZ, -R9 ;  /* 0x000000ffff097224 */ /* 0x000fc400078e0a09 */
[----:B-1----:R-:W-:Y:S01]  /*11b0*/  VIADD R4, R0, 0x17 ;  /* 0x0000001700047836 */ /* 0x002fe20000000000 */
[----:B------:R0:W-:Y:S01]  /*11c0*/  STL [R1+0x8d4], R10 ;  /* 0x0008d40a01007387 */ /* 0x0001e20000100800 */
[----:B------:R-:W-:Y:S01]  /*11d0*/  IABS R12, R6 ;  /* 0x00000006000c7213 */ /* 0x000fe20000000000 */
[C---:B------:R-:W-:Y:S02]  /*11e0*/  IMAD R76, R72.reuse, R7, R76 ;  /* 0x00000007484c7224 */ /* 0x040fe400078e024c */
[----:B--2---:R-:W-:Y:S01]  /*11f0*/  IABS R14, R4 ;  /* 0x00000004000e7213 */ /* 0x004fe20000000000 */
[C---:B------:R-:W-:Y:S01]  /*1200*/  IMAD R93, R72.reuse, R8, R93 ;  /* 0x00000008485d7224 */ /* 0x040fe200078e025d */
[----:B------:R1:W-:Y:S01]  /*1210*/  STL [R1+0x8cc], R6 ;  /* 0x0008cc0601007387 */ /* 0x0003e20000100800 */
[----:B------:R-:W-:Y:S02]  /*1220*/  IMAD R107, R72, R9, R107 ;  /* 0x00000009486b7224 */ /* 0x000fe400078e026b */
[C---:B------:R-:W-:Y:S01]  /*1230*/  IMAD.HI.U32 R8, R73.reuse, R12, RZ ;  /* 0x0000000c49087227 */ /* 0x040fe200078e00ff */
[----:B0-----:R-:W-:Y:S01]  /*1240*/  IABS R10, R10 ;  /* 0x0000000a000a7213 */ /* 0x001fe20000000000 */
[----:B------:R0:W-:Y:S02]  /*1250*/  STL [R1+0x8e8], R4 ;  /* 0x0008e80401007387 */ /* 0x0001e40000100800 */
[----:B------:R-:W-:-:S04]  /*1260*/  IMAD.HI.U32 R9, R73, R14, RZ ;  /* 0x0000000e49097227 */ /* 0x000fc800078e00ff */
[----:B------:R-:W-:-:S04]  /*1270*/  IMAD.HI.U32 R7, R73, R10, RZ ;  /* 0x0000000a49077227 */ /* 0x000fc800078e00ff */
[----:B-1----:R-:W-:-:S04]  /*1280*/  IMAD.HI.U32 R6, R73, R140, RZ ;  /* 0x0000008c49067227 */ /* 0x002fc800078e00ff */
[----:B------:R-:W-:Y:S02]  /*1290*/  IMAD.MOV R7, RZ, RZ, -R7 ;  /* 0x000000ffff077224 */ /* 0x000fe400078e0a07 */
[----:B0-----:R-:W-:-:S04]  /*12a0*/  IMAD.HI.U32 R4, R73, R126, RZ ;  /* 0x0000007e49047227 */ /* 0x001fc800078e00ff */
[----:B------:R-:W-:Y:S02]  /*12b0*/  IMAD.MOV R15, RZ, RZ, -R8 ;  /* 0x000000ffff0f7224 */ /* 0x000fe400078e0a08 */
[----:B------:R-:W-:Y:S02]  /*12c0*/  IMAD.MOV R9, RZ, RZ, -R9 ;  /* 0x000000ffff097224 */ /* 0x000fe400078e0a09 */
[----:B------:R-:W-:Y:S02]  /*12d0*/  IMAD.MOV R13, RZ, RZ, -R6 ;  /* 0x000000ffff0d7224 */ /* 0x000fe400078e0a06 */
[C---:B------:R-:W-:Y:S02]  /*12e0*/  IMAD R7, R72.reuse, R7, R10 ;  /* 0x0000000748077224 */ /* 0x040fe400078e020a */
[----:B------:R-:W-:Y:S02]  /*12f0*/  IMAD.MOV R11, RZ, RZ, -R4 ;  /* 0x000000ffff0b7224 */ /* 0x000fe400078e0a04 */
[C---:B------:R-:W-:Y:S01]  /*1300*/  IMAD R6, R72.reuse, R15, R12 ;  /* 0x0000000f48067224 */ /* 0x040fe200078e020c */
[----:B------:R0:W-:Y:S01]  /*1310*/  STL [R1+0x50], R7 ;  /* 0x0000500701007387 */ /* 0x0001e20000100800 */
[----:B------:R-:W-:-:S02]  /*1320*/  IMAD R4, R72, R9, R14 ;  /* 0x0000000948047224 */ /* 0x000fc400078e020e */
[C---:B------:R-:W-:Y:S01]  /*1330*/  VIADD R10, R0.reuse, 0x18 ;  /* 0x00000018000a7836 */ /* 0x040fe20000000000 */
[----:B------:R1:W-:Y:S01]  /*1340*/  STL [R1+0x11c], R6 ;  /* 0x00011c0601007387 */ /* 0x0003e20000100800 */
[C---:B------:R-:W-:Y:S02]  /*1350*/  VIADD R8, R0.reuse, 0x19 ;  /* 0x0000001900087836 */ /* 0x040fe40000000000 */
[C---:B------:R-:W-:Y:S01]  /*1360*/  VIADD R12, R0.reuse, 0x1e ;  /* 0x0000001e000c7836 */ /* 0x040fe20000000000 */
[----:B------:R2:W-:Y:S01]  /*1370*/  STL [R1+0x274], R4 ;  /* 0x0002740401007387 */ /* 0x0005e20000100800 */
[----:B------:R-:W-:Y:S01]  /*1380*/  IABS R79, R10 ;  /* 0x0000000a004f7213 */ /* 0x000fe20000000000 */
[C---:B0-----:R-:W-:Y:S01]  /*1390*/  VIADD R7, R0.reuse, 0x1a ;  /* 0x0000001a00077836 */ /* 0x041fe20000000000 */
[----:B------:R-:W-:Y:S01]  /*13a0*/  IABS R94, R8 ;  /* 0x00000008005e7213 */ /* 0x000fe20000000000 */
[----:B------:R0:W-:Y:S01]  /*13b0*/  STL [R1+0x8c8], R10 ;  /* 0x0008c80a01007387 */ /* 0x0001e20000100800 */
[----:B------:R-:W-:-:S02]  /*13c0*/  VIADD R14, R0, 0x1f ;  /* 0x0000001f000e7836 */ /* 0x000fc40000000000 */
[C---:B-1----:R-:W-:Y:S01]  /*13d0*/  VIADD R6, R0.reuse, 0x1b ;  /* 0x0000001b00067836 */ /* 0x042fe20000000000 */
[----:B------:R-:W-:Y:S01]  /*13e0*/  STL [R1+0x8ec], R8 ;  /* 0x0008ec0801007387 */ /* 0x000fe20000100800 */
[----:B------:R-:W-:Y:S01]  /*13f0*/  IABS R110, R7 ;  /* 0x00000007006e7213 */ /* 0x000fe20000000000 */
[C---:B--2---:R-:W-:Y:S02]  /*1400*/  VIADD R4, R0.reuse, 0x1c ;  /* 0x0000001c00047836 */ /* 0x044fe40000000000 */
[----:B------:R1:W-:Y:S01]  /*1410*/  STL [R1+0x8f4], R7 ;  /* 0x0008f40701007387 */ /* 0x0003e20000100800 */
[----:B------:R-:W-:Y:S01]  /*1420*/  IABS R127, R6 ;  /* 0x00000006007f7213 */ /* 0x000fe20000000000 */
[----:B0-----:R-:W-:Y:S01]  /*1430*/  VIADD R10, R0, 0x1d ;  /* 0x0000001d000a7836 */ /* 0x001fe20000000000 */
[----:B------:R-:W-:Y:S01]  /*1440*/  IABS R151, R4 ;  /* 0x0000000400977213 */ /* 0x000fe20000000000 */
[----:B------:R0:W-:Y:S01]  /*1450*/  STL [R1+0x900], R6 ;  /* 0x0009000601007387 */ /* 0x0001e20000100800 */
[----:B------:R-:W-:-:S02]  /*1460*/  IMAD R126, R72, R11, R126 ;  /* 0x0000000b487e7224 */ /* 0x000fc400078e027e */
[----:B------:R-:W-:Y:S01]  /*1470*/  IMAD R140, R72, R13, R140 ;  /* 0x0000000d488c7224 */ /* 0x000fe200078e028c */
[----:B------:R2:W-:Y:S01]  /*1480*/  STL [R1+0x8fc], R4 ;  /* 0x0008fc0401007387 */ /* 0x0005e20000100800 */
[----:B------:R-:W-:Y:S02]  /*1490*/  VIADD R15, R0, 0x20 ;  /* 0x00000020000f7836 */ /* 0x000fe40000000000 */
[C---:B-1----:R-:W-:Y:S01]  /*14a0*/  IMAD.HI.U32 R7, R73.reuse, R110, RZ ;  /* 0x0000006e49077227 */ /* 0x042fe200078e00ff */
[----:B------:R1:W-:Y:S02]  /*14b0*/  STL [R1+0x90c], R10 ;  /* 0x00090c0a01007387 */ /* 0x0003e40000100800 */
[----:B------:R-:W-:Y:S01]  /*14c0*/  IABS R81, R15 ;  /* 0x0000000f00517213 */ /* 0x000fe20000000000 */
[C---:B0-----:R-:W-:Y:S01]  /*14d0*/  IMAD.HI.U32 R6, R73.reuse, R94, RZ ;  /* 0x0000005e49067227 */ /* 0x041fe200078e00ff */
[----:B------:R0:W-:Y:S03]  /*14e0*/  STL [R1+0x908], R12 ;  /* 0x0009080c01007387 */ /* 0x0001e60000100800 */
[----:B--2---:R-:W-:Y:S01]  /*14f0*/  IMAD.HI.U32 R4, R73, R79, RZ ;  /* 0x0000004f49047227 */ /* 0x004fe200078e00ff */
[----:B------:R2:W-:Y:S01]  /*1500*/  STL [R1+0x910], R14 ;  /* 0x0009100e01007387 */ /* 0x0005e20000100800 */
[----:B-1----:R-:W-:-:S02]  /*1510*/  IABS R10, R10 ;  /* 0x0000000a000a7213 */ /* 0x002fc40000000000 */
[----:B------:R-:W-:Y:S01]  /*1520*/  IMAD.MOV R4, RZ, RZ, -R4 ;  /* 0x000000ffff047224 */ /* 0x000fe200078e0a04 */
[----:B------:R-:W-:Y:S01]  /*1530*/  STL [R1+0x918], R15 ;  /* 0x0009180f01007387 */ /* 0x000fe20000100800 */
[----:B------:R-:W-:Y:S01]  /*1540*/  IMAD.MOV R7, RZ, RZ, -R7 ;  /* 0x000000ffff077224 */ /* 0x000fe200078e0a07 */
[----:B0-----:R-:W-:Y:S01]  /*1550*/  IABS R12, R12 ;  /* 0x0000000c000c7213 */ /* 0x001fe20000000000 */
[----:B------:R-:W-:Y:S02]  /*1560*/  IMAD.MOV R11, RZ, RZ, -R6 ;  /* 0x000000ffff0b7224 */ /* 0x000fe400078e0a06 */
[----:B------:R-:W-:Y:S01]  /*1570*/  IMAD R79, R72, R4, R79 ;  /* 0x00000004484f7224 */ /* 0x000fe200078e024f */
[----:B--2---:R-:W-:Y:S01]  /*1580*/  IABS R14, R14 ;  /* 0x0000000e000e7213 */ /* 0x004fe20000000000 */
[----:B------:R-:W-:Y:S02]  /*1590*/  VIADD R13, R0, 0x21 ;  /* 0x00000021000d7836 */ /* 0x000fe40000000000 */
[----:B------:R-:W-:-:S03]  /*15a0*/  IMAD.HI.U32 R4, R73, R10, RZ ;  /* 0x0000000a49047227 */ /* 0x000fc600078e00ff */
[----:B------:R0:W-:Y:S01]  /*15b0*/  STL [R1+0x924], R13 ;  /* 0x0009240d01007387 */ /* 0x0001e20000100800 */
[----:B------:R-:W-:Y:S01]  /*15c0*/  IMAD R110, R72, R7, R110 ;  /* 0x00000007486e7224 */ /* 0x000fe200078e026e */
[----:B------:R-:W-:Y:S01]  /*15d0*/  IABS R95, R13 ;  /* 0x0000000d005f7213 */ /* 0x000fe20000000000 */
[----:B------:R-:W-:-:S04]  /*15e0*/  IMAD.HI.U32 R6, R73, R12, RZ ;  /* 0x0000000c49067227 */ /* 0x000fc800078e00ff */
[----:B------:R-:W-:-:S04]  /*15f0*/  IMAD.HI.U32 R7, R73, R14, RZ ;  /* 0x0000000e49077227 */ /* 0x000fc800078e00ff */
[----:B------:R-:W-:Y:S02]  /*1600*/  IMAD R94, R72, R11, R94 ;  /* 0x0000000b485e7224 */ /* 0x000fe400078e025e */
[----:B------:R-:W-:Y:S02]  /*1610*/  IMAD.MOV R11, RZ, RZ, -R4 ;  /* 0x000000ffff0b7224 */ /* 0x000fe400078e0a04 */
[----:B0-----:R-:W-:Y:S02]  /*1620*/  IMAD.MOV R13, RZ, RZ, -R6 ;  /* 0x000000ffff0d7224 */ /* 0x001fe400078e0a06 */
[----:B------:R-:W-:Y:S02]  /*1630*/  IMAD.MOV R7, RZ, RZ, -R7 ;  /* 0x000000ffff077224 */ /* 0x000fe400078e0a07 */
[----:B------:R-:W-:-:S04]  /*1640*/  IMAD.HI.U32 R8, R73, R127, RZ ;  /* 0x0000007f49087227 */ /* 0x000fc800078e00ff */
[----:B------:R-:W-:-:S04]  /*1650*/  IMAD.HI.U32 R9, R73, R151, RZ ;  /* 0x0000009749097227 */ /* 0x000fc800078e00ff */
[C---:B------:R-:W-:Y:S02]  /*1660*/  IMAD R10, R72.reuse, R11, R10 ;  /* 0x0000000b480a7224 */ /* 0x040fe400078e020a */
[C---:B------:R-:W-:Y:S02]  /*1670*/  IMAD R6, R72.reuse, R13, R12 ;  /* 0x0000000d48067224 */ /* 0x040fe400078e020c */
[----:B------:R-:W-:Y:S01]  /*1680*/  IMAD R4, R72, R7, R14 ;  /* 0x0000000748047224 */ /* 0x000fe200078e020e */
[----:B------:R0:W-:Y:S01]  /*1690*/  STL [R1+0x58], R10 ;  /* 0x0000580a01007387 */ /* 0x0001e20000100800 */
[----:B------:R-:W-:Y:S02]  /*16a0*/  IMAD.MOV R8, RZ, RZ, -R8 ;  /* 0x000000ffff087224 */ /* 0x000fe400078e0a08 */
[----:B------:R-:W-:Y:S01]  /*16b0*/  IMAD.MOV R9, RZ, RZ, -R9 ;  /* 0x000000ffff097224 */ /* 0x000fe200078e0a09 */
[----:B------:R1:W-:Y:S01]  /*16c0*/  STL [R1+0x118], R6 ;  /* 0x0001180601007387 */ /* 0x0003e20000100800 */
[----:B------:R-:W-:-:S02]  /*16d0*/  VIADD R12, R0, 0x22 ;  /* 0x00000022000c7836 */ /* 0x000fc40000000000 */
[----:B------:R-:W-:Y:S01]  /*16e0*/  VIADD R11, R0, 0x23 ;  /* 0x00000023000b7836 */ /* 0x000fe20000000000 */
[----:B------:R2:W-:Y:S01]  /*16f0*/  STL [R1+0x278], R4 ;  /* 0x0002780401007387 */ /* 0x0005e20000100800 */
[----:B------:R-:W-:Y:S01]  /*1700*/  IMAD R127, R72, R8, R127 ;  /* 0x00000008487f7224 */ /* 0x000fe200078e027f */
[----:B------:R-:W-:Y:S01]  /*1710*/  IABS R112, R12 ;  /* 0x0000000c00707213 */ /* 0x000fe20000000000 */
[----:B0-----:R-:W-:Y:S01]  /*1720*/  VIADD R10, R0, 0x24 ;  /* 0x00000024000a7836 */ /* 0x001fe20000000000 */
[----:B------:R0:W-:Y:S01]  /*1730*/  STL [R1+0x920], R12 ;  /* 0x0009200c01007387 */ /* 0x0001e20000100800 */
[----:B------:R-:W-:Y:S01]  /*1740*/  IMAD R151, R72, R9, R151 ;  /* 0x0000000948977224 */ /* 0x000fe200078e0297 */
[----:B------:R-:W-:Y:S01]  /*1750*/  IABS R128, R11 ;  /* 0x0000000b00807213 */ /* 0x000fe20000000000 */
[----:B-1----:R-:W-:Y:S01]  /*1760*/  VIADD R6, R0, 0x25 ;  /* 0x0000002500067836 */ /* 0x002fe20000000000 */
[----:B------:R-:W-:Y:S01]  /*1770*/  STL [R1+0x928], R11 ;  /* 0x0009280b01007387 */ /* 0x000fe20000100800 */
[----:B------:R-:W-:Y:S01]  /*1780*/  IMAD.HI.U32 R8, R73, R81, RZ ;  /* 0x0000005149087227 */ /* 0x000fe200078e00ff */
[----:B------:R-:W-:-:S02]  /*1790*/  IABS R154, R10 ;  /* 0x0000000a009a7213 */ /* 0x000fc40000000000 */
[----:B------:R1:W-:Y:S01]  /*17a0*/  STL [R1+0x930], R10 ;  /* 0x0009300a01007387 */ /* 0x0003e20000100800 */
[----:B--2---:R-:W-:Y:S02]  /*17b0*/  VIADD R4, R0, 0x26 ;  /* 0x0000002600047836 */ /* 0x004fe40000000000 */
[----:B------:R-:W-:Y:S01]  /*17c0*/  IMAD.HI.U32 R9, R73, R95, RZ ;  /* 0x0000005f49097227 */ /* 0x000fe200078e00ff */
[----:B------:R2:W-:Y:S02]  /*17d0*/  STL [R1+0x934], R6 ;  /* 0x0009340601007387 */ /* 0x0005e40000100800 */
[----:B0-----:R-:W-:Y:S01]  /*17e0*/  IABS R12, R4 ;  /* 0x00000004000c7213 */ /* 0x001fe20000000000 */
[----:B------:R-:W-:Y:S01]  /*17f0*/  IMAD.MOV R8, RZ, RZ, -R8 ;  /* 0x000000ffff087224 */ /* 0x000fe200078e0a08 */
[----:B------:R0:W-:Y:S01]  /*1800*/  STL [R1+0x93c], R4 ;  /* 0x00093c0401007387 */ /* 0x0001e20000100800 */
[----:B------:R-:W-:Y:S01]  /*1810*/  IMAD.MOV R9, RZ, RZ, -R9 ;  /* 0x000000ffff097224 */ /* 0x000fe200078e0a09 */
[----:B-1----:R-:W-:Y:S01]  /*1820*/  IABS R10, R6 ;  /* 0x00000006000a7213 */ /* 0x002fe20000000000 */
[----:B------:R-:W-:-:S02]  /*1830*/  IMAD R81, R72, R8, R81 ;  /* 0x0000000848517224 */ /* 0x000fc400078e0251 */
[----:B------:R-:W-:Y:S02]  /*1840*/  IMAD R95, R72, R9, R95 ;  /* 0x00000009485f7224 */ /* 0x000fe400078e025f */
[----:B------:R-:W-:-:S04]  /*1850*/  IMAD.HI.U32 R8, R73, R10, RZ ;  /* 0x0000000a49087227 */ /* 0x000fc800078e00ff */
[----:B------:R-:W-:-:S04]  /*1860*/  IMAD.HI.U32 R9, R73, R12, RZ ;  /* 0x0000000c49097227 */ /* 0x000fc800078e00ff */
[----:B--2---:R-:W-:-:S04]  /*1870*/  IMAD.HI.U32 R6, R73, R128, RZ ;  /* 0x0000008049067227 */ /* 0x004fc800078e00ff */
[----:B0-----:R-:W-:-:S04]  /*1880*/  IMAD.HI.U32 R4, R73, R112, RZ ;  /* 0x0000007049047227 */ /* 0x001fc800078e00ff */
[----:B------:R-:W-:-:S04]  /*1890*/  IMAD.HI.U32 R7, R73, R154, RZ ;  /* 0x0000009a49077227 */ /* 0x000fc800078e00ff */
[----:B------:R-:W-:Y:S02]  /*18a0*/  IMAD.MOV R15, RZ, RZ, -R8 ;  /* 0x000000ffff0f7224 */ /* 0x000fe400078e0a08 */
[----:B------:R-:W-:Y:S02]  /*18b0*/  IMAD.MOV R9, RZ, RZ, -R9 ;  /* 0x000000ffff097224 */ /* 0x000fe400078e0a09 */
[----:B------:R-:W-:Y:S02]  /*18c0*/  IMAD.MOV R13, RZ, RZ, -R6 ;  /* 0x000000ffff0d7224 */ /* 0x000fe400078e0a06 */
[----:B------:R-:W-:Y:S02]  /*18d0*/  IMAD.MOV R11, RZ, RZ, -R4 ;  /* 0x000000ffff0b7224 */ /* 0x000fe400078e0a04 */
[----:B------:R-:W-:Y:S02]  /*18e0*/  IMAD.MOV R7, RZ, RZ, -R7 ;  /* 0x000000ffff077224 */ /* 0x000fe400078e0a07 */
[----:B------:R-:W-:-:S02]  /*18f0*/  IMAD R6, R72, R15, R10 ;  /* 0x0000000f48067224 */ /* 0x000fc400078e020a */
[----:B------:R-:W-:Y:S02]  /*1900*/  IMAD R4, R72, R9, R12 ;  /* 0x0000000948047224 */ /* 0x000fe400078e020c */
[----:B------:R-:W-:Y:S01]  /*1910*/  VIADD R10, R0, 0x28 ;  /* 0x00000028000a7836 */ /* 0x000fe20000000000 */
[----:B------:R0:W-:Y:S01]  /*1920*/  STL [R1+0x84], R6 ;  /* 0x0000840601007387 */ /* 0x0001e20000100800 */
[----:B------:R-:W-:Y:S02]  /*1930*/  IMAD R154, R72, R7, R154 ;  /* 0x00000007489a7224 */ /* 0x000fe400078e029a */
[C---:B------:R-:W-:Y:S01]  /*1940*/  VIADD R8, R0.reuse, 0x29 ;  /* 0x0000002900087836 */ /* 0x040fe20000000000 */
[----:B------:R1:W-:Y:S01]  /*1950*/  STL [R1+0x12c], R4 ;  /* 0x00012c0401007387 */ /* 0x0003e20000100800 */
[C---:B------:R-:W-:Y:S01]  /*1960*/  VIADD R7, R0.reuse, 0x2a ;  /* 0x0000002a00077836 */ /* 0x040fe20000000000 */
[----:B------:R-:W-:Y:S01]  /*1970*/  IABS R80, R10 ;  /* 0x0000000a00507213 */ /* 0x000fe20000000000 */
[C---:B------:R-:W-:Y:S01]  /*1980*/  VIADD R12, R0.reuse, 0x2e ;  /* 0x0000002e000c7836 */ /* 0x040fe20000000000 */
[----:B------:R2:W-:Y:S01]  /*1990*/  STL [R1+0x948], R10 ;  /* 0x0009480a01007387 */ /* 0x0005e20000100800 */
[----:B------:R-:W-:Y:S01]  /*19a0*/  IABS R96, R8 ;  /* 0x0000000800607213 */ /* 0x000fe20000000000 */
[----:B0-----:R-:W-:Y:S01]  /*19b0*/  VIADD R6, R0, 0x2b ;  /* 0x0000002b00067836 */ /* 0x001fe20000000000 */
[----:B------:R-:W-:Y:S01]  /*19c0*/  IABS R111, R7 ;  /* 0x00000007006f7213 */ /* 0x000fe20000000000 */
[----:B------:R0:W-:Y:S01]  /*19d0*/  STL [R1+0x954], R8 ;  /* 0x0009540801007387 */ /* 0x0001e20000100800 */
[----:B------:R-:W-:-:S02]  /*19e0*/  IMAD R112, R72, R11, R112 ;  /* 0x0000000b48707224 */ /* 0x000fc400078e0270 */
[C---:B-1----:R-:W-:Y:S01]  /*19f0*/  VIADD R4, R0.reuse, 0x2c ;  /* 0x0000002c00047836 */ /* 0x042fe20000000000 */
[----:B------:R-:W-:Y:S01]  /*1a00*/  STL [R1+0x950], R7 ;  /* 0x0009500701007387 */ /* 0x000fe20000100800 */
[----:B------:R-:W-:Y:S01]  /*1a10*/  IABS R129, R6 ;  /* 0x0000000600817213 */ /* 0x000fe20000000000 */
[C---:B--2---:R-:W-:Y:S02]  /*1a20*/  VIADD R10, R0.reuse, 0x2d ;  /* 0x0000002d000a7836 */ /* 0x044fe40000000000 */
[----:B------:R1:W-:Y:S01]  /*1a30*/  STL [R1+0x958], R6 ;  /* 0x0009580601007387 */ /* 0x0003e20000100800 */
[----:B------:R-:W-:Y:S01]  /*1a40*/  IABS R152, R4 ;  /* 0x0000000400987213 */ /* 0x000fe20000000000 */
[----:B------:R-:W-:Y:S02]  /*1a50*/  VIADD R15, R0, 0x31 ;  /* 0x00000031000f7836 */ /* 0x000fe40000000000 */
[----:B------:R2:W-:Y:S01]  /*1a60*/  STL [R1+0x960], R4 ;  /* 0x0009600401007387 */ /* 0x0005e20000100800 */
[----:B0-----:R-:W-:-:S02]  /*1a70*/  IMAD.HI.U32 R8, R73, R129, RZ ;  /* 0x0000008149087227 */ /* 0x001fc400078e00ff */
[----:B------:R-:W-:Y:S01]  /*1a80*/  IABS R98, R15 ;  /* 0x0000000f00627213 */ /* 0x000fe20000000000 */
[----:B------:R0:W-:Y:S01]  /*1a90*/  STL [R1+0x96c], R10 ;  /* 0x00096c0a01007387 */ /* 0x0001e20000100800 */
[----:B------:R-:W-:Y:S02]  /*1aa0*/  IMAD R128, R72, R13, R128 ;  /* 0x0000000d48807224 */ /* 0x000fe400078e0280 */
[C---:B-1----:R-:W-:Y:S01]  /*1ab0*/  IMAD.HI.U32 R6, R73.reuse, R96, RZ ;  /* 0x0000006049067227 */ /* 0x042fe200078e00ff */
[----:B------:R1:W-:Y:S03]  /*1ac0*/  STL [R1+0x968], R12 ;  /* 0x0009680c01007387 */ /* 0x0003e60000100800 */
[----:B--2---:R-:W-:Y:S01]  /*1ad0*/  IMAD.HI.U32 R4, R73, R80, RZ ;  /* 0x0000005049047227 */ /* 0x004fe200078e00ff */
[----:B------:R-:W-:Y:S01]  /*1ae0*/  STL [R1+0x978], R17 ;  /* 0x0009781101007387 */ /* 0x000fe20000100800 */
[----:B0-----:R-:W-:-:S02]  /*1af0*/  IABS R10, R10 ;  /* 0x0000000a000a7213 */ /* 0x001fc40000000000 */
[----:B------:R-:W-:Y:S01]  /*1b00*/  IMAD.MOV R11, RZ, RZ, -R4 ;  /* 0x000000ffff0b7224 */ /* 0x000fe200078e0a04 */
[----:B------:R0:W-:Y:S01]  /*1b10*/  STL [R1+0x97c], R15 ;  /* 0x00097c0f01007387 */ /* 0x0001e20000100800 */
[----:B------:R-:W-:Y:S01]  /*1b20*/  IMAD.MOV R13, RZ, RZ, -R6 ;  /* 0x000000ffff0d7224 */ /* 0x000fe200078e0a06 */
[----:B-1----:R-:W-:Y:S01]  /*1b30*/  IABS R12, R12 ;  /* 0x0000000c000c7213 */ /* 0x002fe20000000000 */
[----:B------:R-:W-:-:S04]  /*1b40*/  IMAD.HI.U32 R4, R73, R10, RZ ;  /* 0x0000000a49047227 */ /* 0x000fc800078e00ff */
[----:B------:R-:W-:-:S04]  /*1b50*/  IMAD.HI.U32 R6, R73, R12, RZ ;  /* 0x0000000c49067227 */ /* 0x000fc800078e00ff */
[----:B------:R-:W-:Y:S02]  /*1b60*/  IMAD.MOV R8, RZ, RZ, -R8 ;  /* 0x000000ffff087224 */ /* 0x000fe400078e0a08 */
[----:B------:R-:W-:Y:S02]  /*1b70*/  IMAD R80, R72, R11, R80 ;  /* 0x0000000b48507224 */ /* 0x000fe400078e0250 */
[----:B------:R-:W-:Y:S02]  /*1b80*/  IMAD.MOV R11, RZ, RZ, -R4 ;  /* 0x000000ffff0b7224 */ /* 0x000fe400078e0a04 */
[----:B------:R-:W-:-:S04]  /*1b90*/  IMAD.HI.U32 R7, R73, R111, RZ ;  /* 0x0000006f49077227 */ /* 0x000fc800078e00ff */
[C---:B------:R-:W-:Y:S02]  /*1ba0*/  IMAD R96, R72.reuse, R13, R96 ;  /* 0x0000000d48607224 */ /* 0x040fe400078e0260 */
[----:B------:R-:W-:Y:S02]  /*1bb0*/  IMAD.MOV R13, RZ, RZ, -R6 ;  /* 0x000000ffff0d7224 */ /* 0x000fe400078e0a06 */
[----:B------:R-:W-:Y:S02]  /*1bc0*/  IMAD R129, R72, R8, R129 ;  /* 0x0000000848817224 */ /* 0x000fe400078e0281 */
[----:B------:R-:W-:Y:S02]  /*1bd0*/  VIADD R14, R0, 0x32 ;  /* 0x00000032000e7836 */ /* 0x000fe40000000000 */
[----:B------:R-:W-:-:S03]  /*1be0*/  IMAD.HI.U32 R8, R73, R98, RZ ;  /* 0x0000006249087227 */ /* 0x000fc600078e00ff */
[----:B------:R-:W-:Y:S01]  /*1bf0*/  STL [R1+0x984], R14 ;  /* 0x0009840e01007387 */ /* 0x000fe20000100800 */
[C---:B------:R-:W-:Y:S01]  /*1c00*/  IMAD R6, R72.reuse, R11, R10 ;  /* 0x0000000b48067224 */ /* 0x040fe200078e020a */
[----:B------:R-:W-:Y:S01]  /*1c10*/  IABS R113, R14 ;  /* 0x0000000e00717213 */ /* 0x000fe20000000000 */
[----:B------:R-:W-:Y:S02]  /*1c20*/  IMAD.MOV R7, RZ, RZ, -R7 ;  /* 0x000000ffff077224 */ /* 0x000fe400078e0a07 */
[----:B------:R-:W-:Y:S01]  /*1c30*/  IMAD R4, R72, R13, R12 ;  /* 0x0000000d48047224 */ /* 0x000fe200078e020c */
[----:B------:R1:W-:Y:S01]  /*1c40*/  STL [R1+0x8c], R6 ;  /* 0x00008c0601007387 */ /* 0x0003e20000100800 */
[C---:B------:R-:W-:Y:S02]  /*1c50*/  VIADD R11, R0.reuse, 0x33 ;  /* 0x00000033000b7836 */ /* 0x040fe40000000000 */
[----:B0-----:R-:W-:Y:S01]  /*1c60*/  IMAD.MOV R15, RZ, RZ, -R8 ;  /* 0x000000ffff0f7224 */ /* 0x001fe200078e0a08 */
[----:B------:R0:W-:Y:S01]  /*1c70*/  STL [R1+0x128], R4 ;  /* 0x0001280401007387 */ /* 0x0001e20000100800 */
[----:B------:R-:W-:Y:S01]  /*1c80*/  VIADD R10, R0, 0x34 ;  /* 0x00000034000a7836 */ /* 0x000fe20000000000 */
[----:B------:R-:W-:Y:S01]  /*1c90*/  IABS R131, R11 ;  /* 0x0000000b00837213 */ /* 0x000fe20000000000 */
[----:B------:R-:W-:Y:S01]  /*1ca0*/  IMAD R111, R72, R7, R111 ;  /* 0x00000007486f7224 */ /* 0x000fe200078e026f */
[----:B------:R2:W-:Y:S01]  /*1cb0*/  STL [R1+0x990], R11 ;  /* 0x0009900b01007387 */ /* 0x0005e20000100800 */
[C---:B------:R-:W-:Y:S01]  /*1cc0*/  VIADD R8, R0.reuse, 0x35 ;  /* 0x0000003500087836 */ /* 0x040fe20000000000 */
[----:B------:R-:W-:Y:S01]  /*1cd0*/  IABS R155, R10 ;  /* 0x0000000a009b7213 */ /* 0x000fe20000000000 */
[----:B------:R-:W-:Y:S01]  /*1ce0*/  IMAD.HI.U32 R7, R73, R82, RZ ;  /* 0x0000005249077227 */ /* 0x000fe200078e00ff */
[----:B------:R4:W-:Y:S03]  /*1cf0*/  STL [R1+0x98c], R10 ;  /* 0x00098c0a01007387 */ /* 0x0009e60000100800 */
[C---:B-1----:R-:W-:Y:S01]  /*1d00*/  VIADD R6, R0.reuse, 0x36 ;  /* 0x0000003600067836 */ /* 0x042fe20000000000 */
[----:B------:R1:W-:Y:S01]  /*1d10*/  STL [R1+0x99c], R8 ;  /* 0x00099c0801007387 */ /* 0x0003e20000100800 */
[----:B0-----:R-:W-:-:S02]  /*1d20*/  VIADD R4, R0, 0x38 ;  /* 0x0000003800047836 */ /* 0x001fc40000000000 */
[----:B------:R-:W-:Y:S01]  /*1d30*/  IMAD.MOV R7, RZ, RZ, -R7 ;  /* 0x000000ffff077224 */ /* 0x000fe200078e0a07 */
[----:B--2---:R-:W-:Y:S01]  /*1d40*/  IABS R11, R6 ;  /* 0x00000006000b7213 */ /* 0x004fe20000000000 */
[C---:B------:R-:W-:Y:S01]  /*1d50*/  IMAD.HI.U32 R9, R73.reuse, R152, RZ ;  /* 0x0000009849097227 */ /* 0x040fe200078e00ff */
[----:B----4-:R-:W-:Y:S01]  /*1d60*/  IABS R10, R8 ;  /* 0x00000008000a7213 */ /* 0x010fe20000000000 */
[----:B------:R0:W-:Y:S01]  /*1d70*/  STL [R1+0x998], R6 ;  /* 0x0009980601007387 */ /* 0x0001e20000100800 */
[----:B------:R-:W-:Y:S01]  /*1d80*/  IABS R84, R4 ;  /* 0x0000000400547213 */ /* 0x000fe20000000000 */
[----:B------:R-:W-:Y:S02]  /*1d90*/  IMAD R82, R72, R7, R82 ;  /* 0x0000000748527224 */ /* 0x000fe400078e0252 */
[----:B------:R2:W-:Y:S01]  /*1da0*/  STL [R1+0x9a8], R4 ;  /* 0x0009a80401007387 */ /* 0x0005e20000100800 */
[----:B------:R-:W-:-:S04]  /*1db0*/  IMAD.HI.U32 R7, R73, R10, RZ ;  /* 0x0000000a49077227 */ /* 0x000fc800078e00ff */
[----:B-1----:R-:W-:-:S04]  /*1dc0*/  IMAD.HI.U32 R8, R73, R11, RZ ;  /* 0x0000000b49087227 */ /* 0x002fc800078e00ff */
[----:B0-----:R-:W-:-:S04]  /*1dd0*/  IMAD.HI.U32 R6, R73, R155, RZ ;  /* 0x0000009b49067227 */ /* 0x001fc800078e00ff */
[----:B--2---:R-:W-:-:S04]  /*1de0*/  IMAD.HI.U32 R4, R73, R131, RZ ;  /* 0x0000008349047227 */ /* 0x004fc800078e00ff */
[----:B------:R-:W-:Y:S02]  /*1df0*/  IMAD.MOV R9, RZ, RZ, -R9 ;  /* 0x000000ffff097224 */ /* 0x000fe400078e0a09 */
[----:B------:R-:W-:Y:S02]  /*1e00*/  IMAD.MOV R6, RZ, RZ, -R6 ;  /* 0x000000ffff067224 */ /* 0x000fe400078e0a06 */
[----:B------:R-:W-:Y:S02]  /*1e10*/  IMAD.MOV R4, RZ, RZ, -R4 ;  /* 0x000000ffff047224 */ /* 0x000fe400078e0a04 */
[----:B------:R-:W-:Y:S02]  /*1e20*/  IMAD.MOV R7, RZ, RZ, -R7 ;  /* 0x000000ffff077224 */ /* 0x000fe400078e0a07 */
[----:B------:R-:W-:Y:S02]  /*1e30*/  IMAD.MOV R8, RZ, RZ, -R8 ;  /* 0x000000ffff087224 */ /* 0x000fe400078e0a08 */
[----:B------:R-:W-:-:S02]  /*1e40*/  IMAD R152, R72, R9, R152 ;  /* 0x0000000948987224 */ /* 0x000fc400078e0298 */
[----:B------:R-:W-:-:S04]  /*1e50*/  IMAD.HI.U32 R9, R73, R113, RZ ;  /* 0x0000007149097227 */ /* 0x000fc800078e00ff */
[C---:B------:R-:W-:Y:S02]  /*1e60*/  IMAD R155, R72.reuse, R6, R155 ;  /* 0x00000006489b7224 */ /* 0x040fe400078e029b */
[C---:B------:R-:W-:Y:S02]  /*1e70*/  IMAD R131, R72.reuse, R4, R131 ;  /* 0x0000000448837224 */ /* 0x040fe400078e0283 */
[C---:B------:R-:W-:Y:S02]  /*1e80*/  IMAD R6, R72.reuse, R7, R10 ;  /* 0x0000000748067224 */ /* 0x040fe400078e020a */
[----:B------:R-:W-:Y:S02]  /*1e90*/  IMAD R4, R72, R8, R11 ;  /* 0x0000000848047224 */ /* 0x000fe400078e020b */
[----:B------:R-:W-:Y:S01]  /*1ea0*/  IMAD.MOV R9, RZ, RZ, -R9 ;  /* 0x000000ffff097224 */ /* 0x000fe200078e0a09 */
[----:B------:R0:W-:Y:S01]  /*1eb0*/  STL [R1+0x94], R6 ;  /* 0x0000940601007387 */ /* 0x0001e20000100800 */
[----:B------:R-:W-:-:S02]  /*1ec0*/  VIADD R12, R0, 0x39 ;  /* 0x00000039000c7836 */ /* 0x000fc40000000000 */
[----:B------:R-:W-:Y:S01]  /*1ed0*/  VIADD R10, R0, 0x3a ;  /* 0x0000003a000a7836 */ /* 0x000fe20000000000 */
[----:B------:R1:W-:Y:S01]  /*1ee0*/  STL [R1+0x124], R4 ;  /* 0x0001240401007387 */ /* 0x0003e20000100800 */
[----:B------:R-:W-:Y:S01]  /*1ef0*/  IMAD R113, R72, R9, R113 ;  /* 0x0000000948717224 */ /* 0x000fe200078e0271 */
[----:B------:R-:W-:Y:S01]  /*1f00*/  IABS R97, R12 ;  /* 0x0000000c00617213 */ /* 0x000fe20000000000 */
[----:B------:R-:W-:Y:S01]  /*1f10*/  IMAD.HI.U32 R9, R73, R84, RZ ;  /* 0x0000005449097227 */ /* 0x000fe200078e00ff */
[----:B------:R2:W-:Y:S01]  /*1f20*/  STL [R1+0x9b4], R12 ;  /* 0x0009b40c01007387 */ /* 0x0005e20000100800 */
[----:B------:R-:W-:Y:S02]  /*1f30*/  IABS R115, R10 ;  /* 0x0000000a00737213 */ /* 0x000fe40000000000 */
[C---:B0-----:R-:W-:Y:S01]  /*1f40*/  VIADD R6, R0.reuse, 0x3c ;  /* 0x0000003c00067836 */ /* 0x041fe20000000000 */
[----:B------:R0:W-:Y:S01]  /*1f50*/  STL [R1+0x9b0], R10 ;  /* 0x0009b00a01007387 */ /* 0x0001e20000100800 */
[----:B------:R-:W-:-:S02]  /*1f60*/  VIADD R7, R0, 0x3b ;  /* 0x0000003b00077836 */ /* 0x000fc40000000000 */
[----:B-1----:R-:W-:Y:S02]  /*1f70*/  VIADD R4, R0, 0x3d ;  /* 0x0000003d00047836 */ /* 0x002fe40000000000 */
[----:B------:R-:W-:Y:S01]  /*1f80*/  IMAD.MOV R9, RZ, RZ, -R9 ;  /* 0x000000ffff097224 */ /* 0x000fe200078e0a09 */
[----:B------:R-:W-:Y:S01]  /*1f90*/  STL [R1+0x9b8], R7 ;  /* 0x0009b80701007387 */ /* 0x000fe20000100800 */
[----:B------:R-:W-:Y:S01]  /*1fa0*/  IABS R130, R7 ;  /* 0x0000000700827213 */ /* 0x000fe20000000000 */
[C---:B------:R-:W-:Y:S01]  /*1fb0*/  IMAD R98, R72.reuse, R15, R98 ;  /* 0x0000000f48627224 */ /* 0x040fe200078e0262 */
[----:B--2---:R-:W-:Y:S01]  /*1fc0*/  IABS R12, R4 ;  /* 0x00000004000c7213 */ /* 0x004fe20000000000 */
[----:B------:R1:W-:Y:S01]  /*1fd0*/  STL [R1+0x9c0], R6 ;  /* 0x0009c00601007387 */ /* 0x0003e20000100800 */
[----:B0-----:R-:W-:Y:S01]  /*1fe0*/  IABS R10, R6 ;  /* 0x00000006000a7213 */ /* 0x001fe20000000000 */
[----:B------:R-:W-:Y:S02]  /*1ff0*/  IMAD R84, R72, R9, R84 ;  /* 0x0000000948547224 */ /* 0x000fe400078e0254 */
[----:B------:R0:W-:Y:S01]  /*2000*/  STL [R1+0x9c4], R4 ;  /* 0x0009c40401007387 */ /* 0x0001e20000100800 */
[----:B------:R-:W-:-:S04]  /*2010*/  IMAD.HI.U32 R9, R73, R12, RZ ;  /* 0x0000000c49097227 */ /* 0x000fc800078e00ff */
[----:B------:R-:W-:-:S04]  /*2020*/  IMAD.HI.U32 R8, R73, R10, RZ ;  /* 0x0000000a49087227 */ /* 0x000fc800078e00ff */
[----:B-1----:R-:W-:-:S04]  /*2030*/  IMAD.HI.U32 R6, R73, R115, RZ ;  /* 0x0000007349067227 */ /* 0x002fc800078e00ff */
[----:B0-----:R-:W-:-:S04]  /*2040*/  IMAD.HI.U32 R4, R73, R97, RZ ;  /* 0x0000006149047227 */ /* 0x001fc800078e00ff */
[----:B------:R-:W-:Y:S02]  /*2050*/  IMAD.MOV R6, RZ, RZ, -R6 ;  /* 0x000000ffff067224 */ /* 0x000fe400078e0a06 */
[----:B------:R-:W-:-:S04]  /*2060*/  IMAD.HI.U32 R7, R73, R130, RZ ;  /* 0x0000008249077227 */ /* 0x000fc800078e00ff */
[----:B------:R-:W-:Y:S02]  /*2070*/  IMAD.MOV R4, RZ, RZ, -R4 ;  /* 0x000000ffff047224 */ /* 0x000fe400078e0a04 */
[----:B------:R-:W-:Y:S02]  /*2080*/  IMAD.MOV R11, RZ, RZ, -R8 ;  /* 0x000000ffff0b7224 */ /* 0x000fe400078e0a08 */
[----:B------:R-:W-:Y:S02]  /*2090*/  IMAD.MOV R9, RZ, RZ, -R9 ;  /* 0x000000ffff097224 */ /* 0x000fe400078e0a09 */
[C---:B------:R-:W-:Y:S02]  /*20a0*/  IMAD R115, R72.reuse, R6, R115 ;  /* 0x0000000648737224 */ /* 0x040fe400078e0273 */
[----:B------:R-:W-:Y:S02]  /*20b0*/  IMAD.MOV R7, RZ, RZ, -R7 ;  /* 0x000000ffff077224 */ /* 0x000fe400078e0a07 */
[----:B------:R-:W-:-:S02]  /*20c0*/  IMAD R97, R72, R4, R97 ;  /* 0x0000000448617224 */ /* 0x000fc400078e0261 */
[C---:B------:R-:W-:Y:S02]  /*20d0*/  IMAD R6, R72.reuse, R11, R10 ;  /* 0x0000000b48067224 */ /* 0x040fe400078e020a */
[----:B------:R-:W-:Y:S02]  /*20e0*/  IMAD R4, R72, R9, R12 ;  /* 0x0000000948047224 */ /* 0x000fe400078e020c */
[----:B------:R-:W-:Y:S01]  /*20f0*/  VIADD R10, R0, 0x3e ;  /* 0x0000003e000a7836 */ /* 0x000fe20000000000 */
[----:B------:R0:W-:Y:S01]  /*2100*/  STL [R1+0x4], R6 ;  /* 0x0000040601007387 */ /* 0x0001e20000100800 */
[----:B------:R-:W-:Y:S02]  /*2110*/  IMAD R130, R72, R7, R130 ;  /* 0x0000000748827224 */ /* 0x000fe400078e0282 */
[C---:B------:R-:W-:Y:S01]  /*2120*/  VIADD R8, R0.reuse, 0x40 ;  /* 0x0000004000087836 */ /* 0x040fe20000000000 */
[----:B------:R1:W-:Y:S01]  /*2130*/  STL [R1+0x90], R4 ;  /* 0x0000900401007387 */ /* 0x0003e20000100800 */
[----:B------:R-:W-:-:S02]  /*2140*/  VIADD R7, R0, 0x41 ;  /* 0x0000004100077836 */ /* 0x000fc40000000000 */
[C---:B------:R-:W-:Y:S01]  /*2150*/  VIADD R15, R0.reuse, 0x44 ;  /* 0x00000044000f7836 */ /* 0x040fe20000000000 */
[----:B------:R2:W-:Y:S01]  /*2160*/  STL [R1+0x9cc], R10 ;  /* 0x0009cc0a01007387 */ /* 0x0005e20000100800 */
[----:B------:R-:W-:Y:S01]  /*2170*/  IABS R83, R8 ;  /* 0x0000000800537213 */ /* 0x000fe20000000000 */
[C---:B0-----:R-:W-:Y:S01]  /*2180*/  VIADD R6, R0.reuse, 0x42 ;  /* 0x0000004200067836 */ /* 0x041fe20000000000 */
[----:B------:R-:W-:Y:S01]  /*2190*/  IABS R99, R7 ;  /* 0x0000000700637213 */ /* 0x000fe20000000000 */
[----:B------:R0:W-:Y:S01]  /*21a0*/  STL [R1+0x9d8], R8 ;  /* 0x0009d80801007387 */ /* 0x0001e20000100800 */
[C---:B------:R-:W-:Y:S01]  /*21b0*/  VIADD R14, R0.reuse, 0x45 ;  /* 0x00000045000e7836 */ /* 0x040fe20000000000 */
[----:B------:R-:W-:Y:S01]  /*21c0*/  IABS R156, R15 ;  /* 0x0000000f009c7213 */ /* 0x000fe20000000000 */
[C---:B-1----:R-:W-:Y:S01]  /*21d0*/  VIADD R4, R0.reuse, 0x43 ;  /* 0x0000004300047836 */ /* 0x042fe20000000000 */
[----:B------:R1:W-:Y:S01]  /*21e0*/  STL [R1+0x9e4], R7 ;  /* 0x0009e40701007387 */ /* 0x0003e20000100800 */
[----:B------:R-:W-:Y:S01]  /*21f0*/  IABS R114, R6 ;  /* 0x0000000600727213 */ /* 0x000fe20000000000 */
[----:B------:R-:W-:Y:S01]  /*2200*/  VIADD R12, R0, 0x46 ;  /* 0x00000046000c7836 */ /* 0x000fe20000000000 */
[----:B--2---:R-:W-:Y:S01]  /*2210*/  IABS R10, R10 ;  /* 0x0000000a000a7213 */ /* 0x004fe20000000000 */
[----:B------:R2:W-:Y:S01]  /*2220*/  STL [R1+0x9e0], R6 ;  /* 0x0009e00601007387 */ /* 0x0005e20000100800 */
[----:B------:R-:W-:Y:S01]  /*2230*/  IABS R133, R4 ;  /* 0x0000000400857213 */ /* 0x000fe20000000000 */
[----:B0-----:R-:W-:-:S02]  /*2240*/  IMAD.HI.U32 R8, R73, R114, RZ ;  /* 0x0000007249087227 */ /* 0x001fc400078e00ff */
[----:B------:R0:W-:Y:S02]  /*2250*/  STL [R1+0x9e8], R4 ;  /* 0x0009e80401007387 */ /* 0x0001e40000100800 */
[----:B-1----:R-:W-:-:S04]  /*2260*/  IMAD.HI.U32 R7, R73, R99, RZ ;  /* 0x0000006349077227 */ /* 0x002fc800078e00ff */
[----:B--2---:R-:W-:-:S04]  /*2270*/  IMAD.HI.U32 R6, R73, R83, RZ ;  /* 0x0000005349067227 */ /* 0x004fc800078e00ff */
[----:B0-----:R-:W-:-:S04]  /*2280*/  IMAD.HI.U32 R4, R73, R10, RZ ;  /* 0x0000000a49047227 */ /* 0x001fc800078e00ff */
[----:B------:R-:W-:Y:S02]  /*2290*/  IMAD.MOV R11, RZ, RZ, -R4 ;  /* 0x000000ffff0b7224 */ /* 0x000fe400078e0a04 */
[----:B------:R-:W-:Y:S02]  /*22a0*/  IMAD.MOV R6, RZ, RZ, -R6 ;  /* 0x000000ffff067224 */ /* 0x000fe400078e0a06 */
[----:B------:R-:W-:Y:S01]  /*22b0*/  IMAD R4, R72, R11, R10 ;  /* 0x0000000b48047224 */ /* 0x000fe200078e020a */
[----:B------:R-:W-:Y:S01]  /*22c0*/  IABS R10, R14 ;  /* 0x0000000e000a7213 */ /* 0x000fe20000000000 */
[----:B------:R-:W-:Y:S02]  /*22d0*/  IMAD.MOV R13, RZ, RZ, -R8 ;  /* 0x000000ffff0d7224 */ /* 0x000fe400078e0a08 */
[----:B------:R-:W-:Y:S01]  /*22e0*/  VIADD R8, R0, 0x48 ;  /* 0x0000004800087836 */ /* 0x000fe20000000000 */
[----:B------:R0:W-:Y:S01]  /*22f0*/  STL [R1+0x174], R4 ;  /* 0x0001740401007387 */ /* 0x0001e20000100800 */
[----:B------:R-:W-:-:S02]  /*2300*/  IMAD.MOV R7, RZ, RZ, -R7 ;  /* 0x000000ffff077224 */ /* 0x000fc400078e0a07 */
[C---:B------:R-:W-:Y:S01]  /*2310*/  IMAD R83, R72.reuse, R6, R83 ;  /* 0x0000000648537224 */ /* 0x040fe200078e0253 */
[----:B------:R-:W-:Y:S01]  /*2320*/  STL [R1+0x9f0], R15 ;  /* 0x0009f00f01007387 */ /* 0x000fe20000100800 */
[----:B------:R-:W-:Y:S01]  /*2330*/  IMAD.HI.U32 R6, R73, R10, RZ ;  /* 0x0000000a49067227 */ /* 0x000fe200078e00ff */
[----:B------:R-:W-:Y:S02]  /*2340*/  IABS R87, R8 ;  /* 0x0000000800577213 */ /* 0x000fe40000000000 */
[----:B------:R-:W-:Y:S01]  /*2350*/  STL [R1+0x9fc], R14 ;  /* 0x0009fc0e01007387 */ /* 0x000fe20000100800 */
[----:B------:R-:W-:Y:S02]  /*2360*/  IMAD R99, R72, R7, R99 ;  /* 0x0000000748637224 */ /* 0x000fe400078e0263 */
[----:B0-----:R-:W-:Y:S01]  /*2370*/  VIADD R4, R0, 0x49 ;  /* 0x0000004900047836 */ /* 0x001fe20000000000 */
[----:B------:R0:W-:Y:S01]  /*2380*/  STL [R1+0x9f8], R12 ;  /* 0x0009f80c01007387 */ /* 0x0001e20000100800 */
[----:B------:R-:W-:-:S02]  /*2390*/  IMAD R114, R72, R13, R114 ;  /* 0x0000000d48727224 */ /* 0x000fc400078e0272 */
[----:B------:R-:W-:Y:S01]  /*23a0*/  IMAD.MOV R13, RZ, RZ, -R6 ;  /* 0x000000ffff0d7224 */ /* 0x000fe200078e0a06 */
[----:B------:R-:W-:Y:S01]  /*23b0*/  STL [R1+0xa08], R8 ;  /* 0x000a080801007387 */ /* 0x000fe20000100800 */
[----:B------:R-:W-:Y:S01]  /*23c0*/  IABS R100, R4 ;  /* 0x0000000400647213 */ /* 0x000fe20000000000 */
[C---:B------:R-:W-:Y:S02]  /*23d0*/  IMAD.HI.U32 R9, R73.reuse, R133, RZ ;  /* 0x0000008549097227 */ /* 0x040fe400078e00ff */
[----:B------:R1:W-:Y:S01]  /*23e0*/  STL [R1+0xa0c], R4 ;  /* 0x000a0c0401007387 */ /* 0x0003e20000100800 */
[----:B0-----:R-:W-:Y:S01]  /*23f0*/  IABS R12, R12 ;  /* 0x0000000c000c7213 */ /* 0x001fe20000000000 */
[----:B------:R-:W-:Y:S02]  /*2400*/  IMAD R6, R72, R13, R10 ;  /* 0x0000000d48067224 */ /* 0x000fe400078e020a */
[----:B------:R-:W-:Y:S02]  /*2410*/  VIADD R13, R0, 0x4a ;  /* 0x0000004a000d7836 */ /* 0x000fe40000000000 */
[C---:B------:R-:W-:Y:S01]  /*2420*/  IMAD.HI.U32 R7, R73.reuse, R12, RZ ;  /* 0x0000000c49077227 */ /* 0x040fe200078e00ff */
[----:B------:R0:W-:Y:S02]  /*2430*/  STL [R1+0x98], R6 ;  /* 0x0000980601007387 */ /* 0x0001e40000100800 */
[----:B------:R-:W-:Y:S01]  /*2440*/  IABS R118, R13 ;  /* 0x0000000d00767213 */ /* 0x000fe20000000000 */
[----:B-1----:R-:W-:-:S04]  /*2450*/  IMAD.HI.U32 R4, R73, R156, RZ ;  /* 0x0000009c49047227 */ /* 0x002fc800078e00ff */
[----:B------:R-:W-:Y:S02]  /*2460*/  IMAD.MOV R7, RZ, RZ, -R7 ;  /* 0x000000ffff077224 */ /* 0x000fe400078e0a07 */
[----:B------:R-:W-:Y:S02]  /*2470*/  IMAD.MOV R11, RZ, RZ, -R4 ;  /* 0x000000ffff0b7224 */ /* 0x000fe400078e0a04 */
[----:B------:R-:W-:-:S04]  /*2480*/  IMAD.HI.U32 R8, R73, R87, RZ ;  /* 0x0000005749087227 */ /* 0x000fc800078e00ff */
[C---:B------:R-:W-:Y:S02]  /*2490*/  IMAD R4, R72.reuse, R7, R12 ;  /* 0x0000000748047224 */ /* 0x040fe400078e020c */
[----:B------:R-:W-:Y:S02]  /*24a0*/  IMAD R156, R72, R11, R156 ;  /* 0x0000000b489c7224 */ /* 0x000fe400078e029c */
[C---:B------:R-:W-:Y:S01]  /*24b0*/  VIADD R11, R0.reuse, 0x4b ;  /* 0x0000004b000b7836 */ /* 0x040fe20000000000 */
[----:B------:R1:W-:Y:S01]  /*24c0*/  STL [R1+0x138], R4 ;  /* 0x0001380401007387 */ /* 0x0003e20000100800 */
[C---:B------:R-:W-:Y:S02]  /*24d0*/  VIADD R10, R0.reuse, 0x4c ;  /* 0x0000004c000a7836 */ /* 0x040fe40000000000 */
[----:B------:R-:W-:Y:S01]  /*24e0*/  IMAD.MOV R8, RZ, RZ, -R8 ;  /* 0x000000ffff087224 */ /* 0x000fe200078e0a08 */
[----:B------:R-:W-:Y:S01]  /*24f0*/  STL [R1+0xa14], R13 ;  /* 0x000a140d01007387 */ /* 0x000fe20000100800 */
[----:B0-----:R-:W-:Y:S01]  /*2500*/  VIADD R6, R0, 0x4d ;  /* 0x0000004d00067836 */ /* 0x001fe20000000000 */
[----:B------:R-:W-:Y:S01]  /*2510*/  IABS R134, R11 ;  /* 0x0000000b00867213 */ /* 0x000fe20000000000 */
[----:B------:R-:W-:Y:S01]  /*2520*/  IMAD.MOV R9, RZ, RZ, -R9 ;  /* 0x000000ffff097224 */ /* 0x000fe200078e0a09 */
[----:B------:R-:W-:Y:S01]  /*2530*/  STL [R1+0xa18], R11 ;  /* 0x000a180b01007387 */ /* 0x000fe20000100800 */
[----:B------:R-:W-:Y:S01]  /*2540*/  IMAD R87, R72, R8, R87 ;  /* 0x0000000848577224 */ /* 0x000fe200078e0257 */
[----:B------:R-:W-:Y:S01]  /*2550*/  IABS R8, R10 ;  /* 0x0000000a00087213 */ /* 0x000fe20000000000 */
[----:B-1----:R-:W-:Y:S01]  /*2560*/  VIADD R4, R0, 0x4e ;  /* 0x0000004e00047836 */ /* 0x002fe20000000000 */
[----:B------:R-:W-:Y:S01]  /*2570*/  STL [R1+0xa10], R10 ;  /* 0x000a100a01007387 */ /* 0x000fe20000100800 */
[----:B------:R-:W-:-:S02]  /*2580*/  IMAD R133, R72, R9, R133 ;  /* 0x0000000948857224 */ /* 0x000fc400078e0285 */
[C---:B------:R-:W-:Y:S01]  /*2590*/  IMAD.HI.U32 R9, R73.reuse, R100, RZ ;  /* 0x0000006449097227 */ /* 0x040fe200078e00ff */
[----:B------:R0:W-:Y:S03]  /*25a0*/  STL [R1+0xa04], R6 ;  /* 0x000a040601007387 */ /* 0x0001e60000100800 */
[----:B------:R-:W-:Y:S01]  /*25b0*/  IMAD.HI.U32 R15, R73, R8, RZ ;  /* 0x00000008490f7227 */ /* 0x000fe200078e00ff */
[----:B------:R1:W-:Y:S03]  /*25c0*/  STL [R1+0xa00], R4 ;  /* 0x000a000401007387 */ /* 0x0003e60000100800 */
[----:B------:R-:W-:Y:S02]  /*25d0*/  IMAD.MOV R9, RZ, RZ, -R9 ;  /* 0x000000ffff097224 */ /* 0x000fe400078e0a09 */
[----:B------:R-:W-:Y:S01]  /*25e0*/  IMAD.MOV R15, RZ, RZ, -R15 ;  /* 0x000000ffff0f7224 */ /* 0x000fe200078e0a0f */
[----:B0-----:R-:W-:Y:S01]  /*25f0*/  IABS R6, R6 ;  /* 0x0000000600067213 */ /* 0x001fe20000000000 */
[----:B------:R-:W-:-:S02]  /*2600*/  IMAD R100, R72, R9, R100 ;  /* 0x0000000948647224 */ /* 0x000fc400078e0264 */
[----:B------:R-:W-:Y:S01]  /*2610*/  IMAD.HI.U32 R11, R73, R118, RZ ;  /* 0x00000076490b7227 */ /* 0x000fe200078e00ff */
[----:B-1----:R-:W-:-:S03]  /*2620*/  IABS R4, R4 ;  /* 0x0000000400047213 */ /* 0x002fc60000000000 */
[----:B------:R-:W-:-:S04]  /*2630*/  IMAD.HI.U32 R7, R73, R6, RZ ;  /* 0x0000000649077227 */ /* 0x000fc800078e00ff */
[----:B------:R-:W-:Y:S02]  /*2640*/  IMAD.MOV R7, RZ, RZ, -R7 ;  /* 0x000000ffff077224 */ /* 0x000fe400078e0a07 */
[----:B------:R-:W-:-:S04]  /*2650*/  IMAD.HI.U32 R9, R73, R4, RZ ;  /* 0x0000000449097227 */ /* 0x000fc800078e00ff */
[C---:B------:R-:W-:Y:S02]  /*2660*/  IMAD R8, R72.reuse, R15, R8 ;  /* 0x0000000f48087224 */ /* 0x040fe400078e0208 */
[C---:B------:R-:W-:Y:S02]  /*2670*/  IMAD R6, R72.reuse, R7, R6 ;  /* 0x0000000748067224 */ /* 0x040fe400078e0206 */
[----:B------:R-:W-:Y:S01]  /*2680*/  IMAD.MOV R11, RZ, RZ, -R11 ;  /* 0x000000ffff0b7224 */ /* 0x000fe200078e0a0b */
[----:B------:R0:W-:Y:S01]  /*2690*/  STL [R1+0x10], R8 ;  /* 0x0000100801007387 */ /* 0x0001e20000100800 */
[----:B------:R-:W-:Y:S02]  /*26a0*/  IMAD.MOV R9, RZ, RZ, -R9 ;  /* 0x000000ffff097224 */ /* 0x000fe400078e0a09 */
[C---:B------:R-:W-:Y:S01]  /*26b0*/  IMAD R118, R72.reuse, R11, R118 ;  /* 0x0000000b48767224 */ /* 0x040fe200078e0276 */
[----:B------:R1:W-:Y:S01]  /*26c0*/  STL [R1+0xcc], R6 ;  /* 0x0000cc0601007387 */ /* 0x0003e20000100800 */
[----:B------:R-:W-:-:S02]  /*26d0*/  IMAD R4, R72, R9, R4 ;  /* 0x0000000948047224 */ /* 0x000fc400078e0204 */
[C---:B------:R-:W-:Y:S02]  /*26e0*/  VIADD R11, R0.reuse, 0x50 ;  /* 0x00000050000b7836 */ /* 0x040fe40000000000 */
[C---:B------:R-:W-:Y:S01]  /*26f0*/  VIADD R10, R0.reuse, 0x51 ;  /* 0x00000051000a7836 */ /* 0x040fe20000000000 */
[----:B------:R2:W-:Y:S01]  /*2700*/  STL [R1+0x134], R4 ;  /* 0x0001340401007387 */ /* 0x0005e20000100800 */
[C---:B0-----:R-:W-:Y:S01]  /*2710*/  VIADD R8, R0.reuse, 0x52 ;  /* 0x0000005200087836 */ /* 0x041fe20000000000 */
[----:B------:R-:W-:Y:S01]  /*2720*/  IABS R86, R11 ;  /* 0x0000000b00567213 */ /* 0x000fe20000000000 */
[C---:B------:R-:W-:Y:S01]  /*2730*/  VIADD R7, R0.reuse, 0x53 ;  /* 0x0000005300077836 */ /* 0x040fe20000000000 */
[----:B------:R-:W-:Y:S01]  /*2740*/  STL [R1+0x9f4], R11 ;  /* 0x0009f40b01007387 */ /* 0x000fe20000100800 */
[----:B-1----:R-:W-:Y:S01]  /*2750*/  VIADD R6, R0, 0x54 ;  /* 0x0000005400067836 */ /* 0x002fe20000000000 */
[----:B------:R-:W-:Y:S01]  /*2760*/  IABS R101, R10 ;  /* 0x0000000a00657213 */ /* 0x000fe20000000000 */
[----:B------:R-:W-:Y:S01]  /*2770*/  IMAD.HI.U32 R13, R73, R134, RZ ;  /* 0x00000086490d7227 */ /* 0x000fe200078e00ff */
[----:B------:R0:W-:Y:S01]  /*2780*/  STL [R1+0x9ec], R10 ;  /* 0x0009ec0a01007387 */ /* 0x0001e20000100800 */
[----:B------:R-:W-:-:S02]  /*2790*/  IABS R117, R8 ;  /* 0x0000000800757213 */ /* 0x000fc40000000000 */
[----:B--2---:R-:W-:Y:S01]  /*27a0*/  IABS R4, R6 ;  /* 0x0000000600047213 */ /* 0x004fe20000000000 */
[----:B------:R1:W-:Y:S01]  /*27b0*/  STL [R1+0x9dc], R8 ;  /* 0x0009dc0801007387 */ /* 0x0003e20000100800 */
[C---:B------:R-:W-:Y:S01]  /*27c0*/  IMAD.HI.U32 R9, R73.reuse, R101, RZ ;  /* 0x0000006549097227 */ /* 0x040fe200078e00ff */
[----:B------:R-:W-:Y:S02]  /*27d0*/  IABS R135, R7 ;  /* 0x0000000700877213 */ /* 0x000fe40000000000 */
[----:B------:R-:W-:Y:S01]  /*27e0*/  STL [R1+0x9d4], R7 ;  /* 0x0009d40701007387 */ /* 0x000fe20000100800 */
[----:B------:R-:W-:Y:S02]  /*27f0*/  IMAD.MOV R9, RZ, RZ, -R9 ;  /* 0x000000ffff097224 */ /* 0x000fe400078e0a09 */
[C---:B0-----:R-:W-:Y:S01]  /*2800*/  IMAD.HI.U32 R10, R73.reuse, R86, RZ ;  /* 0x00000056490a7227 */ /* 0x041fe200078e00ff */
[----:B------:R0:W-:Y:S03]  /*2810*/  STL [R1+0x9d0], R6 ;  /* 0x0009d00601007387 */ /* 0x0001e60000100800 */
[----:B-1----:R-:W-:-:S04]  /*2820*/  IMAD.HI.U32 R8, R73, R117, RZ ;  /* 0x0000007549087227 */ /* 0x002fc800078e00ff */
[----:B------:R-:W-:Y:S02]  /*2830*/  IMAD.MOV R10, RZ, RZ, -R10 ;  /* 0x000000ffff0a7224 */ /* 0x000fe400078e0a0a */
[----:B------:R-:W-:Y:S02]  /*2840*/  IMAD.MOV R8, RZ, RZ, -R8 ;  /* 0x000000ffff087224 */ /* 0x000fe400078e0a08 */
[----:B0-----:R-:W-:-:S04]  /*2850*/  IMAD.HI.U32 R6, R73, R4, RZ ;  /* 0x0000000449067227 */ /* 0x001fc800078e00ff */
[----:B------:R-:W-:Y:S02]  /*2860*/  IMAD.MOV R6, RZ, RZ, -R6 ;  /* 0x000000ffff067224 */ /* 0x000fe400078e0a06 */
[C---:B------:R-:W-:Y:S02]  /*2870*/  IMAD R86, R72.reuse, R10, R86 ;  /* 0x0000000a48567224 */ /* 0x040fe400078e0256 */
[----:B------:R-:W-:Y:S02]  /*2880*/  IMAD R4, R72, R6, R4 ;  /* 0x0000000648047224 */ /* 0x000fe400078e0204 */
[----:B------:R-:W-:Y:S02]  /*2890*/  VIADD R10, R0, 0x55 ;  /* 0x00000055000a7836 */ /* 0x000fe40000000000 */
[----:B------:R-:W-:Y:S01]  /*28a0*/  IMAD R117, R72, R8, R117 ;  /* 0x0000000848757224 */ /* 0x000fe200078e0275 */
[----:B------:R-:W-:Y:S01]  /*28b0*/  STL [R1+0xc], R4 ;  /* 0x00000c0401007387 */ /* 0x000fe20000100800 */
[----:B------:R-:W-:-:S02]  /*28c0*/  VIADD R8, R0, 0x56 ;  /* 0x0000005600087836 */ /* 0x000fc40000000000 */
[----:B------:R-:W-:Y:S01]  /*28d0*/  VIADD R11, R0, 0x58 ;  /* 0x00000058000b7836 */ /* 0x000fe20000000000 */
[----:B------:R0:W-:Y:S01]  /*28e0*/  STL [R1+0x9c8], R10 ;  /* 0x0009c80a01007387 */ /* 0x0001e20000100800 */
[----:B------:R-:W-:Y:S02]  /*28f0*/  IMAD R101, R72, R9, R101 ;  /* 0x0000000948657224 */ /* 0x000fe400078e0265 */
[----:B------:R-:W-:Y:S01]  /*2900*/  IMAD.HI.U32 R7, R73, R135, RZ ;  /* 0x0000008749077227 */ /* 0x000fe200078e00ff */
[----:B------:R1:W-:Y:S01]  /*2910*/  STL [R1+0x9bc], R8 ;  /* 0x0009bc0801007387 */ /* 0x0003e20000100800 */
[----:B------:R-:W-:Y:S02]  /*2920*/  IABS R85, R11 ;  /* 0x0000000b00557213 */ /* 0x000fe40000000000 */
[----:B------:R-:W-:Y:S01]  /*2930*/  VIADD R9, R0, 0x59 ;  /* 0x0000005900097836 */ /* 0x000fe20000000000 */
[----:B------:R2:W-:Y:S01]  /*2940*/  STL [R1+0x9ac], R11 ;  /* 0x0009ac0b01007387 */ /* 0x0005e20000100800 */
[----:B------:R-:W-:Y:S01]  /*2950*/  IMAD.MOV R7, RZ, RZ, -R7 ;  /* 0x000000ffff077224 */ /* 0x000fe200078e0a07 */
[----:B0-----:R-:W-:Y:S01]  /*2960*/  IABS R10, R10 ;  /* 0x0000000a000a7213 */ /* 0x001fe20000000000 */
[----:B------:R-:W-:Y:S01]  /*2970*/  IMAD.MOV R13, RZ, RZ, -R13 ;  /* 0x000000ffff0d7224 */ /* 0x000fe200078e0a0d */
[----:B------:R0:W-:Y:S01]  /*2980*/  STL [R1+0x9a4], R9 ;  /* 0x0009a40901007387 */ /* 0x0001e20000100800 */
[----:B------:R-:W-:Y:S01]  /*2990*/  IABS R102, R9 ;  /* 0x0000000900667213 */ /* 0x000fe20000000000 */
[----:B------:R-:W-:Y:S01]  /*29a0*/  IMAD R135, R72, R7, R135 ;  /* 0x0000000748877224 */ /* 0x000fe200078e0287 */
[----:B-1----:R-:W-:Y:S01]  /*29b0*/  IABS R8, R8 ;  /* 0x0000000800087213 */ /* 0x002fe20000000000 */
[----:B------:R-:W-:-:S02]  /*29c0*/  VIADD R7, R0, 0x5a ;  /* 0x0000005a00077836 */ /* 0x000fc40000000000 */
[----:B--2---:R-:W-:-:S03]  /*29d0*/  IMAD.HI.U32 R11, R73, R10, RZ ;  /* 0x0000000a490b7227 */ /* 0x004fc600078e00ff */
[----:B------:R-:W-:Y:S01]  /*29e0*/  STL [R1+0x9a0], R7 ;  /* 0x0009a00701007387 */ /* 0x000fe20000100800 */
[----:B0-----:R-:W-:Y:S01]  /*29f0*/  IMAD.HI.U32 R9, R73, R8, RZ ;  /* 0x0000000849097227 */ /* 0x001fe200078e00ff */
[----:B------:R-:W-:-:S03]  /*2a00*/  IABS R116, R7 ;  /* 0x0000000700747213 */ /* 0x000fc60000000000 */
[----:B------:R-:W-:Y:S02]  /*2a10*/  IMAD.MOV R11, RZ, RZ, -R11 ;  /* 0x000000ffff0b7224 */ /* 0x000fe400078e0a0b */
[----:B------:R-:W-:Y:S02]  /*2a20*/  IMAD.MOV R9, RZ, RZ, -R9 ;  /* 0x000000ffff097224 */ /* 0x000fe400078e0a09 */
[C---:B------:R-:W-:Y:S02]  /*2a30*/  IMAD R10, R72.reuse, R11, R10 ;  /* 0x0000000b480a7224 */ /* 0x040fe400078e020a */
[----:B------:R-:W-:Y:S02]  /*2a40*/  IMAD R8, R72, R9, R8 ;  /* 0x0000000948087224 */ /* 0x000fe400078e0208 */
[----:B------:R-:W-:Y:S01]  /*2a50*/  VIADD R14, R0, 0x5b ;  /* 0x0000005b000e7836 */ /* 0x000fe20000000000 */
[----:B------:R0:W-:Y:S01]  /*2a60*/  STL [R1+0xd0], R10 ;  /* 0x0000d00a01007387 */ /* 0x0001e20000100800 */
[----:B------:R-:W-:-:S02]  /*2a70*/  IMAD R134, R72, R13, R134 ;  /* 0x0000000d48867224 */ /* 0x000fc400078e0286 */
[C---:B------:R-:W-:Y:S01]  /*2a80*/  IMAD.HI.U32 R6, R73.reuse, R102, RZ ;  /* 0x0000006649067227 */ /* 0x040fe200078e00ff */
[----:B------:R1:W-:Y:S01]  /*2a90*/  STL [R1+0x1b8], R8 ;  /* 0x0001b80801007387 */ /* 0x0003e20000100800 */
[----:B------:R-:W-:Y:S02]  /*2aa0*/  IABS R136, R14 ;  /* 0x0000000e00887213 */ /* 0x000fe40000000000 */
[C---:B------:R-:W-:Y:S01]  /*2ab0*/  VIADD R13, R0.reuse, 0x5d ;  /* 0x0000005d000d7836 */ /* 0x040fe20000000000 */
[----:B------:R-:W-:Y:S01]  /*2ac0*/  STL [R1+0x994], R14 ;  /* 0x0009940e01007387 */ /* 0x000fe20000100800 */
[C---:B------:R-:W-:Y:S02]  /*2ad0*/  VIADD R12, R0.reuse, 0x5e ;  /* 0x0000005e000c7836 */ /* 0x040fe40000000000 */
[C---:B0-----:R-:W-:Y:S02]  /*2ae0*/  VIADD R10, R0.reuse, 0x5c ;  /* 0x0000005c000a7836 */ /* 0x041fe40000000000 */
[----:B------:R-:W-:Y:S01]  /*2af0*/  VIADD R11, R0, 0x60 ;  /* 0x00000060000b7836 */ /* 0x000fe20000000000 */
[----:B-1----:R-:W-:Y:S01]  /*2b00*/  IABS R8, R13 ;  /* 0x0000000d00087213 */ /* 0x002fe20000000000 */
[----:B------:R-:W-:Y:S01]  /*2b10*/  IMAD.MOV R6, RZ, RZ, -R6 ;  /* 0x000000ffff067224 */ /* 0x000fe200078e0a06 */
[----:B------:R0:W-:Y:S01]  /*2b20*/  STL [R1+0x988], R10 ;  /* 0x0009880a01007387 */ /* 0x0001e20000100800 */
[----:B------:R-:W-:Y:S01]  /*2b30*/  IMAD.HI.U32 R7, R73, R85, RZ ;  /* 0x0000005549077227 */ /* 0x000fe200078e00ff */
[----:B------:R-:W-:-:S02]  /*2b40*/  IABS R88, R11 ;  /* 0x0000000b00587213 */ /* 0x000fc40000000000 */
[----:B------:R-:W-:Y:S01]  /*2b50*/  STL [R1+0x980], R13 ;  /* 0x0009800d01007387 */ /* 0x000fe20000100800 */
[----:B------:R-:W-:Y:S01]  /*2b60*/  IMAD R102, R72, R6, R102 ;  /* 0x0000000648667224 */ /* 0x000fe200078e0266 */
[----:B------:R-:W-:Y:S01]  /*2b70*/  IABS R6, R12 ;  /* 0x0000000c00067213 */ /* 0x000fe20000000000 */
[----:B------:R-:W-:Y:S01]  /*2b80*/  IMAD.MOV R7, RZ, RZ, -R7 ;  /* 0x000000ffff077224 */ /* 0x000fe200078e0a07 */
[----:B------:R1:W-:Y:S01]  /*2b90*/  STL [R1+0x974], R12 ;  /* 0x0009740c01007387 */ /* 0x0003e20000100800 */
[C---:B------:R-:W-:Y:S01]  /*2ba0*/  IMAD.HI.U32 R9, R73.reuse, R8, RZ ;  /* 0x0000000849097227 */ /* 0x040fe200078e00ff */
[----:B0-----:R-:W-:Y:S02]  /*2bb0*/  IABS R10, R10 ;  /* 0x0000000a000a7213 */ /* 0x001fe40000000000 */
[----:B------:R0:W-:Y:S01]  /*2bc0*/  STL [R1+0x970], R11 ;  /* 0x0009700b01007387 */ /* 0x0001e20000100800 */
[----:B------:R-:W-:-:S04]  /*2bd0*/  IMAD.HI.U32 R4, R73, R116, RZ ;  /* 0x0000007449047227 */ /* 0x000fc800078e00ff */
[----:B------:R-:W-:Y:S02]  /*2be0*/  IMAD R85, R72, R7, R85 ;  /* 0x0000000748557224 */ /* 0x000fe400078e0255 */
[----:B-1----:R-:W-:-:S04]  /*2bf0*/  IMAD.HI.U32 R12, R73, R136, RZ ;  /* 0x00000088490c7227 */ /* 0x002fc800078e00ff */
[----:B0-----:R-:W-:-:S04]  /*2c00*/  IMAD.HI.U32 R11, R73, R10, RZ ;  /* 0x0000000a490b7227 */ /* 0x001fc800078e00ff */
[----:B------:R-:W-:Y:S02]  /*2c10*/  IMAD.MOV R11, RZ, RZ, -R11 ;  /* 0x000000ffff0b7224 */ /* 0x000fe400078e0a0b */
[----:B------:R-:W-:-:S04]  /*2c20*/  IMAD.HI.U32 R7, R73, R6, RZ ;  /* 0x0000000649077227 */ /* 0x000fc800078e00ff */
[----:B------:R-:W-:Y:S02]  /*2c30*/  IMAD.MOV R9, RZ, RZ, -R9 ;  /* 0x000000ffff097224 */ /* 0x000fe400078e0a09 */
[----:B------:R-:W-:Y:S02]  /*2c40*/  IMAD.MOV R4, RZ, RZ, -R4 ;  /* 0x000000ffff047224 */ /* 0x000fe400078e0a04 */
[C---:B------:R-:W-:Y:S02]  /*2c50*/  IMAD R10, R72.reuse, R11, R10 ;  /* 0x0000000b480a7224 */ /* 0x040fe400078e020a */
[----:B------:R-:W-:Y:S02]  /*2c60*/  IMAD.MOV R12, RZ, RZ, -R12 ;  /* 0x000000ffff0c7224 */ /* 0x000fe400078e0a0c */
[----:B------:R-:W-:Y:S01]  /*2c70*/  IMAD.MOV R7, RZ, RZ, -R7 ;  /* 0x000000ffff077224 */ /* 0x000fe200078e0a07 */
[----:B------:R0:W-:Y:S01]  /*2c80*/  STL [R1+0x8], R10 ;  /* 0x0000080a01007387 */ /* 0x0001e20000100800 */
[----:B------:R-:W-:-:S02]  /*2c90*/  IMAD R8, R72, R9, R8 ;  /* 0x0000000948087224 */ /* 0x000fc400078e0208 */
[C---:B------:R-:W-:Y:S02]  /*2ca0*/  IMAD R116, R72.reuse, R4, R116 ;  /* 0x0000000448747224 */ /* 0x040fe400078e0274 */
[----:B------:R-:W-:Y:S01]  /*2cb0*/  IMAD.HI.U32 R4, R73, R88, RZ ;  /* 0x0000005849047227 */ /* 0x000fe200078e00ff */
[----:B------:R1:W-:Y:S03]  /*2cc0*/  STL [R1+0xd4], R8 ;  /* 0x0000d40801007387 */ /* 0x0003e60000100800 */
[C---:B------:R-:W-:Y:S02]  /*2cd0*/  IMAD R136, R72.reuse, R12, R136 ;  /* 0x0000000c48887224 */ /* 0x040fe400078e0288 */
[----:B------:R-:W-:Y:S02]  /*2ce0*/  IMAD R6, R72, R7, R6 ;  /* 0x0000000748067224 */ /* 0x000fe400078e0206 */
[----:B------:R-:W-:-:S02]  /*2cf0*/  VIADD R12, R0, 0x61 ;  /* 0x00000061000c7836 */ /* 0x000fc40000000000 */
[C---:B------:R-:W-:Y:S01]  /*2d00*/  VIADD R9, R0.reuse, 0x64 ;  /* 0x0000006400097836 */ /* 0x040fe20000000000 */
[----:B------:R-:W-:Y:S01]  /*2d10*/  STL [R1+0x1b4], R6 ;  /* 0x0001b40601007387 */ /* 0x000fe20000100800 */
[----:B------:R-:W-:Y:S01]  /*2d20*/  IMAD.MOV R4, RZ, RZ, -R4 ;  /* 0x000000ffff047224 */ /* 0x000fe200078e0a04 */
[----:B------:R-:W-:Y:S01]  /*2d30*/  IABS R103, R12 ;  /* 0x0000000c00677213 */ /* 0x000fe20000000000 */
[C---:B------:R-:W-:Y:S01]  /*2d40*/  VIADD R11, R0.reuse, 0x62 ;  /* 0x00000062000b7836 */ /* 0x040fe20000000000 */
[----:B------:R2:W-:Y:S01]  /*2d50*/  STL [R1+0x964], R12 ;  /* 0x0009640c01007387 */ /* 0x0005e20000100800 */
[C---:B0-----:R-:W-:Y:S01]  /*2d60*/  VIADD R10, R0.reuse, 0x63 ;  /* 0x00000063000a7836 */ /* 0x041fe20000000000 */
[----:B------:R-:W-:Y:S01]  /*2d70*/  IABS R7, R9 ;  /* 0x0000000900077213 */ /* 0x000fe20000000000 */
[----:B-1----:R-:W-:Y:S01]  /*2d80*/  VIADD R8, R0, 0x65 ;  /* 0x0000006500087836 */ /* 0x002fe20000000000 */
[----:B------:R0:W-:Y:S01]  /*2d90*/  STL [R1+0x95c], R11 ;  /* 0x00095c0b01007387 */ /* 0x0001e20000100800 */
[----:B------:R-:W-:Y:S01]  /*2da0*/  IMAD R88, R72, R4, R88 ;  /* 0x0000000448587224 */ /* 0x000fe200078e0258 */
[----:B------:R-:W-:Y:S01]  /*2db0*/  IABS R137, R10 ;  /* 0x0000000a00897213 */ /* 0x000fe20000000000 */
[----:B------:R-:W-:Y:S01]  /*2dc0*/  VIADD R14, R0, 0x71 ;  /* 0x00000071000e7836 */ /* 0x000fe20000000000 */
[----:B------:R-:W-:Y:S01]  /*2dd0*/  IABS R4, R8 ;  /* 0x0000000800047213 */ /* 0x000fe20000000000 */
[----:B------:R1:W-:Y:S01]  /*2de0*/  STL [R1+0x94c], R10 ;  /* 0x00094c0a01007387 */ /* 0x0003e20000100800 */
[----:B------:R-:W-:-:S02]  /*2df0*/  IABS R120, R11 ;  /* 0x0000000b00787213 */ /* 0x000fc40000000000 */
[----:B--2---:R-:W-:Y:S01]  /*2e00*/  LOP3.LUT R12, R16, 0x7f, RZ, 0xc0, !PT ;  /* 0x0000007f100c7812 */ /* 0x004fe200078ec0ff */
[----:B------:R2:W-:Y:S01]  /*2e10*/  STL [R1+0x944], R9 ;  /* 0x0009440901007387 */ /* 0x0005e20000100800 */
[C---:B------:R-:W-:Y:S01]  /*2e20*/  IMAD.HI.U32 R6, R73.reuse, R4, RZ ;  /* 0x0000000449067227 */ /* 0x040fe200078e00ff */
[----:B------:R-:W-:Y:S02]  /*2e30*/  IABS R106, R14 ;  /* 0x0000000e006a7213 */ /* 0x000fe40000000000 */
[----:B------:R4:W-:Y:S01]  /*2e40*/  STL [R1+0x940], R8 ;  /* 0x0009400801007387 */ /* 0x0009e20000100800 */
[----:B0-----:R-:W-:Y:S01]  /*2e50*/  IMAD.HI.U32 R11, R73, R103, RZ ;  /* 0x00000067490b7227 */ /* 0x001fe200078e00ff */
[----:B------:R-:W-:-:S03]  /*2e60*/  ISETP.NE.U32.AND P2, PT, R12, RZ, PT ;  /* 0x000000ff0c00720c */ /* 0x000fc60003f45070 */
[----:B-1----:R-:W-:-:S04]  /*2e70*/  IMAD.HI.U32 R10, R73, R120, RZ ;  /* 0x00000078490a7227 */ /* 0x002fc800078e00ff */
[----:B--2---:R-:W-:-:S04]  /*2e80*/  IMAD.HI.U32 R9, R73, R137, RZ ;  /* 0x0000008949097227 */ /* 0x004fc800078e00ff */
[----:B----4-:R-:W-:-:S04]  /*2e90*/  IMAD.HI.U32 R8, R73, R7, RZ ;  /* 0x0000000749087227 */ /* 0x010fc800078e00ff */
[----:B------:R-:W-:Y:S02]  /*2ea0*/  IMAD.MOV R8, RZ, RZ, -R8 ;  /* 0x000000ffff087224 */ /* 0x000fe400078e0a08 */
[----:B------:R-:W-:Y:S02]  /*2eb0*/  IMAD.MOV R9, RZ, RZ, -R9 ;  /* 0x000000ffff097224 */ /* 0x000fe400078e0a09 */
[----:B------:R-:W-:Y:S02]  /*2ec0*/  IMAD.MOV R6, RZ, RZ, -R6 ;  /* 0x000000ffff067224 */ /* 0x000fe400078e0a06 */
[----:B------:R-:W-:Y:S02]  /*2ed0*/  IMAD.MOV R11, RZ, RZ, -R11 ;  /* 0x000000ffff0b7224 */ /* 0x000fe400078e0a0b */
[----:B------:R-:W-:Y:S02]  /*2ee0*/  IMAD.MOV R10, RZ, RZ, -R10 ;  /* 0x000000ffff0a7224 */ /* 0x000fe400078e0a0a */
[----:B------:R-:W-:-:S02]  /*2ef0*/  IMAD R7, R72, R8, R7 ;  /* 0x0000000848077224 */ /* 0x000fc400078e0207 */
[C---:B------:R-:W-:Y:S02]  /*2f00*/  IMAD R137, R72.reuse, R9, R137 ;  /* 0x0000000948897224 */ /* 0x040fe400078e0289 */
[C---:B------:R-:W-:Y:S01]  /*2f10*/  IMAD R4, R72.reuse, R6, R4 ;  /* 0x0000000648047224 */ /* 0x040fe200078e0204 */
[----:B------:R0:W-:Y:S01]  /*2f20*/  STL [R1+0x14], R7 ;  /* 0x0000140701007387 */ /* 0x0001e20000100800 */
[----:B------:R-:W-:Y:S02]  /*2f30*/  IMAD R103, R72, R11, R103 ;  /* 0x0000000b48677224 */ /* 0x000fe400078e0267 */
[----:B------:R-:W-:Y:S01]  /*2f40*/  VIADD R9, R0, 0x66 ;  /* 0x0000006600097836 */ /* 0x000fe20000000000 */
[----:B------:R-:W-:Y:S01]  /*2f50*/  STL [R1+0xd8], R4 ;  /* 0x0000d80401007387 */ /* 0x000fe20000100800 */
[----:B------:R-:W-:Y:S02]  /*2f60*/  IMAD R120, R72, R10, R120 ;  /* 0x0000000a48787224 */ /* 0x000fe400078e0278 */
[C---:B------:R-:W-:Y:S01]  /*2f70*/  VIADD R11, R0.reuse, 0x68 ;  /* 0x00000068000b7836 */ /* 0x040fe20000000000 */
[----:B------:R1:W-:Y:S01]  /*2f80*/  STL [R1+0x938], R9 ;  /* 0x0009380901007387 */ /* 0x0003e20000100800 */
[----:B------:R-:W-:-:S02]  /*2f90*/  VIADD R10, R0, 0x69 ;  /* 0x00000069000a7836 */ /* 0x000fc40000000000 */
[C---:B------:R-:W-:Y:S01]  /*2fa0*/  VIADD R8, R0.reuse, 0x6a ;  /* 0x0000006a00087836 */ /* 0x040fe20000000000 */
[----:B------:R-:W-:Y:S01]  /*2fb0*/  IABS R90, R11 ;  /* 0x0000000b005a7213 */ /* 0x000fe20000000000 */
[----:B0-----:R-:W-:Y:S01]  /*2fc0*/  VIADD R7, R0, 0x6b ;  /* 0x0000006b00077836 */ /* 0x001fe20000000000 */
[----:B------:R-:W-:Y:S01]  /*2fd0*/  IABS R104, R10 ;  /* 0x0000000a00687213 */ /* 0x000fe20000000000 */
[----:B------:R-:W-:Y:S01]  /*2fe0*/  STL [R1+0x92c], R11 ;  /* 0x00092c0b01007387 */ /* 0x000fe20000100800 */
[----:B------:R-:W-:Y:S01]  /*2ff0*/  IABS R123, R8 ;  /* 0x00000008007b7213 */ /* 0x000fe20000000000 */
[----:B------:R-:W-:Y:S01]  /*3000*/  IMAD R13, R3, 0x80, R12 ;  /* 0x00000080030d7824 */ /* 0x000fe200078e020c */
[----:B-1----:R-:W-:Y:S01]  /*3010*/  IABS R9, R9 ;  /* 0x0000000900097213 */ /* 0x002fe20000000000 */
[----:B------:R0:W-:Y:S01]  /*3020*/  STL [R1+0x91c], R10 ;  /* 0x00091c0a01007387 */ /* 0x0001e20000100800 */
[----:B------:R-:W-:Y:S01]  /*3030*/  IABS R138, R7 ;  /* 0x00000007008a7213 */ /* 0x000fe20000000000 */
[----:B------:R-:W-:Y:S01]  /*3040*/  IMAD.HI.U32 R6, R73, R123, RZ ;  /* 0x0000007b49067227 */ /* 0x000fe200078e00ff */
[----:B------:R-:W-:Y:S01]  /*3050*/  IABS R3, R13 ;  /* 0x0000000d00037213 */ /* 0x000fe20000000000 */
[----:B------:R1:W-:Y:S01]  /*3060*/  STL [R1+0x914], R8 ;  /* 0x0009140801007387 */ /* 0x0003e20000100800 */
[----:B------:R-:W-:Y:S01]  /*3070*/  ISETP.GE.AND P1, PT, R13, RZ, PT ;  /* 0x000000ff0d00720c */ /* 0x000fe20003f26270 */
[----:B------:R-:W-:-:S02]  /*3080*/  IMAD.MOV R6, RZ, RZ, -R6 ;  /* 0x000000ffff067224 */ /* 0x000fc400078e0a06 */
[----:B------:R2:W-:Y:S01]  /*3090*/  STL [R1+0x904], R7 ;  /* 0x0009040701007387 */ /* 0x0005e20000100800 */
[----:B------:R-:W-:-:S04]  /*30a0*/  IMAD.HI.U32 R5, R5, R3, RZ ;  /* 0x0000000305057227 */ /* 0x000fc800078e00ff */
[----:B0-----:R-:W-:-:S04]  /*30b0*/  IMAD.HI.U32 R10, R73, R9, RZ ;  /* 0x00000009490a7227 */ /* 0x001fc800078e00ff */
[----:B-1----:R-:W-:-:S04]  /*30c0*/  IMAD.HI.U32 R8, R73, R90, RZ ;  /* 0x0000005a49087227 */ /* 0x002fc800078e00ff */
[----:B--2---:R-:W-:-:S04]  /*30d0*/  IMAD.HI.U32 R7, R73, R104, RZ ;  /* 0x0000006849077227 */ /* 0x004fc800078e00ff */
[----:B------:R-:W-:Y:S02]  /*30e0*/  IMAD.MOV R10, RZ, RZ, -R10 ;  /* 0x000000ffff0a7224 */ /* 0x000fe400078e0a0a */
[----:B------:R-:W-:Y:S02]  /*30f0*/  IMAD.MOV R8, RZ, RZ, -R8 ;  /* 0x000000ffff087224 */ /* 0x000fe400078e0a08 */
[----:B------:R-:W-:Y:S02]  /*3100*/  IMAD.MOV R7, RZ, RZ, -R7 ;  /* 0x000000ffff077224 */ /* 0x000fe400078e0a07 */
[C---:B------:R-:W-:Y:S02]  /*3110*/  IMAD R9, R72.reuse, R10, R9 ;  /* 0x0000000a48097224 */ /* 0x040fe400078e0209 */
[C---:B------:R-:W-:Y:S02]  /*3120*/  IMAD R90, R72.reuse, R8, R90 ;  /* 0x00000008485a7224 */ /* 0x040fe400078e025a */
[----:B------:R-:W-:Y:S01]  /*3130*/  IMAD R104, R72, R7, R104 ;  /* 0x0000000748687224 */ /* 0x000fe200078e0268 */
[----:B------:R-:W-:Y:S01]  /*3140*/  STL [R1+0x178], R9 ;  /* 0x0001780901007387 */ /* 0x000fe20000100800 */
[----:B------:R-:W-:-:S02]  /*3150*/  VIADD R8, R0, 0x6c ;  /* 0x0000006c00087836 */ /* 0x000fc40000000000 */
[----:B------:R-:W-:Y:S02]  /*3160*/  VIADD R7, R0, 0x6d ;  /* 0x0000006d00077836 */ /* 0x000fe40000000000 */
[----:B------:R-:W-:Y:S01]  /*3170*/  IMAD.HI.U32 R4, R73, R138, RZ ;  /* 0x0000008a49047227 */ /* 0x000fe200078e00ff */
[----:B------:R0:W-:Y:S01]  /*3180*/  STL [R1+0x8f8], R8 ;  /* 0x0008f80801007387 */ /* 0x0001e20000100800 */
[----:B------:R-:W-:Y:S02]  /*3190*/  IABS R10, R8 ;  /* 0x00000008000a7213 */ /* 0x000fe40000000000 */
[----:B------:R-:W-:Y:S01]  /*31a0*/  IMAD R123, R72, R6, R123 ;  /* 0x00000006487b7224 */ /* 0x000fe200078e027b */
[----:B------:R-:W-:Y:S01]  /*31b0*/  STL [R1+0x8f0], R7 ;  /* 0x0008f00701007387 */ /* 0x000fe20000100800 */
[----:B------:R-:W-:Y:S02]  /*31c0*/  VIADD R6, R0, 0x6e ;  /* 0x0000006e00067836 */ /* 0x000fe40000000000 */
[----:B------:R-:W-:-:S02]  /*31d0*/  IMAD.MOV R5, RZ, RZ, -R5 ;  /* 0x000000ffff057224 */ /* 0x000fc400078e0a05 */
[----:B------:R-:W-:Y:S01]  /*31e0*/  IMAD.MOV R4, RZ, RZ, -R4 ;  /* 0x000000ffff047224 */ /* 0x000fe200078e0a04 */
[----:B0-----:R-:W-:Y:S01]  /*31f0*/  IABS R8, R7 ;  /* 0x0000000700087213 */ /* 0x001fe20000000000 */
[----:B------:R-:W-:Y:S01]  /*3200*/  IMAD R3, R2, R5, R3 ;  /* 0x0000000502037224 */ /* 0x000fe200078e0203 */
[----:B------:R0:W-:Y:S01]  /*3210*/  STL [R1+0x8c0], R6 ;  /* 0x0008c00601007387 */ /* 0x0001e20000100800 */
[----:B------:R-:W-:Y:S02]  /*3220*/  IMAD R138, R72, R4, R138 ;  /* 0x00000004488a7224 */ /* 0x000fe400078e028a */
[----:B------:R-:W-:Y:S01]  /*3230*/  IMAD.HI.U32 R11, R73, R10, RZ ;  /* 0x0000000a490b7227 */ /* 0x000fe200078e00ff */
[----:B------:R-:W-:-:S03]  /*3240*/  ISETP.GT.U32.AND P0, PT, R2, R3, PT ;  /* 0x000000030200720c */ /* 0x000fc60003f04070 */
[----:B------:R-:W-:Y:S02]  /*3250*/  VIADD R4, R0, 0x70 ;  /* 0x0000007000047836 */ /* 0x000fe40000000000 */
[C---:B------:R-:W-:Y:S01]  /*3260*/  IMAD.HI.U32 R9, R73.reuse, R8, RZ ;  /* 0x0000000849097227 */ /* 0x040fe200078e00ff */
[----:B0-----:R-:W-:Y:S02]  /*3270*/  IABS R6, R6 ;  /* 0x0000000600067213 */ /* 0x001fe40000000000 */
[----:B------:R-:W-:Y:S01]  /*3280*/  IABS R89, R4 ;  /* 0x0000000400597213 */ /* 0x000fe20000000000 */
[----:B------:R-:W-:Y:S01]  /*3290*/  IMAD.MOV R11, RZ, RZ, -R11 ;  /* 0x000000ffff0b7224 */ /* 0x000fe200078e0a0b */
[----:B------:R0:W-:Y:S01]  /*32a0*/  STL [R1+0x8bc], R4 ;  /* 0x0008bc0401007387 */ /* 0x0001e20000100800 */
[----:B------:R-:W-:-:S03]  /*32b0*/  IMAD.HI.U32 R7, R73, R6, RZ ;  /* 0x0000000649077227 */ /* 0x000fc600078e00ff */
[----:B------:R-:W-:Y:S01]  /*32c0*/  STL [R1+0x84c], R13 ;  /* 0x00084c0d01007387 */ /* 0x000fe20000100800 */
[----:B------:R-:W-:Y:S02]  /*32d0*/  IMAD.MOV R9, RZ, RZ, -R9 ;  /* 0x000000ffff097224 */ /* 0x000fe400078e0a09 */
[----:B------:R-:W-:Y:S02]  /*32e0*/  IMAD.MOV R7, RZ, RZ, -R7 ;  /* 0x000000ffff077224 */ /* 0x000fe400078e0a07 */
[C---:B------:R-:W-:Y:S02]  /*32f0*/  IMAD R10, R72.reuse, R11, R10 ;  /* 0x0000000b480a7224 */ /* 0x040fe400078e020a */
[C---:B------:R-:W-:Y:S02]  /*3300*/  IMAD R8, R72.reuse, R9, R8 ;  /* 0x0000000948087224 */ /* 0x040fe400078e0208 */
[----:B0-----:R-:W-:Y:S01]  /*3310*/  IMAD.HI.U32 R4, R73, R89, RZ ;  /* 0x0000005949047227 */ /* 0x001fe200078e00ff */
[----:B------:R0:W-:Y:S03]  /*3320*/  STL [R1+0x44], R10 ;  /* 0x0000440a01007387 */ /* 0x0001e60000100800 */
[----:B------:R-:W-:Y:S01]  /*3330*/  IMAD R6, R72, R7, R6 ;  /* 0x0000000748067224 */ /* 0x000fe200078e0206 */
[----:B------:R1:W-:Y:S01]  /*3340*/  STL [R1+0x10c], R8 ;  /* 0x00010c0801007387 */ /* 0x0003e20000100800 */
[----:B------:R-:W-:-:S02]  /*3350*/  VIADD R9, R0, 0x74 ;  /* 0x0000007400097836 */ /* 0x000fc40000000000 */
[----:B------:R-:W-:Y:S01]  /*3360*/  IMAD.MOV R4, RZ, RZ, -R4 ;  /* 0x000000ffff047224 */ /* 0x000fe200078e0a04 */
[----:B------:R2:W-:Y:S01]  /*3370*/  STL [R1+0x1f4], R6 ;  /* 0x0001f40601007387 */ /* 0x0005e20000100800 */
[----:B------:R-:W-:Y:S02]  /*3380*/  @!P0 IMAD.IADD R3, R3, 0x1, -R2 ;  /* 0x0000000103038824 */ /* 0x000fe400078e0a02 */
[C---:B0-----:R-:W-:Y:S01]  /*3390*/  VIADD R10, R0.reuse, 0x73 ;  /* 0x00000073000a7836 */ /* 0x041fe20000000000 */
[----:B------:R-:W-:Y:S01]  /*33a0*/  STL [R1+0x8b8], R14 ;  /* 0x0008b80e01007387 */ /* 0x000fe20000100800 */
[----:B------:R-:W-:Y:S01]  /*33b0*/  VIADD R11, R0, 0x72 ;  /* 0x00000072000b7836 */ /* 0x000fe20000000000 */
[----:B------:R-:W-:Y:S01]  /*33c0*/  ISETP.GT.U32.AND P0, PT, R2, R3, PT ;  /* 0x000000030200720c */ /* 0x000fe20003f04070 */
[----:B-1----:R-:W-:Y:S01]  /*33d0*/  VIADD R8, R0, 0x75 ;  /* 0x0000007500087836 */ /* 0x002fe20000000000 */
[----:B------:R-:W-:Y:S01]  /*33e0*/  IABS R139, R10 ;  /* 0x0000000a008b7213 */ /* 0x000fe20000000000 */
[----:B------:R-:W-:Y:S01]  /*33f0*/  IMAD R89, R72, R4, R89 ;  /* 0x0000000448597224 */ /* 0x000fe200078e0259 */
[----:B--2---:R-:W-:Y:S01]  /*3400*/  IABS R6, R9 ;  /* 0x0000000900067213 */ /* 0x004fe20000000000 */
[----:B------:R-:W-:Y:S01]  /*3410*/  STL [R1+0x8b4], R11 ;  /* 0x0008b40b01007387 */ /* 0x000fe20000100800 */
[----:B------:R-:W-:Y:S01]  /*3420*/  IABS R4, R8 ;  /* 0x0000000800047213 */ /* 0x000fe20000000000 */
[----:B---3--:R-:W-:Y:S01]  /*3430*/  IMAD R68, R12, R71, RZ ;  /* 0x000000470c447224 */ /* 0x008fe200078e02ff */
[----:B------:R-:W-:Y:S01]  /*3440*/  IABS R122, R11 ;  /* 0x0000000b007a7213 */ /* 0x000fe20000000000 */
[----:B------:R-:W-:Y:S01]  /*3450*/  STL [R1+0x8ac], R10 ;  /* 0x0008ac0a01007387 */ /* 0x000fe20000100800 */
[----:B------:R-:W-:-:S03]  /*3460*/  IMAD.HI.U32 R7, R73, R6, RZ ;  /* 0x0000000649077227 */ /* 0x000fc600078e00ff */
[----:B------:R-:W-:Y:S01]  /*3470*/  STL [R1+0x8a8], R9 ;  /* 0x0008a80901007387 */ /* 0x000fe20000100800 */
[----:B------:R-:W-:-:S03]  /*3480*/  IMAD.HI.U32 R5, R73, R4, RZ ;  /* 0x0000000449057227 */ /* 0x000fc600078e00ff */
[----:B------:R0:W-:Y:S01]  /*3490*/  STL [R1+0x8a0], R8 ;  /* 0x0008a00801007387 */ /* 0x0001e20000100800 */
[----:B------:R-:W-:Y:S02]  /*34a0*/  IMAD.MOV R7, RZ, RZ, -R7 ;  /* 0x000000ffff077224 */ /* 0x000fe400078e0a07 */
[----:B------:R-:W-:Y:S02]  /*34b0*/  IMAD.MOV R5, RZ, RZ, -R5 ;  /* 0x000000ffff057224 */ /* 0x000fe400078e0a05 */
[C---:B------:R-:W-:Y:S02]  /*34c0*/  IMAD R6, R72.reuse, R7, R6 ;  /* 0x0000000748067224 */ /* 0x040fe400078e0206 */
[----:B------:R-:W-:Y:S02]  /*34d0*/  IMAD R4, R72, R5, R4 ;  /* 0x0000000548047224 */ /* 0x000fe400078e0204 */
[----:B------:R-:W-:Y:S01]  /*34e0*/  @!P0 IMAD.IADD R3, R3, 0x1, -R2 ;  /* 0x0000000103038824 */ /* 0x000fe200078e0a02 */
[----:B------:R-:W-:Y:S01]  /*34f0*/  ISETP.NE.AND P0, PT, R74, RZ, PT ;  /* 0x000000ff4a00720c */ /* 0x000fe20003f05270 */
[----:B0-----:R-:W-:Y:S01]  /*3500*/  IMAD.HI.U32 R8, R73, R139, RZ ;  /* 0x0000008b49087227 */ /* 0x001fe200078e00ff */
[----:B------:R0:W-:Y:S03]  /*3510*/  STL [R1+0x18], R6 ;  /* 0x0000180601007387 */ /* 0x0001e60000100800 */
[----:B------:R-:W-:Y:S01]  /*3520*/  IMAD.MOV R8, RZ, RZ, -R8 ;  /* 0x000000ffff087224 */ /* 0x000fe200078e0a08 */
[----:B------:R1:W-:Y:S01]  /*3530*/  STL [R1+0x110], R4 ;  /* 0x0001100401007387 */ /* 0x0003e20000100800 */
[----:B------:R-:W-:-:S02]  /*3540*/  VIADD R7, R0, 0x76 ;  /* 0x0000007600077836 */ /* 0x000fc40000000000 */
[----:B------:R-:W-:Y:S02]  /*3550*/  IMAD R139, R72, R8, R139 ;  /* 0x00000008488b7224 */ /* 0x000fe400078e028b */
[C---:B------:R-:W-:Y:S01]  /*3560*/  VIADD R8, R0.reuse, 0x78 ;  /* 0x0000007800087836 */ /* 0x040fe20000000000 */
[----:B0-----:R-:W0:Y:S01]  /*3570*/  LDC R6, c[0x0][0x3a0] ;  /* 0x0000e800ff067b82 */ /* 0x001e220000000800 */
[C---:B------:R-:W-:Y:S01]  /*3580*/  VIADD R5, R0.reuse, 0x79 ;  /* 0x0000007900057836 */ /* 0x040fe20000000000 */
[----:B------:R2:W-:Y:S01]  /*3590*/  STL [R1+0x89c], R7 ;  /* 0x00089c0701007387 */ /* 0x0005e20000100800 */
[----:B------:R-:W-:Y:S01]  /*35a0*/  VIADD R2, R0, 0x7a ;  /* 0x0000007a00027836 */ /* 0x000fe20000000000 */
[----:B-1----:R-:W-:Y:S01]  /*35b0*/  IABS R4, R8 ;  /* 0x0000000800047213 */ /* 0x002fe20000000000 */
[----:B------:R-:W-:Y:S01]  /*35c0*/  @!P1 IMAD.MOV R3, RZ, RZ, -R3 ;  /* 0x000000ffff039224 */ /* 0x000fe200078e0a03 */
[----:B------:R1:W-:Y:S01]  /*35d0*/  STL [R1+0x898], R8 ;  /* 0x0008980801007387 */ /* 0x0003e20000100800 */
[----:B------:R-:W-:Y:S01]  /*35e0*/  IABS R105, R5 ;  /* 0x0000000500697213 */ /* 0x000fe20000000000 */
[C---:B------:R-:W-:Y:S01]  /*35f0*/  IMAD.HI.U32 R10, R73.reuse, R106, RZ ;  /* 0x0000006a490a7227 */ /* 0x040fe200078e00ff */
[----:B------:R-:W-:Y:S01]  /*3600*/  IABS R121, R2 ;  /* 0x0000000200797213 */ /* 0x000fe20000000000 */
[----:B------:R3:W-:Y:S01]  /*3610*/  STL [R1+0x894], R5 ;  /* 0x0008940501007387 */ /* 0x0007e20000100800 */
[----:B------:R-:W-:Y:S01]  /*3620*/  @!P0 LOP3.LUT R3, RZ, R74, RZ, 0x33, !PT ;  /* 0x0000004aff038212 */ /* 0x000fe200078e33ff */
[----:B------:R-:W-:Y:S01]  /*3630*/  IMAD.HI.U32 R9, R73, R122, RZ ;  /* 0x0000007a49097227 */ /* 0x000fe200078e00ff */
[----:B--2---:R-:W-:Y:S01]  /*3640*/  IABS R7, R7 ;  /* 0x0000000700077213 */ /* 0x004fe20000000000 */
[----:B------:R2:W-:Y:S01]  /*3650*/  STL [R1+0x88c], R2 ;  /* 0x00088c0201007387 */ /* 0x0005e20000100800 */
[----:B-----5:R-:W-:Y:S01]  /*3660*/  LEA R69, P1, R68, UR14, 0x1 ;  /* 0x0000000e44457c11 */ /* 0x020fe2000f8208ff */
[----:B------:R-:W-:-:S02]  /*3670*/  IMAD R3, R3, UR5, RZ ;  /* 0x0000000503037c24 */ /* 0x000fc4000f8e02ff */
[----:B-1----:R-:W-:Y:S01]  /*3680*/  IMAD.HI.U32 R8, R73, R7, RZ ;  /* 0x0000000749087227 */ /* 0x002fe200078e00ff */
[----:B------:R-:W-:-:S03]  /*3690*/  LEA.HI.X.SX32 R68, R68, UR15, 0x1, P1 ;  /* 0x0000000f44447c11 */ /* 0x000fc600088f0eff */
[----:B---3--:R-:W-:-:S04]  /*36a0*/  IMAD.HI.U32 R5, R73, R4, RZ ;  /* 0x0000000449057227 */ /* 0x008fc800078e00ff */
[----:B------:R-:W-:Y:S02]  /*36b0*/  IMAD.MOV R5, RZ, RZ, -R5 ;  /* 0x000000ffff057224 */ /* 0x000fe400078e0a05 */
[----:B--2---:R-:W-:-:S04]  /*36c0*/  IMAD.HI.U32 R2, R73, R105, RZ ;  /* 0x0000006949027227 */ /* 0x004fc800078e00ff */
[----:B------:R-:W-:Y:S02]  /*36d0*/  IMAD.MOV R8, RZ, RZ, -R8 ;  /* 0x000000ffff087224 */ /* 0x000fe400078e0a08 */
[----:B------:R-:W-:Y:S02]  /*36e0*/  IMAD R74, R72, R5, R4 ;  /* 0x00000005484a7224 */ /* 0x000fe400078e0204 */
[----:B------:R-:W-:Y:S02]  /*36f0*/  IMAD.MOV R2, RZ, RZ, -R2 ;  /* 0x000000ffff027224 */ /* 0x000fe400078e0a02 */
[----:B------:R-:W-:-:S04]  /*3700*/  IMAD.HI.U32 R4, R73, R121, RZ ;  /* 0x0000007949047227 */ /* 0x000fc800078e00ff */
[C---:B------:R-:W-:Y:S02]  /*3710*/  IMAD R7, R72.reuse, R8, R7 ;  /* 0x0000000848077224 */ /* 0x040fe400078e0207 */
[C---:B------:R-:W-:Y:S01]  /*3720*/  IMAD R105, R72.reuse, R2, R105 ;  /* 0x0000000248697224 */ /* 0x040fe200078e0269 */
[C---:B------:R-:W-:Y:S01]  /*3730*/  LEA R2, P0, R3.reuse, UR12, 0x1 ;  /* 0x0000000c03027c11 */ /* 0x040fe2000f8008ff */
[----:B------:R-:W-:Y:S01]  /*3740*/  IMAD.MOV R10, RZ, RZ, -R10 ;  /* 0x000000ffff0a7224 */ /* 0x000fe200078e0a0a */
[----:B------:R0:W-:Y:S01]  /*3750*/  STL [R1+0x1f8], R7 ;  /* 0x0001f80701007387 */ /* 0x0001e20000100800 */
[----:B------:R-:W-:Y:S01]  /*3760*/  IMAD.MOV R9, RZ, RZ, -R9 ;  /* 0x000000ffff097224 */ /* 0x000fe200078e0a09 */
[----:B------:R-:W-:Y:S01]  /*3770*/  LEA.HI.X.SX32 R3, R3, UR13, 0x1, P0 ;  /* 0x0000000d03037c11 */ /* 0x000fe200080f0eff */
[----:B------:R-:W-:Y:S02]  /*3780*/  IMAD.MOV R4, RZ, RZ, -R4 ;  /* 0x000000ffff047224 */ /* 0x000fe400078e0a04 */
[----:B------:R-:W-:-:S02]  /*3790*/  IMAD R106, R72, R10, R106 ;  /* 0x0000000a486a7224 */ /* 0x000fc400078e026a */
[C---:B------:R-:W-:Y:S02]  /*37a0*/  IMAD R122, R72.reuse, R9, R122 ;  /* 0x00000009487a7224 */ /* 0x040fe400078e027a */
[----:B------:R-:W-:Y:S02]  /*37b0*/  IMAD R121, R72, R4, R121 ;  /* 0x0000000448797224 */ /* 0x000fe400078e0279 */
[C---:B0-----:R-:W-:Y:S02]  /*37c0*/  VIADD R7, R6.reuse, 0xffffff80 ;  /* 0xffffff8006077836 */ /* 0x041fe40000000000 */
[----:B------:R-:W-:Y:S01]  /*37d0*/  VIADD R8, R6, 0xffffff81 ;  /* 0xffffff8106087836 */ /* 0x000fe20000000000 */
[----:B------:R-:W-:Y:S06]  /*37e0*/  BRA.U UP0, `(.L_x_5) ;  /* 0x0000000100187547 */ /* 0x000fec000b800000 */
[----:B------:R-:W-:Y:S01]  /*37f0*/  ELECT P0, URZ, PT ;  /* 0x0000000000ff782f */ /* 0x000fe20003800000 */
[----:B------:R-:W-:Y:S01]  /*3800*/  IMAD.MOV.U32 R4, RZ, RZ, 0x1 ;  /* 0x00000001ff047424 */ /* 0x000fe200078e00ff */
[----:B------:R-:W-:Y:S01]  /*3810*/  UMOV UR5, 0x40 ;  /* 0x0000004000057882 */ /* 0x000fe20000000000 */
[----:B------:R-:W-:Y:S01]  /*3820*/  UVIRTCOUNT.DEALLOC.SMPOOL 0x80 ;  /* 0x000000800000784c */ /* 0x000fe20000000000 */
[----:B------:R-:W-:-:S09]  /*3830*/  ULEA UR5, UR4, UR5, 0x18 ;  /* 0x0000000504057291 */ /* 0x000fd2000f8ec0ff */
[----:B------:R0:W-:Y:S03]  /*3840*/  @P0 STS.U8 [UR5], R4 ;  /* 0x00000004ff000988 */ /* 0x0001e60008000005 */
.L_x_5:
[----:B------:R-:W-:Y:S01]  /*3850*/  UIADD3 UR10, UPT, UPT, UR8, UR10, URZ ;  /* 0x0000000a080a7290 */ /* 0x000fe2000fffe0ff */
[C---:B------:R-:W-:Y:S01]  /*3860*/  VIADD R5, R6.reuse, 0xffffffff ;  /* 0xffffffff06057836 */ /* 0x040fe20000000000 */
[----:B------:R-:W-:Y:S01]  /*3870*/  VOTEU.ALL UP1, P2 ;  /* 0x0000000000ff7886 */ /* 0x000fe20001020000 */
[----:B------:R-:W-:Y:S01]  /*3880*/  UIADD3 UR6, UPT, UPT, UR9, 0x10000, URZ ;  /* 0x0001000009067890 */ /* 0x000fe2000fffe0ff */
[----:B------:R-:W-:Y:S01]  /*3890*/  PRMT R9, RZ, 0x7610, R9 ;  /* 0x00007610ff097816 */ /* 0x000fe20000000009 */
[----:B------:R-:W-:Y:S01]  /*38a0*/  VOTEU.ALL UP2, P2 ;  /* 0x0000000000ff7886 */ /* 0x000fe20001040000 */
[----:B------:R-:W-:Y:S01]  /*38b0*/  ISETP.GE.U32.AND P1, PT, R5, 0x7fffff80, PT ;  /* 0x7fffff800500780c */ /* 0x000fe20003f26070 */
[----:B0-----:R-:W-:Y:S01]  /*38c0*/  VIADD R4, R6, 0xffffff82 ;  /* 0xffffff8206047836 */ /* 0x001fe20000000000 */
[----:B------:R-:W-:-:S04]  /*38d0*/  @!UP1 UIADD3 UR4, UPT, UPT, -UR7, 0x100000, URZ ;  /* 0x0010000007049890 */ /* 0x000fc8000fffe1ff */
[----:B------:R-:W-:Y:S02]  /*38e0*/  @!UP1 USHF.L.U32 UR5, UR4, 0xb, URZ ;  /* 0x0000000b04059899 */ /* 0x000fe400080006ff */
[----:B------:R-:W-:Y:S01]  /*38f0*/  @!UP1 USHF.L.U32 UR4, UR4, 0x1, URZ ;  /* 0x0000000104049899 */ /* 0x000fe200080006ff */
[----:B------:R-:W-:Y:S01]  /*3900*/  STTM.x128 tmem[UR10], RZ ;  /* 0x000000ff000079ed */ /* 0x000fe200083c000a */
[----:B------:R-:W0:Y:S02]  /*3910*/  FENCE.VIEW.ASYNC.T ;  /* 0x00000000000073c6 */ /* 0x000e240000000200 */
[----:B0-----:R-:W-:Y:S01]  /*3920*/  BAR.SYNC.DEFER_BLOCKING 0x0 ;  /* 0x0000000000007b1d */ /* 0x001fe20000010000 */
[----:B------:R-:W-:Y:S01]  /*3930*/  IMAD R5, R70, 0xfe, RZ ;  /* 0x000000fe46057824 */ /* 0x000fe200078e02ff */
[----:B------:R-:W-:Y:S02]  /*3940*/  ISETP.GE.U32.AND P0, PT, R4, 0x7fffff03, PT ;  /* 0x7fffff030400780c */ /* 0x000fe40003f06070 */
[----:B------:R-:W-:-:S02]  /*3950*/  ISETP.GE.U32.AND P3, PT, R7, 0x7fffff01, PT ;  /* 0x7fffff010700780c */ /* 0x000fc40003f66070 */
[----:B------:R-:W-:Y:S01]  /*3960*/  ISETP.GE.U32.AND P4, PT, R8, 0x7fffff02, PT ;  /* 0x7fffff020800780c */ /* 0x000fe20003f86070 */
[----:B------:R0:W-:Y:S04]  /*3970*/  STL [R1+0xa24], R71 ;  /* 0x000a244701007387 */ /* 0x0001e80000100800 */
[----:B------:R-:W1:Y:S02]  /*3980*/  FENCE.VIEW.ASYNC.S ;  /* 0x00000000000073c6 */ /* 0x000e640000000000 */
[----:B-1----:R1:W2:Y:S02]  /*3990*/  @!UP2 SYNCS.EXCH.64 URZ, [UR6], UR4 ;  /* 0x0000000406ffa5b2 */ /* 0x0022a40008000100 */
[----:B--2---:R-:W-:Y:S01]  /*39a0*/  BAR.SYNC.DEFER_BLOCKING 0x0 ;  /* 0x0000000000007b1d */ /* 0x004fe20000010000 */
[C---:B------:R-:W-:Y:S01]  /*39b0*/  IMAD R4, R70.reuse, 0x7f, RZ ;  /* 0x0000007f46047824 */ /* 0x040fe200078e02ff */
[----:B0-----:R-:W-:Y:S01]  /*39c0*/  IADD3 R71, P5, PT, R5, R2, RZ ;  /* 0x0000000205477210 */ /* 0x001fe20007fbe0ff */
[----:B------:R-:W-:-:S03]  /*39d0*/  IMAD R7, R70, 0xfc, RZ ;  /* 0x000000fc46077824 */ /* 0x000fc600078e02ff */
[----:B------:R-:W-:Y:S04]  /*39e0*/  STL [R1+0xa20], R69 ;  /* 0x000a204501007387 */ /* 0x000fe80000100800 */
[----:B------:R-:W2:Y:S01]  /*39f0*/  @!P1 LDG.E.U16 R9, desc[UR20][R2.64] ;  /* 0x0000001402099981 */ /* 0x000ea2000c1e1500 */
[----:B------:R-:W-:Y:S01]  /*3a00*/  VIADD R5, R6, 0xffffff83 ;  /* 0xffffff8306057836 */ /* 0x000fe20000000000 */
[----:B------:R-:W-:Y:S02]  /*3a10*/  LEA.HI.X.SX32 R39, R4, R3, 0x1, P5 ;  /* 0x0000000304277211 */ /* 0x000fe400028f0eff */
[----:B------:R-:W-:Y:S01]  /*3a20*/  IADD3 R38, P1, PT, R7, R2, RZ ;  /* 0x0000000207267210 */ /* 0x000fe20007f3e0ff */
[----:B------:R-:W-:Y:S01]  /*3a30*/  IMAD.MOV.U32 R4, RZ, RZ, R71 ;  /* 0x000000ffff047224 */ /* 0x000fe200078e0047 */
[----:B------:R-:W-:Y:S01]  /*3a40*/  ISETP.GE.U32.AND P5, PT, R5, 0x7fffff04, PT ;  /* 0x7fffff040500780c */ /* 0x000fe20003fa6070 */
[----:B------:R-:W-:Y:S01]  /*3a50*/  IMAD.MOV.U32 R5, RZ, RZ, R39 ;  /* 0x000000ffff057224 */ /* 0x000fe200078e0027 */
[----:B------:R-:W-:Y:S01]  /*3a60*/  PRMT R7, RZ, 0x7610, R7 ;  /* 0x00007610ff077816 */ /* 0x000fe20000000007 */
[----:B------:R-:W-:Y:S05]  /*3a70*/  STL [R1+0xa1c], R68 ;  /* 0x000a1c4401007387 */ /* 0x000fea0000100800 */
[----:B------:R0:W3:Y:S01]  /*3a80*/  @!P3 LDG.E.U16 R7, desc[UR20][R4.64] ;  /* 0x000000140407b981 */ /* 0x0000e2000c1e1500 */
[----:B------:R-:W-:Y:S01]  /*3a90*/  PRMT R10, RZ, 0x7610, R10 ;  /* 0x00007610ff0a7816 */ /* 0x000fe2000000000a */
[----:B0-----:R-:W-:-:S02]  /*3aa0*/  @!P4 IMAD.MOV.U32 R4, RZ, RZ, R38 ;  /* 0x000000ffff04c224 */ /* 0x001fc400078e0026 */
[----:B--2---:R0:W-:Y:S04]  /*3ab0*/  STL [R1+0xb8], R9 ;  /* 0x0000b80901007387 */ /* 0x0041e80000100800 */
[----:B------:R2:W-:Y:S01]  /*3ac0*/  STL [R1+0x790], R71 ;  /* 0x0007904701007387 */ /* 0x0005e20000100800 */
[----:B0-----:R-:W-:-:S03]  /*3ad0*/  IMAD R9, R70, 0x7e, RZ ;  /* 0x0000007e46097824 */ /* 0x001fc600078e02ff */
[----:B--2---:R-:W5:Y:S04]  /*3ae0*/  LDL.LU R71, [R1+0xa24] ;  /* 0x000a240001477983 */ /* 0x004f680000300800 */
[----:B------:R0:W-:Y:S02]  /*3af0*/  STL [R1+0x78c], R39 ;  /* 0x00078c2701007387 */ /* 0x0001e40000100800 */
[----:B0-----:R-:W-:-:S05]  /*3b00*/  LEA.HI.X.SX32 R39, R9, R3, 0x1, P1 ;  /* 0x0000000309277211 */ /* 0x001fca00008f0eff */
[----:B------:R-:W-:-:S05]  /*3b10*/  @!P4 IMAD.MOV.U32 R5, RZ, RZ, R39 ;  /* 0x000000ffff05c224 */ /* 0x000fca00078e0027 */
[----:B------:R0:W2:Y:S04]  /*3b20*/  @!P4 LDG.E.U16 R10, desc[UR20][R4.64] ;  /* 0x00000014040ac981 */ /* 0x0000a8000c1e1500 */
[----:B------:R-:W-:Y:S04]  /*3b30*/  STL [R1+0x788], R38 ;  /* 0x0007882601007387 */ /* 0x000fe80000100800 */
[----:B------:R-:W-:Y:S04]  /*3b40*/  STL [R1+0x784], R39 ;  /* 0x0007842701007387 */ /* 0x000fe80000100800 */
[----:B---3--:R3:W-:Y:S01]  /*3b50*/  STL [R1+0x148], R7 ;  /* 0x0001480701007387 */ /* 0x0087e20000100800 */
[----:B0-----:R-:W-:-:S02]  /*3b60*/  IMAD R5, R70, 0xf8, RZ ;  /* 0x000000f846057824 */ /* 0x001fc400078e02ff */
[C---:B------:R-:W-:Y:S02]  /*3b70*/  IMAD R4, R70.reuse, 0x7d, RZ ;  /* 0x0000007d46047824 */ /* 0x040fe400078e02ff */
[----:B---3--:R-:W-:Y:S01]  /*3b80*/  IMAD R7, R70, 0xfa, RZ ;  /* 0x000000fa46077824 */ /* 0x008fe200078e02ff */
[----:B------:R-:W-:-:S04]  /*3b90*/  IADD3 R38, P3, PT, R5, R2, RZ ;  /* 0x0000000205267210 */ /* 0x000fc80007f7e0ff */
[----:B------:R-:W-:-:S04]  /*3ba0*/  IADD3 R39, P4, PT, R7, R2, RZ ;  /* 0x0000000207277210 */ /* 0x000fc80007f9e0ff */
[----:B------:R-:W-:Y:S01]  /*3bb0*/  LEA.HI.X.SX32 R4, R4, R3, 0x1, P4 ;  /* 0x0000000304047211 */ /* 0x000fe200020f0eff */
[----:B------:R-:W-:Y:S02]  /*3bc0*/  IMAD.MOV.U32 R5, RZ, RZ, R39 ;  /* 0x000000ffff057224 */ /* 0x000fe400078e0027 */
[----:B------:R-:W-:-:S03]  /*3bd0*/  VIADD R7, R6, 0xffffff85 ;  /* 0xffffff8506077836 */ /* 0x000fc60000000000 */
[----:B------:R-:W-:Y:S02]  /*3be0*/  @!P0 LOP3.LUT R5, R5, R4, RZ, 0x3c, !PT ;  /* 0x0000000405058212 */ /* 0x000fe400078e3cff */
[----:B------:R-:W-:Y:S01]  /*3bf0*/  ISETP.GE.U32.AND P4, PT, R7, 0x7fffff06, PT ;  /* 0x7fffff060700780c */ /* 0x000fe20003f86070 */
[----:B------:R-:W-:Y:S01]  /*3c00*/  VIADD R8, R6, 0xffffff84 ;  /* 0xffffff8406087836 */ /* 0x000fe20000000000 */
[----:B------:R-:W-:-:S04]  /*3c10*/  PRMT R7, RZ, 0x7610, R7 ;  /* 0x00007610ff077816 */ /* 0x000fc80000000007 */
[----:B------:R-:W-:Y:S01]  /*3c20*/  ISETP.GE.U32.AND P1, PT, R8, 0x7fffff05, PT ;  /* 0x7fffff050800780c */ /* 0x000fe20003f26070 */
[----:B------:R-:W-:Y:S01]  /*3c30*/  IMAD R8, R70, 0x7c, RZ ;  /* 0x0000007c46087824 */ /* 0x000fe200078e02ff */
[----:B------:R-:W-:Y:S01]  /*3c40*/  PRMT R17, RZ, 0x7610, R17 ;  /* 0x00007610ff117816 */ /* 0x000fe20000000011 */
[----:B--2---:R-:W-:Y:S04]  /*3c50*/  STL [R1+0x14c], R10 ;  /* 0x00014c0a01007387 */ /* 0x004fe80000100800 */
[----:B------:R-:W-:Y:S04]  /*3c60*/  STL [R1+0x780], R39 ;  /* 0x0007802701007387 */ /* 0x000fe80000100800 */
[----:B------:R-:W-:Y:S04]  /*3c70*/  STL [R1+0x778], R38 ;  /* 0x0007782601007387 */ /* 0x000fe80000100800 */
[----:B------:R0:W-:Y:S02]  /*3c80*/  STL [R1+0x77c], R4 ;  /* 0x00077c0401007387 */ /* 0x0001e40000100800 */
[----:B0-----:R-:W-:-:S04]  /*3c90*/  @!P0 LOP3.LUT R4, R5, R4, RZ, 0x3c, !PT ;  /* 0x0000000405048212 */ /* 0x001fc800078e3cff */
[----:B------:R-:W-:-:S05]  /*3ca0*/  @!P0 LOP3.LUT R5, R5, R4, RZ, 0x3c, !PT ;  /* 0x0000000405058212 */ /* 0x000fca00078e3cff */
[----:B------:R0:W2:Y:S01]  /*3cb0*/  @!P0 LDG.E.U16 R7, desc[UR20][R4.64] ;  /* 0x0000001404078981 */ /* 0x0000a2000c1e1500 */
[----:B------:R-:W-:Y:S01]  /*3cc0*/  LEA.HI.X.SX32 R39, R8, R3, 0x1, P3 ;  /* 0x0000000308277211 */ /* 0x000fe200018f0eff */
[----:B0-----:R-:W-:-:S04]  /*3cd0*/  @!P5 IMAD.MOV.U32 R4, RZ, RZ, R38 ;  /* 0x000000ffff04d224 */ /* 0x001fc800078e0026 */
[----:B------:R-:W-:-:S05]  /*3ce0*/  @!P5 IMAD.MOV.U32 R5, RZ, RZ, R39 ;  /* 0x000000ffff05d224 */ /* 0x000fca00078e0027 */
[----:B------:R0:W3:Y:S04]  /*3cf0*/  @!P5 LDG.E.U16 R17, desc[UR20][R4.64] ;  /* 0x000000140411d981 */ /* 0x0000e8000c1e1500 */
[----:B------:R-:W-:Y:S01]  /*3d00*/  STL [R1+0x774], R39 ;  /* 0x0007742701007387 */ /* 0x000fe20000100800 */
[C---:B0-----:R-:W-:Y:S02]  /*3d10*/  IMAD R5, R70.reuse, 0xf4, RZ ;  /* 0x000000f446057824 */ /* 0x041fe400078e02ff */
[----:B------:R-:W-:-:S03]  /*3d20*/  IMAD R4, R70, 0x7b, RZ ;  /* 0x0000007b46047824 */ /* 0x000fc600078e02ff */
[----:B------:R-:W-:Y:S02]  /*3d30*/  IADD3 R38, P0, PT, R5, R2, RZ ;  /* 0x0000000205267210 */ /* 0x000fe40007f1e0ff */
[----:B------:R-:W-:Y:S01]  /*3d40*/  PRMT R13, RZ, 0x7610, R13 ;  /* 0x00007610ff0d7816 */ /* 0x000fe2000000000d */
[----:B--2---:R0:W-:Y:S02]  /*3d50*/  STL [R1+0x140], R7 ;  /* 0x0001400701007387 */ /* 0x0041e40000100800 */
[----:B0-----:R-:W-:-:S05]  /*3d60*/  IMAD R7, R70, 0xf6, RZ ;  /* 0x000000f646077824 */ /* 0x001fca00078e02ff */
[----:B------:R-:W-:-:S04]  /*3d70*/  IADD3 R39, P5, PT, R7, R2, RZ ;  /* 0x0000000207277210 */ /* 0x000fc80007fbe0ff */
[----:B------:R-:W-:Y:S01]  /*3d80*/  LEA.HI.X.SX32 R4, R4, R3, 0x1, P5 ;  /* 0x0000000304047211 */ /* 0x000fe200028f0eff */
[----:B------:R-:W-:Y:S01]  /*3d90*/  IMAD.MOV.U32 R5, RZ, RZ, R39 ;  /* 0x000000ffff057224 */ /* 0x000fe200078e0027 */
[----:B---3--:R-:W-:Y:S01]  /*3da0*/  STL [R1+0x144], R17 ;  /* 0x0001441101007387 */ /* 0x008fe20000100800 */
[----:B------:R-:W-:-:S03]  /*3db0*/  VIADD R7, R6, 0xffffff87 ;  /* 0xffffff8706077836 */ /* 0x000fc60000000000 */
[----:B------:R-:W-:Y:S01]  /*3dc0*/  @!P1 LOP3.LUT R5, R5, R4, RZ, 0x3c, !PT ;  /* 0x0000000405059212 */ /* 0x000fe200078e3cff */
[----:B------:R-:W-:Y:S04]  /*3dd0*/  STL [R1+0x770], R39 ;  /* 0x0007702701007387 */ /* 0x000fe80000100800 */
[----:B------:R-:W-:Y:S01]  /*3de0*/  STL [R1+0x768], R38 ;  /* 0x0007682601007387 */ /* 0x000fe20000100800 */
[----:B------:R-:W-:-:S03]  /*3df0*/  ISETP.GE.U32.AND P5, PT, R7, 0x7fffff08, PT ;  /* 0x7fffff080700780c */ /* 0x000fc60003fa6070 */
[----:B------:R0:W-:Y:S01]  /*3e00*/  STL [R1+0x76c], R4 ;  /* 0x00076c0401007387 */ /* 0x0001e20000100800 */
[----:B------:R-:W-:Y:S02]  /*3e10*/  PRMT R7, RZ, 0x7610, R7 ;  /* 0x00007610ff077816 */ /* 0x000fe40000000007 */
[----:B0-----:R-:W-:-:S04]  /*3e20*/  @!P1 LOP3.LUT R4, R5, R4, RZ, 0x3c, !PT ;  /* 0x0000000405049212 */ /* 0x001fc800078e3cff */
[----:B------:R-:W-:Y:S01]  /*3e30*/  @!P1 LOP3.LUT R5, R5, R4, RZ, 0x3c, !PT ;  /* 0x0000000405059212 */ /* 0x000fe200078e3cff */
[----:B------:R-:W-:-:S04]  /*3e40*/  IMAD R17, R70, 0x7a, RZ ;  /* 0x0000007a46117824 */ /* 0x000fc800078e02ff */
[----:B------:R0:W2:Y:S01]  /*3e50*/  @!P1 LDG.E.U16 R7, desc[UR20][R4.64] ;  /* 0x0000001404079981 */ /* 0x0000a2000c1e1500 */
[----:B------:R-:W-:Y:S01]  /*3e60*/  LEA.HI.X.SX32 R39, R17, R3, 0x1, P0 ;  /* 0x0000000311277211 */ /* 0x000fe200000f0eff */
[----:B0-----:R-:W-:-:S04]  /*3e70*/  @!P4 IMAD.MOV.U32 R4, RZ, RZ, R38 ;  /* 0x000000ffff04c224 */ /* 0x001fc800078e0026 */
[----:B------:R-:W-:-:S05]  /*3e80*/  @!P4 IMAD.MOV.U32 R5, RZ, RZ, R39 ;  /* 0x000000ffff05c224 */ /* 0x000fca00078e0027 */
[----:B------:R0:W3:Y:S01]  /*3e90*/  @!P4 LDG.E.U16 R13, desc[UR20][R4.64] ;  /* 0x00000014040dc981 */ /* 0x0000e2000c1e1500 */
[----:B------:R-:W-:-:S03]  /*3ea0*/  VIADD R10, R6, 0xffffff86 ;  /* 0xffffff86060a7836 */ /* 0x000fc60000000000 */
[----:B------:R-:W-:Y:S02]  /*3eb0*/  STL [R1+0x764], R39 ;  /* 0x0007642701007387 */ /* 0x000fe40000100800 */
[----:B------:R-:W-:Y:S01]  /*3ec0*/  ISETP.GE.U32.AND P3, PT, R10, 0x7fffff07, PT ;  /* 0x7fffff070a00780c */ /* 0x000fe20003f66070 */
        /* <DEDUP_REMOVED lines=65> */
[----:B---3--:R0:W-:Y:S01]  /*42e0*/  STL [R1+0x100], R33 ;  /* 0x0001002101007387 */ /* 0x0081e20000100800 */
[----:B------:R-:W-:-:S03]  /*42f0*/  VIADD R7, R6, 0xffffff8d ;  /* 0xffffff8d06077836 */ /* 0x000fc60000000000 */
[----:B------:R-:W-:Y:S01]  /*4300*/  @!P1 LOP3.LUT R5, R5, R4, RZ, 0x3c, !PT ;  /* 0x0000000405059212 */ /* 0x000fe200078e3cff */
[----:B------:R-:W-:Y:S04]  /*4310*/  STL [R1+0x740], R39 ;  /* 0x0007402701007387 */ /* 0x000fe80000100800 */
[----:B------:R-:W-:Y:S01]  /*4320*/  STL [R1+0x738], R38 ;  /* 0x0007382601007387 */ /* 0x000fe20000100800 */
[----:B------:R-:W-:-:S03]  /*4330*/  ISETP.GE.U32.AND P4, PT, R7, 0x7fffff0e, PT ;  /* 0x7fffff0e0700780c */ /* 0x000fc60003f86070 */
[----:B------:R2:W-:Y:S01]  /*4340*/  STL [R1+0x73c], R4 ;  /* 0x00073c0401007387 */ /* 0x0005e20000100800 */
[----:B0-----:R-:W-:Y:S01]  /*4350*/  IMAD R33, R70, 0x74, RZ ;  /* 0x0000007446217824 */ /* 0x001fe200078e02ff */
[----:B------:R-:W-:Y:S02]  /*4360*/  PRMT R7, RZ, 0x7610, R7 ;  /* 0x00007610ff077816 */ /* 0x000fe40000000007 */
[----:B--2---:R-:W-:-:S04]  /*4370*/  @!P1 LOP3.LUT R4, R5, R4, RZ, 0x3c, !PT ;  /* 0x0000000405049212 */ /* 0x004fc800078e3cff */
[----:B------:R-:W-:Y:S02]  /*4380*/  @!P1 LOP3.LUT R5, R5, R4, RZ, 0x3c, !PT ;  /* 0x0000000405059212 */ /* 0x000fe400078e3cff */
[----:B------:R-:W-:-:S03]  /*4390*/  LEA.HI.X.SX32 R39, R33, R3, 0x1, P0 ;  /* 0x0000000321277211 */ /* 0x000fc600000f0eff */
[----:B------:R0:W2:Y:S02]  /*43a0*/  @!P1 LDG.E.U16 R7, desc[UR20][R4.64] ;  /* 0x0000001404079981 */ /* 0x0000a4000c1e1500 */
[----:B0-----:R-:W-:Y:S02]  /*43b0*/  @!P5 IMAD.MOV.U32 R4, RZ, RZ, R38 ;  /* 0x000000ffff04d224 */ /* 0x001fe400078e0026 */
[----:B------:R-:W-:-:S05]  /*43c0*/  @!P5 IMAD.MOV.U32 R5, RZ, RZ, R39 ;  /* 0x000000ffff05d224 */ /* 0x000fca00078e0027 */
[----:B------:R0:W3:Y:S01]  /*43d0*/  @!P5 LDG.E.U16 R37, desc[UR20][R4.64] ;  /* 0x000000140425d981 */ /* 0x0000e2000c1e1500 */
[----:B------:R-:W-:-:S03]  /*43e0*/  VIADD R10, R6, 0xffffff8c ;  /* 0xffffff8c060a7836 */ /* 0x000fc60000000000 */
[----:B------:R4:W-:Y:S02]  /*43f0*/  STL [R1+0x734], R39 ;  /* 0x0007342701007387 */ /* 0x0009e40000100800 */
[----:B------:R-:W-:Y:S01]  /*4400*/  ISETP.GE.U32.AND P3, PT, R10, 0x7fffff0d, PT ;  /* 0x7fffff0d0a00780c */ /* 0x000fe20003f66070 */
[C---:B0-----:R-:W-:Y:S02]  /*4410*/  IMAD R5, R70.reuse, 0xe4, RZ ;  /* 0x000000e446057824 */ /* 0x041fe400078e02ff */
[C---:B------:R-:W-:Y:S02]  /*4420*/  IMAD R4, R70.reuse, 0x73, RZ ;  /* 0x0000007346047824 */ /* 0x040fe400078e02ff */
[C---:B----4-:R-:W-:Y:S01]  /*4430*/  IMAD R39, R70.reuse, 0x72, RZ ;  /* 0x0000007246277824 */ /* 0x050fe200078e02ff */
[----:B------:R-:W-:Y:S01]  /*4440*/  PRMT R35, RZ, 0x7610, R35 ;  /* 0x00007610ff237816 */ /* 0x000fe20000000023 */
[----:B--2---:R0:W-:Y:S02]  /*4450*/  STL [R1+0xf4], R7 ;  /* 0x0000f40701007387 */ /* 0x0041e40000100800 */
[----:B0-----:R-:W-:-:S05]  /*4460*/  IMAD R7, R70, 0xe6, RZ ;  /* 0x000000e646077824 */ /* 0x001fca00078e02ff */
[-C--:B------:R-:W-:Y:S01]  /*4470*/  IADD3 R38, P5, PT, R7, R2.reuse, RZ ;  /* 0x0000000207267210 */ /* 0x080fe20007fbe0ff */
[----:B---3--:R0:W-:Y:S03]  /*4480*/  STL [R1+0xf8], R37 ;  /* 0x0000f82501007387 */ /* 0x0081e60000100800 */
[----:B------:R-:W-:Y:S01]  /*4490*/  LEA.HI.X.SX32 R4, R4, R3, 0x1, P5 ;  /* 0x0000000304047211 */ /* 0x000fe200028f0eff */
[----:B------:R-:W-:Y:S01]  /*44a0*/  VIADD R7, R6, 0xffffff8f ;  /* 0xffffff8f06077836 */ /* 0x000fe20000000000 */
[----:B0-----:R-:W-:Y:S01]  /*44b0*/  IADD3 R37, P1, PT, R5, R2, RZ ;  /* 0x0000000205257210 */ /* 0x001fe20007f3e0ff */
[----:B------:R-:W-:Y:S01]  /*44c0*/  IMAD.MOV.U32 R5, RZ, RZ, R38 ;  /* 0x000000ffff057224 */ /* 0x000fe200078e0026 */
[----:B------:R-:W-:Y:S04]  /*44d0*/  STL [R1+0x730], R38 ;  /* 0x0007302601007387 */ /* 0x000fe80000100800 */
[----:B------:R-:W-:Y:S01]  /*44e0*/  @!P3 LOP3.LUT R5, R5, R4, RZ, 0x3c, !PT ;  /* 0x000000040505b212 */ /* 0x000fe200078e3cff */
[----:B------:R-:W-:Y:S01]  /*44f0*/  STL [R1+0x728], R37 ;  /* 0x0007282501007387 */ /* 0x000fe20000100800 */
[----:B------:R-:W-:-:S03]  /*4500*/  ISETP.GE.U32.AND P5, PT, R7, 0x7fffff10, PT ;  /* 0x7fffff100700780c */ /* 0x000fc60003fa6070 */
[----:B------:R0:W-:Y:S01]  /*4510*/  STL [R1+0x72c], R4 ;  /* 0x00072c0401007387 */ /* 0x0001e20000100800 */
[----:B------:R-:W-:Y:S02]  /*4520*/  PRMT R7, RZ, 0x7610, R7 ;  /* 0x00007610ff077816 */ /* 0x000fe40000000007 */
[----:B0-----:R-:W-:-:S04]  /*4530*/  @!P3 LOP3.LUT R4, R5, R4, RZ, 0x3c, !PT ;  /* 0x000000040504b212 */ /* 0x001fc800078e3cff */
[----:B------:R-:W-:-:S05]  /*4540*/  @!P3 LOP3.LUT R5, R5, R4, RZ, 0x3c, !PT ;  /* 0x000000040505b212 */ /* 0x000fca00078e3cff */
        /* <DEDUP_REMOVED lines=80> */
[----:B------:R-:W-:Y:S01]  /*4a50*/  PRMT R7, RZ, 0x7610, R7 ;  /* 0x00007610ff077816 */ /* 0x000fe20000000007 */
[----:B0-----:R-:W-:Y:S01]  /*4a60*/  IMAD R32, R70, 0x6c, RZ ;  /* 0x0000006c46207824 */ /* 0x001fe200078e02ff */
        /* <DEDUP_REMOVED lines=17> */
[----:B------:R-:W-:Y:S01]  /*4b80*/  VIADD R7, R6, 0xffffff97 ;  /* 0xffffff9706077836 */ /* 0x000fe20000000000 */
[----:B---3--:R0:W-:Y:S02]  /*4b90*/  STL [R1+0xc8], R31 ;  /* 0x0000c81f01007387 */ /* 0x0081e40000100800 */
[-C--:B------:R-:W-:Y:S02]  /*4ba0*/  LEA.HI.X.SX32 R5, R5, R3.reuse, 0x1, P5 ;  /* 0x0000000305057211 */ /* 0x080fe400028f0eff */
[----:B------:R-:W-:Y:S02]  /*4bb0*/  ISETP.GE.U32.AND P5, PT, R7, 0x7fffff18, PT ;  /* 0x7fffff180700780c */ /* 0x000fe40003fa6070 */
[----:B------:R-:W-:Y:S02]  /*4bc0*/  PRMT R7, RZ, 0x7610, R7 ;  /* 0x00007610ff077816 */ /* 0x000fe40000000007 */
[----:B0-----:R-:W-:Y:S01]  /*4bd0*/  IADD3 R31, P3, PT, R4, R2, RZ ;  /* 0x00000002041f7210 */ /* 0x001fe20007f7e0ff */
[----:B------:R-:W-:Y:S01]  /*4be0*/  IMAD.MOV.U32 R4, RZ, RZ, R34 ;  /* 0x000000ffff047224 */ /* 0x000fe200078e0022 */
[----:B------:R0:W-:Y:S04]  /*4bf0*/  STL [R1+0x6f0], R34 ;  /* 0x0006f02201007387 */ /* 0x0001e80000100800 */
[----:B------:R2:W3:Y:S01]  /*4c00*/  @!P0 LDG.E.U16 R7, desc[UR20][R4.64] ;  /* 0x0000001404078981 */ /* 0x0004e2000c1e1500 */
[----:B0-----:R-:W-:-:S03]  /*4c10*/  LEA.HI.X.SX32 R34, R37, R3, 0x1, P3 ;  /* 0x0000000325227211 */ /* 0x001fc600018f0eff */
[----:B------:R-:W-:Y:S01]  /*4c20*/  STL [R1+0x6e8], R31 ;  /* 0x0006e81f01007387 */ /* 0x000fe20000100800 */
[----:B--2---:R-:W-:-:S03]  /*4c30*/  @!P4 IMAD.MOV.U32 R4, RZ, RZ, R31 ;  /* 0x000000ffff04c224 */ /* 0x004fc600078e001f */
[----:B------:R0:W-:Y:S02]  /*4c40*/  STL [R1+0x6ec], R5 ;  /* 0x0006ec0501007387 */ /* 0x0001e40000100800 */
[----:B0-----:R-:W-:-:S05]  /*4c50*/  @!P4 IMAD.MOV.U32 R5, RZ, RZ, R34 ;  /* 0x000000ffff05c224 */ /* 0x001fca00078e0022 */
[----:B------:R0:W2:Y:S01]  /*4c60*/  @!P4 LDG.E.U16 R20, desc[UR20][R4.64] ;  /* 0x000000140414c981 */ /* 0x0000a2000c1e1500 */
[----:B------:R-:W-:-:S03]  /*4c70*/  VIADD R10, R6, 0xffffff96 ;  /* 0xffffff96060a7836 */ /* 0x000fc60000000000 */
[----:B------:R-:W-:Y:S02]  /*4c80*/  STL [R1+0x6e4], R34 ;  /* 0x0006e42201007387 */ /* 0x000fe40000100800 */
[----:B------:R-:W-:Y:S01]  /*4c90*/  ISETP.GE.U32.AND P1, PT, R10, 0x7fffff17, PT ;  /* 0x7fffff170a00780c */ /* 0x000fe20003f26070 */
[C---:B0-----:R-:W-:Y:S02]  /*4ca0*/  IMAD R5, R70.reuse, 0x69, RZ ;  /* 0x0000006946057824 */ /* 0x041fe400078e02ff */
[----:B------:R-:W-:-:S05]  /*4cb0*/  IMAD R4, R70, 0xd0, RZ ;  /* 0x000000d046047824 */ /* 0x000fca00078e02ff */
[----:B------:R-:W-:Y:S02]  /*4cc0*/  IADD3 R31, P0, PT, R4, R2, RZ ;  /* 0x00000002041f7210 */ /* 0x000fe40007f1e0ff */
[----:B------:R-:W-:Y:S01]  /*4cd0*/  PRMT R30, RZ, 0x7610, R30 ;  /* 0x00007610ff1e7816 */ /* 0x000fe2000000001e */
[----:B---3--:R0:W-:Y:S02]  /*4ce0*/  STL [R1+0xbc], R7 ;  /* 0x0000bc0701007387 */ /* 0x0081e40000100800 */
[----:B0-----:R-:W-:-:S05]  /*4cf0*/  IMAD R7, R70, 0xd2, RZ ;  /* 0x000000d246077824 */ /* 0x001fca00078e02ff */
[----:B------:R-:W-:Y:S01]  /*4d00*/  IADD3 R34, P4, PT, R7, R2, RZ ;  /* 0x0000000207227210 */ /* 0x000fe20007f9e0ff */
[----:B------:R-:W-:-:S03]  /*4d10*/  VIADD R7, R6, 0xffffff99 ;  /* 0xffffff9906077836 */ /* 0x000fc60000000000 */
[----:B------:R-:W-:Y:S02]  /*4d20*/  LEA.HI.X.SX32 R5, R5, R3, 0x1, P4 ;  /* 0x0000000305057211 */ /* 0x000fe400020f0eff */
[----:B------:R-:W-:Y:S01]  /*4d30*/  ISETP.GE.U32.AND P4, PT, R7, 0x7fffff1a, PT ;  /* 0x7fffff1a0700780c */ /* 0x000fe20003f86070 */
[----:B------:R-:W-:Y:S01]  /*4d40*/  IMAD.MOV.U32 R4, RZ, RZ, R34 ;  /* 0x000000ffff047224 */ /* 0x000fe200078e0022 */
[----:B------:R-:W-:Y:S01]  /*4d50*/  PRMT R7, RZ, 0x7610, R7 ;  /* 0x00007610ff077816 */ /* 0x000fe20000000007 */
[----:B--2---:R0:W-:Y:S05]  /*4d60*/  STL [R1+0xc0], R20 ;  /* 0x0000c01401007387 */ /* 0x0041ea0000100800 */
[----:B------:R2:W3:Y:S01]  /*4d70*/  @!P1 LDG.E.U16 R7, desc[UR20][R4.64] ;  /* 0x0000001404079981 */ /* 0x0004e2000c1e1500 */
[----:B0-----:R-:W-:-:S03]  /*4d80*/  IMAD R20, R70, 0x68, RZ ;  /* 0x0000006846147824 */ /* 0x001fc600078e02ff */
[----:B------:R0:W-:Y:S04]  /*4d90*/  STL [R1+0x6e0], R34 ;  /* 0x0006e02201007387 */ /* 0x0001e80000100800 */
[----:B------:R-:W-:Y:S01]  /*4da0*/  STL [R1+0x6d8], R31 ;  /* 0x0006d81f01007387 */ /* 0x000fe20000100800 */
[----:B--2---:R-:W-:Y:S01]  /*4db0*/  @!P5 IMAD.MOV.U32 R4, RZ, RZ, R31 ;  /* 0x000000ffff04d224 */ /* 0x004fe200078e001f */
[----:B0-----:R-:W-:Y:S02]  /*4dc0*/  LEA.HI.X.SX32 R34, R20, R3, 0x1, P0 ;  /* 0x0000000314227211 */ /* 0x001fe400000f0eff */
[----:B------:R0:W-:Y:S03]  /*4dd0*/  STL [R1+0x6dc], R5 ;  /* 0x0006dc0501007387 */ /* 0x0001e60000100800 */
[----:B0-----:R-:W-:-:S05]  /*4de0*/  @!P5 IMAD.MOV.U32 R5, RZ, RZ, R34 ;  /* 0x000000ffff05d224 */ /* 0x001fca00078e0022 */
[----:B------:R0:W2:Y:S01]  /*4df0*/  @!P5 LDG.E.U16 R30, desc[UR20][R4.64] ;  /* 0x00000014041ed981 */ /* 0x0000a2000c1e1500 */
[----:B------:R-:W-:-:S03]  /*4e00*/  VIADD R10, R6, 0xffffff98 ;  /* 0xffffff98060a7836 */ /* 0x000fc60000000000 */
[----:B------:R4:W-:Y:S02]  /*4e10*/  STL [R1+0x6d4], R34 ;  /* 0x0006d42201007387 */ /* 0x0009e40000100800 */
[----:B------:R-:W-:Y:S01]  /*4e20*/  ISETP.GE.U32.AND P3, PT, R10, 0x7fffff19, PT ;  /* 0x7fffff190a00780c */ /* 0x000fe20003f66070 */
[C---:B0-----:R-:W-:Y:S02]  /*4e30*/  IMAD R5, R70.reuse, 0x67, RZ ;  /* 0x0000006746057824 */ /* 0x041fe400078e02ff */
[C---:B------:R-:W-:Y:S02]  /*4e40*/  IMAD R4, R70.reuse, 0xcc, RZ ;  /* 0x000000cc46047824 */ /* 0x040fe400078e02ff */
[C---:B----4-:R-:W-:Y:S01]  /*4e50*/  IMAD R34, R70.reuse, 0x66, RZ ;  /* 0x0000006646227824 */ /* 0x050fe200078e02ff */
[----:B------:R-:W-:Y:S01]  /*4e60*/  PRMT R11, RZ, 0x7610, R11 ;  /* 0x00007610ff0b7816 */ /* 0x000fe2000000000b */
[----:B---3--:R0:W-:Y:S02]  /*4e70*/  STL [R1+0xb0], R7 ;  /* 0x0000b00701007387 */ /* 0x0081e40000100800 */
[----:B0-----:R-:W-:-:S05]  /*4e80*/  IMAD R7, R70, 0xce, RZ ;  /* 0x000000ce46077824 */ /* 0x001fca00078e02ff */
[----:B------:R-:W-:Y:S01]  /*4e90*/  IADD3 R31, P5, PT, R7, R2, RZ ;  /* 0x00000002071f7210 */ /* 0x000fe20007fbe0ff */
[----:B------:R-:W-:-:S03]  /*4ea0*/  VIADD R7, R6, 0xffffff9b ;  /* 0xffffff9b06077836 */ /* 0x000fc60000000000 */
[-C--:B------:R-:W-:Y:S02]  /*4eb0*/  LEA.HI.X.SX32 R5, R5, R3.reuse, 0x1, P5 ;  /* 0x0000000305057211 */ /* 0x080fe400028f0eff */
[----:B------:R-:W-:Y:S02]  /*4ec0*/  ISETP.GE.U32.AND P5, PT, R7, 0x7fffff1c, PT ;  /* 0x7fffff1c0700780c */ /* 0x000fe40003fa6070 */
[----:B------:R-:W-:Y:S01]  /*4ed0*/  PRMT R7, RZ, 0x7610, R7 ;  /* 0x00007610ff077816 */ /* 0x000fe20000000007 */
[----:B--2---:R0:W-:Y:S02]  /*4ee0*/  STL [R1+0xb4], R30 ;  /* 0x0000b41e01007387 */ /* 0x0041e40000100800 */
        /* <DEDUP_REMOVED lines=25> */
[----:B--2---:R0:W-:Y:S04]  /*5080*/  STL [R1+0xac], R11 ;  /* 0x0000ac0b01007387 */ /* 0x0041e80000100800 */
[----:B------:R2:W-:Y:S04]  /*5090*/  STL [R1+0x6c0], R31 ;  /* 0x0006c01f01007387 */ /* 0x0005e80000100800 */
[----:B------:R3:W4:Y:S01]  /*50a0*/  @!P0 LDG.E.U16 R7, desc[UR20][R4.64] ;  /* 0x0000001404078981 */ /* 0x000722000c1e1500 */
[----:B0-----:R-:W-:-:S03]  /*50b0*/  IMAD R11, R70, 0x64, RZ ;  /* 0x00000064460b7824 */ /* 0x001fc600078e02ff */
[----:B------:R-:W-:Y:S02]  /*50c0*/  STL [R1+0x6b8], R30 ;  /* 0x0006b81e01007387 */ /* 0x000fe40000100800 */
[----:B--2---:R-:W-:Y:S02]  /*50d0*/  LEA.HI.X.SX32 R31, R11, R3, 0x1, P3 ;  /* 0x000000030b1f7211 */ /* 0x004fe400018f0eff */
[----:B------:R0:W-:Y:S01]  /*50e0*/  STL [R1+0x6bc], R5 ;  /* 0x0006bc0501007387 */ /* 0x0001e20000100800 */
[----:B---3--:R-:W-:Y:S02]  /*50f0*/  @!P5 IMAD.MOV.U32 R4, RZ, RZ, R30 ;  /* 0x000000ffff04d224 */ /* 0x008fe400078e001e */
[----:B0-----:R-:W-:-:S05]  /*5100*/  @!P5 IMAD.MOV.U32 R5, RZ, RZ, R31 ;  /* 0x000000ffff05d224 */ /* 0x001fca00078e001f */
[----:B------:R0:W2:Y:S01]  /*5110*/  @!P5 LDG.E.U16 R29, desc[UR20][R4.64] ;  /* 0x00000014041dd981 */ /* 0x0000a2000c1e1500 */
[----:B------:R-:W-:-:S03]  /*5120*/  VIADD R10, R6, 0xffffff9c ;  /* 0xffffff9c060a7836 */ /* 0x000fc60000000000 */
[----:B------:R3:W-:Y:S02]  /*5130*/  STL [R1+0x6b4], R31 ;  /* 0x0006b41f01007387 */ /* 0x0007e40000100800 */
[----:B------:R-:W-:Y:S01]  /*5140*/  ISETP.GE.U32.AND P1, PT, R10, 0x7fffff1d, PT ;  /* 0x7fffff1d0a00780c */ /* 0x000fe20003f26070 */
[C---:B0-----:R-:W-:Y:S02]  /*5150*/  IMAD R5, R70.reuse, 0x63, RZ ;  /* 0x0000006346057824 */ /* 0x041fe400078e02ff */
[C---:B------:R-:W-:Y:S02]  /*5160*/  IMAD R4, R70.reuse, 0xc4, RZ ;  /* 0x000000c446047824 */ /* 0x040fe400078e02ff */
[C---:B---3--:R-:W-:Y:S01]  /*5170*/  IMAD R31, R70.reuse, 0x62, RZ ;  /* 0x00000062461f7824 */ /* 0x048fe200078e02ff */
[----:B------:R-:W-:Y:S01]  /*5180*/  PRMT R24, RZ, 0x7610, R24 ;  /* 0x00007610ff187816 */ /* 0x000fe20000000018 */
[----:B----4-:R0:W-:Y:S02]  /*5190*/  STL [R1+0xa0], R7 ;  /* 0x0000a00701007387 */ /* 0x0101e40000100800 */
[----:B0-----:R-:W-:-:S05]  /*51a0*/  IMAD R7, R70, 0xc6, RZ ;  /* 0x000000c646077824 */ /* 0x001fca00078e02ff */
[----:B------:R-:W-:Y:S01]  /*51b0*/  IADD3 R30, P5, PT, R7, R2, RZ ;  /* 0x00000002071e7210 */ /* 0x000fe20007fbe0ff */
[----:B------:R-:W-:-:S03]  /*51c0*/  VIADD R7, R6, 0xffffff9f ;  /* 0xffffff9f06077836 */ /* 0x000fc60000000000 */
[----:B------:R-:W-:Y:S02]  /*51d0*/  LEA.HI.X.SX32 R5, R5, R3, 0x1, P5 ;  /* 0x0000000305057211 */ /* 0x000fe400028f0eff */
[----:B------:R-:W-:Y:S01]  /*51e0*/  ISETP.GE.U32.AND P5, PT, R7, 0x7fffff20, PT ;  /* 0x7fffff200700780c */ /* 0x000fe20003fa6070 */
[----:B--2---:R0:W-:Y:S01]  /*51f0*/  STL [R1+0xa4], R29 ;  /* 0x0000a41d01007387 */ /* 0x0041e20000100800 */
[----:B------:R-:W-:-:S03]  /*5200*/  PRMT R7, RZ, 0x7610, R7 ;  /* 0x00007610ff077816 */ /* 0x000fc60000000007 */
[----:B------:R2:W-:Y:S01]  /*5210*/  STL [R1+0x6b0], R30 ;  /* 0x0006b01e01007387 */ /* 0x0005e20000100800 */
[----:B0-----:R-:W-:Y:S01]  /*5220*/  IADD3 R29, P0, PT, R4, R2, RZ ;  /* 0x00000002041d7210 */ /* 0x001fe20007f1e0ff */
[----:B------:R-:W-:-:S03]  /*5230*/  IMAD.MOV.U32 R4, RZ, RZ, R30 ;  /* 0x000000ffff047224 */ /* 0x000fc600078e001e */
[----:B--2---:R-:W-:Y:S01]  /*5240*/  LEA.HI.X.SX32 R30, R31, R3, 0x1, P0 ;  /* 0x000000031f1e7211 */ /* 0x004fe200000f0eff */
[----:B------:R-:W-:Y:S04]  /*5250*/  STL [R1+0x6a8], R29 ;  /* 0x0006a81d01007387 */ /* 0x000fe80000100800 */
[----:B------:R0:W-:Y:S04]  /*5260*/  STL [R1+0x6ac], R5 ;  /* 0x0006ac0501007387 */ /* 0x0001e80000100800 */
[----:B------:R2:W3:Y:S02]  /*5270*/  @!P1 LDG.E.U16 R7, desc[UR20][R4.64] ;  /* 0x0000001404079981 */ /* 0x0004e4000c1e1500 */
[----:B--2---:R-:W-:-:S02]  /*5280*/  @!P4 IMAD.MOV.U32 R4, RZ, RZ, R29 ;  /* 0x000000ffff04c224 */ /* 0x004fc400078e001d */
[----:B0-----:R-:W-:-:S05]  /*5290*/  @!P4 IMAD.MOV.U32 R5, RZ, RZ, R30 ;  /* 0x000000ffff05c224 */ /* 0x001fca00078e001e */
[----:B------:R0:W2:Y:S01]  /*52a0*/  @!P4 LDG.E.U16 R24, desc[UR20][R4.64] ;  /* 0x000000140418c981 */ /* 0x0000a2000c1e1500 */
[----:B------:R-:W-:-:S03]  /*52b0*/  VIADD R10, R6, 0xffffff9e ;  /* 0xffffff9e060a7836 */ /* 0x000fc60000000000 */
[----:B------:R-:W-:Y:S02]  /*52c0*/  STL [R1+0x6a4], R30 ;  /* 0x0006a41e01007387 */ /* 0x000fe40000100800 */
[----:B------:R-:W-:Y:S01]  /*52d0*/  ISETP.GE.U32.AND P3, PT, R10, 0x7fffff1f, PT ;  /* 0x7fffff1f0a00780c */ /* 0x000fe20003f66070 */
[C---:B0-----:R-:W-:Y:S02]  /*52e0*/  IMAD R4, R70.reuse, 0xc0, RZ ;  /* 0x000000c046047824 */ /* 0x041fe400078e02ff */
[----:B------:R-:W-:Y:S01]  /*52f0*/  IMAD R5, R70, 0x61, RZ ;  /* 0x0000006146057824 */ /* 0x000fe200078e02ff */
[----:B------:R-:W-:Y:S02]  /*5300*/  PRMT R153, RZ, 0x7610, R153 ;  /* 0x00007610ff997816 */ /* 0x000fe40000000099 */
[----:B------:R-:W-:Y:S02]  /*5310*/  IADD3 R29, P1, PT, R4, R2, RZ ;  /* 0x00000002041d7210 */ /* 0x000fe40007f3e0ff */
[----:B------:R-:W-:Y:S01]  /*5320*/  PRMT R28, RZ, 0x7610, R28 ;  /* 0x00007610ff1c7816 */ /* 0x000fe2000000001c */
[----:B---3--:R0:W-:Y:S02]  /*5330*/  STL [R1+0x88], R7 ;  /* 0x0000880701007387 */ /* 0x0081e40000100800 */
[----:B0-----:R-:W-:-:S05]  /*5340*/  IMAD R7, R70, 0xc2, RZ ;  /* 0x000000c246077824 */ /* 0x001fca00078e02ff */
[----:B------:R-:W-:Y:S01]  /*5350*/  IADD3 R30, P4, PT, R7, R2, RZ ;  /* 0x00000002071e7210 */ /* 0x000fe20007f9e0ff */
[----:B--2---:R0:W-:Y:S03]  /*5360*/  STL [R1+0x9c], R24 ;  /* 0x00009c1801007387 */ /* 0x0041e60000100800 */
[----:B------:R-:W-:Y:S01]  /*5370*/  LEA.HI.X.SX32 R5, R5, R3, 0x1, P4 ;  /* 0x0000000305057211 */ /* 0x000fe200020f0eff */
[----:B------:R-:W-:Y:S01]  /*5380*/  IMAD.MOV.U32 R4, RZ, RZ, R30 ;  /* 0x000000ffff047224 */ /* 0x000fe200078e001e */
[----:B------:R2:W-:Y:S01]  /*5390*/  STL [R1+0x6a0], R30 ;  /* 0x0006a01e01007387 */ /* 0x0005e20000100800 */
[----:B0-----:R-:W-:-:S03]  /*53a0*/  IMAD R24, R70, 0x60, RZ ;  /* 0x0000006046187824 */ /* 0x001fc600078e02ff */
[----:B------:R-:W-:Y:S02]  /*53b0*/  STL [R1+0x698], R29 ;  /* 0x0006981d01007387 */ /* 0x000fe40000100800 */
[----:B--2---:R-:W-:Y:S02]  /*53c0*/  LEA.HI.X.SX32 R30, R24, R3, 0x1, P1 ;  /* 0x00000003181e7211 */ /* 0x004fe400008f0eff */
[----:B------:R0:W-:Y:S04]  /*53d0*/  STL [R1+0x69c], R5 ;  /* 0x00069c0501007387 */ /* 0x0001e80000100800 */
[----:B------:R2:W3:Y:S02]  /*53e0*/  @!P3 LDG.E.U16 R153, desc[UR20][R4.64] ;  /* 0x000000140499b981 */ /* 0x0004e4000c1e1500 */
[----:B--2---:R-:W-:-:S02]  /*53f0*/  @!P5 IMAD.MOV.U32 R4, RZ, RZ, R29 ;  /* 0x000000ffff04d224 */ /* 0x004fc400078e001d */
[----:B0-----:R-:W-:-:S05]  /*5400*/  @!P5 IMAD.MOV.U32 R5, RZ, RZ, R30 ;  /* 0x000000ffff05d224 */ /* 0x001fca00078e001e */
[----:B------:R0:W2:Y:S01]  /*5410*/  @!P5 LDG.E.U16 R28, desc[UR20][R4.64] ;  /* 0x00000014041cd981 */ /* 0x0000a2000c1e1500 */
[C---:B------:R-:W-:Y:S02]  /*5420*/  VIADD R10, R6.reuse, 0xffffffa0 ;  /* 0xffffffa0060a7836 */ /* 0x040fe40000000000 */
[----:B------:R-:W-:-:S03]  /*5430*/  VIADD R7, R6, 0xffffffa1 ;  /* 0xffffffa106077836 */ /* 0x000fc60000000000 */
[----:B------:R-:W-:Y:S02]  /*5440*/  ISETP.GE.U32.AND P0, PT, R10, 0x7fffff21, PT ;  /* 0x7fffff210a00780c */ /* 0x000fe40003f06070 */
[----:B------:R-:W-:Y:S01]  /*5450*/  ISETP.GE.U32.AND P4, PT, R7, 0x7fffff22, PT ;  /* 0x7fffff220700780c */ /* 0x000fe20003f86070 */
[C---:B------:R-:W-:Y:S01]  /*5460*/  IMAD R7, R70.reuse, 0xbe, RZ ;  /* 0x000000be46077824 */ /* 0x040fe200078e02ff */
[----:B------:R4:W-:Y:S01]  /*5470*/  STL [R1+0x694], R30 ;  /* 0x0006941e01007387 */ /* 0x0009e20000100800 */
[C---:B0-----:R-:W-:Y:S02]  /*5480*/  IMAD R4, R70.reuse, 0xbc, RZ ;  /* 0x000000bc46047824 */ /* 0x041fe400078e02ff */
[C---:B------:R-:W-:Y:S01]  /*5490*/  IMAD R5, R70.reuse, 0x5f, RZ ;  /* 0x0000005f46057824 */ /* 0x040fe200078e02ff */
[----:B------:R-:W-:Y:S01]  /*54a0*/  PRMT R132, RZ, 0x7610, R132 ;  /* 0x00007610ff847816 */ /* 0x000fe20000000084 */
[----:B----4-:R-:W-:Y:S01]  /*54b0*/  IMAD R30, R70, 0x5e, RZ ;  /* 0x0000005e461e7824 */ /* 0x010fe200078e02ff */
[----:B------:R-:W-:Y:S01]  /*54c0*/  PRMT R16, RZ, 0x7610, R16 ;  /* 0x00007610ff107816 */ /* 0x000fe20000000010 */
[----:B---3--:R0:W-:Y:S02]  /*54d0*/  STL [R1+0x7c], R153 ;  /* 0x00007c9901007387 */ /* 0x0081e40000100800 */
[----:B0-----:R-:W-:-:S02]  /*54e0*/  IADD3 R153, P5, PT, R7, R2, RZ ;  /* 0x0000000207997210 */ /* 0x001fc40007fbe0ff */
[----:B--2---:R0:W-:Y:S02]  /*54f0*/  STL [R1+0x80], R28 ;  /* 0x0000801c01007387 */ /* 0x0041e40000100800 */
[----:B------:R-:W-:Y:S02]  /*5500*/  LEA.HI.X.SX32 R5, R5, R3, 0x1, P5 ;  /* 0x0000000305057211 */ /* 0x000fe400028f0eff */
[----:B------:R-:W-:Y:S01]  /*5510*/  STL [R1+0x690], R153 ;  /* 0x0006909901007387 */ /* 0x000fe20000100800 */
[----:B0-----:R-:W-:Y:S01]  /*5520*/  IADD3 R28, P3, PT, R4, R2, RZ ;  /* 0x00000002041c7210 */ /* 0x001fe20007f7e0ff */
[----:B------:R-:W-:-:S03]  /*5530*/  @!P0 IMAD.MOV.U32 R4, RZ, RZ, R153 ;  /* 0x000000ffff048224 */ /* 0x000fc600078e0099 */
[----:B------:R-:W-:Y:S01]  /*5540*/  LEA.HI.X.SX32 R29, R30, R3, 0x1, P3 ;  /* 0x000000031e1d7211 */ /* 0x000fe200018f0eff */
[----:B------:R-:W-:Y:S04]  /*5550*/  STL [R1+0x688], R28 ;  /* 0x0006881c01007387 */ /* 0x000fe80000100800 */
[----:B------:R0:W-:Y:S04]  /*5560*/  STL [R1+0x68c], R5 ;  /* 0x00068c0501007387 */ /* 0x0001e80000100800 */
[----:B------:R2:W3:Y:S02]  /*5570*/  @!P0 LDG.E.U16 R132, desc[UR20][R4.64] ;  /* 0x0000001404848981 */ /* 0x0004e4000c1e1500 */
[----:B--2---:R-:W-:-:S02]  /*5580*/  @!P4 IMAD.MOV.U32 R4, RZ, RZ, R28 ;  /* 0x000000ffff04c224 */ /* 0x004fc400078e001c */
[----:B0-----:R-:W-:-:S05]  /*5590*/  @!P4 IMAD.MOV.U32 R5, RZ, RZ, R29 ;  /* 0x000000ffff05c224 */ /* 0x001fca00078e001d */
[----:B------:R0:W2:Y:S01]  /*55a0*/  @!P4 LDG.E.U16 R16, desc[UR20][R4.64] ;  /* 0x000000140410c981 */ /* 0x0000a2000c1e1500 */
[C---:B------:R-:W-:Y:S02]  /*55b0*/  VIADD R7, R6.reuse, 0xffffffa3 ;  /* 0xffffffa306077836 */ /* 0x040fe40000000000 */
[----:B------:R-:W-:-:S03]  /*55c0*/  VIADD R10, R6, 0xffffffa2 ;  /* 0xffffffa2060a7836 */ /* 0x000fc60000000000 */
[----:B------:R-:W-:Y:S01]  /*55d0*/  ISETP.GE.U32.AND P5, PT, R7, 0x7fffff24, PT ;  /* 0x7fffff240700780c */ /* 0x000fe20003fa6070 */
[----:B------:R-:W-:Y:S01]  /*55e0*/  IMAD R7, R70, 0xba, RZ ;  /* 0x000000ba46077824 */ /* 0x000fe200078e02ff */
[----:B------:R-:W-:Y:S01]  /*55f0*/  ISETP.GE.U32.AND P1, PT, R10, 0x7fffff23, PT ;  /* 0x7fffff230a00780c */ /* 0x000fe20003f26070 */
[----:B------:R-:W-:Y:S01]  /*5600*/  STL [R1+0x684], R29 ;  /* 0x0006841d01007387 */ /* 0x000fe20000100800 */
[C---:B0-----:R-:W-:Y:S02]  /*5610*/  IMAD R5, R70.reuse, 0x5d, RZ ;  /* 0x0000005d46057824 */ /* 0x041fe400078e02ff */
[----:B------:R-:W-:Y:S01]  /*5620*/  IMAD R4, R70, 0xb8, RZ ;  /* 0x000000b846047824 */ /* 0x000fe200078e02ff */
[----:B------:R-:W-:-:S04]  /*5630*/  PRMT R119, RZ, 0x7610, R119 ;  /* 0x00007610ff777816 */ /* 0x000fc80000000077 */
[-C--:B------:R-:W-:Y:S02]  /*5640*/  IADD3 R28, P0, PT, R4, R2.reuse, RZ ;  /* 0x00000002041c7210 */ /* 0x080fe40007f1e0ff */
[----:B------:R-:W-:Y:S01]  /*5650*/  PRMT R26, RZ, 0x7610, R26 ;  /* 0x00007610ff1a7816 */ /* 0x000fe2000000001a */
[----:B--2---:R-:W-:Y:S04]  /*5660*/  STL [R1+0x78], R16 ;  /* 0x0000781001007387 */ /* 0x004fe80000100800 */
[----:B---3--:R0:W-:Y:S02]  /*5670*/  STL [R1+0x74], R132 ;  /* 0x0000748401007387 */ /* 0x0081e40000100800 */
[----:B0-----:R-:W-:Y:S01]  /*5680*/  IADD3 R132, P4, PT, R7, R2, RZ ;  /* 0x0000000207847210 */ /* 0x001fe20007f9e0ff */
[----:B------:R-:W-:-:S03]  /*5690*/  IMAD R16, R70, 0x5c, RZ ;  /* 0x0000005c46107824 */ /* 0x000fc600078e02ff */
[-C--:B------:R-:W-:Y:S01]  /*56a0*/  LEA.HI.X.SX32 R153, R5, R3.reuse, 0x1, P4 ;  /* 0x0000000305997211 */ /* 0x080fe200020f0eff */
[----:B------:R-:W-:Y:S01]  /*56b0*/  @!P1 IMAD.MOV.U32 R4, RZ, RZ, R132 ;  /* 0x000000ffff049224 */ /* 0x000fe200078e0084 */
[----:B------:R-:W-:-:S03]  /*56c0*/  LEA.HI.X.SX32 R29, R16, R3, 0x1, P0 ;  /* 0x00000003101d7211 */ /* 0x000fc600000f0eff */
[----:B------:R-:W-:-:S05]  /*56d0*/  @!P1 IMAD.MOV.U32 R5, RZ, RZ, R153 ;  /* 0x000000ffff059224 */ /* 0x000fca00078e0099 */
[----:B------:R0:W2:Y:S02]  /*56e0*/  @!P1 LDG.E.U16 R119, desc[UR20][R4.64] ;  /* 0x0000001404779981 */ /* 0x0000a4000c1e1500 */
[----:B0-----:R-:W-:Y:S02]  /*56f0*/  @!P5 IMAD.MOV.U32 R4, RZ, RZ, R28 ;  /* 0x000000ffff04d224 */ /* 0x001fe400078e001c */
[----:B------:R-:W-:-:S05]  /*5700*/  @!P5 IMAD.MOV.U32 R5, RZ, RZ, R29 ;  /* 0x000000ffff05d224 */ /* 0x000fca00078e001d */
[----:B------:R0:W3:Y:S01]  /*5710*/  @!P5 LDG.E.U16 R26, desc[UR20][R4.64] ;  /* 0x00000014041ad981 */ /* 0x0000e2000c1e1500 */
[C---:B------:R-:W-:Y:S02]  /*5720*/  VIADD R7, R6.reuse, 0xffffffa5 ;  /* 0xffffffa506077836 */ /* 0x040fe40000000000 */
[----:B------:R-:W-:Y:S01]  /*5730*/  VIADD R10, R6, 0xffffffa4 ;  /* 0xffffffa4060a7836 */ /* 0x000fe20000000000 */
[----:B------:R-:W-:Y:S02]  /*5740*/  STL [R1+0x680], R132 ;  /* 0x0006808401007387 */ /* 0x000fe40000100800 */
[----:B------:R-:W-:Y:S01]  /*5750*/  ISETP.GE.U32.AND P4, PT, R7, 0x7fffff26, PT ;  /* 0x7fffff260700780c */ /* 0x000fe20003f86070 */
[----:B------:R-:W-:Y:S01]  /*5760*/  IMAD R7, R70, 0xb6, RZ ;  /* 0x000000b646077824 */ /* 0x000fe200078e02ff */
[----:B------:R-:W-:Y:S01]  /*5770*/  ISETP.GE.U32.AND P3, PT, R10, 0x7fffff25, PT ;  /* 0x7fffff250a00780c */ /* 0x000fe20003f66070 */
[----:B------:R-:W-:Y:S01]  /*5780*/  STL [R1+0x678], R28 ;  /* 0x0006781c01007387 */ /* 0x000fe20000100800 */
[----:B0-----:R-:W-:-:S03]  /*5790*/  IMAD R5, R70, 0x5b, RZ ;  /* 0x0000005b46057824 */ /* 0x001fc600078e02ff */
[----:B------:R-:W-:Y:S01]  /*57a0*/  STL [R1+0x67c], R153 ;  /* 0x00067c9901007387 */ /* 0x000fe20000100800 */
[----:B------:R-:W-:-:S03]  /*57b0*/  IMAD R4, R70, 0xb4, RZ ;  /* 0x000000b446047824 */ /* 0x000fc600078e02ff */
[----:B------:R0:W-:Y:S01]  /*57c0*/  STL [R1+0x674], R29 ;  /* 0x0006741d01007387 */ /* 0x0001e20000100800 */
[----:B------:R-:W-:Y:S01]  /*57d0*/  PRMT R69, RZ, 0x7610, R69 ;  /* 0x00007610ff457816 */ /* 0x000fe20000000045 */
[----:B0-----:R-:W-:Y:S01]  /*57e0*/  IMAD R29, R70, 0x5a, RZ ;  /* 0x0000005a461d7824 */ /* 0x001fe200078e02ff */
[----:B------:R-:W-:Y:S01]  /*57f0*/  PRMT R23, RZ, 0x7610, R23 ;  /* 0x00007610ff177816 */ /* 0x000fe20000000017 */
[----:B--2---:R0:W-:Y:S02]  /*5800*/  STL [R1+0x6c], R119 ;  /* 0x00006c7701007387 */ /* 0x0041e40000100800 */
[----:B0-----:R-:W-:-:S04]  /*5810*/  IADD3 R119, P5, PT, R7, R2, RZ ;  /* 0x0000000207777210 */ /* 0x001fc80007fbe0ff */
[----:B------:R-:W-:Y:S01]  /*5820*/  LEA.HI.X.SX32 R132, R5, R3, 0x1, P5 ;  /* 0x0000000305847211 */ /* 0x000fe200028f0eff */
[----:B---3--:R0:W-:Y:S04]  /*5830*/  STL [R1+0x70], R26 ;  /* 0x0000701a01007387 */ /* 0x0081e80000100800 */
[----:B------:R-:W-:Y:S01]  /*5840*/  @!P3 IMAD.MOV.U32 R5, RZ, RZ, R132 ;  /* 0x000000ffff05b224 */ /* 0x000fe200078e0084 */
[----:B0-----:R-:W-:Y:S01]  /*5850*/  IADD3 R26, P1, PT, R4, R2, RZ ;  /* 0x00000002041a7210 */ /* 0x001fe20007f3e0ff */
[----:B------:R-:W-:-:S03]  /*5860*/  @!P3 IMAD.MOV.U32 R4, RZ, RZ, R119 ;  /* 0x000000ffff04b224 */ /* 0x000fc600078e0077 */
[----:B------:R-:W-:Y:S02]  /*5870*/  LEA.HI.X.SX32 R28, R29, R3, 0x1, P1 ;  /* 0x000000031d1c7211 */ /* 0x000fe400008f0eff */
        /* <DEDUP_REMOVED lines=10> */
[----:B------:R4:W-:Y:S01]  /*5920*/  STL [R1+0x668], R26 ;  /* 0x0006681a01007387 */ /* 0x0009e20000100800 */
[----:B0-----:R-:W-:-:S03]  /*5930*/  IMAD R5, R70, 0x59, RZ ;  /* 0x0000005946057824 */ /* 0x001fc600078e02ff */
[----:B------:R-:W-:Y:S01]  /*5940*/  STL [R1+0x66c], R132 ;  /* 0x00066c8401007387 */ /* 0x000fe20000100800 */
[----:B------:R-:W-:-:S03]  /*5950*/  IMAD R4, R70, 0xb0, RZ ;  /* 0x000000b046047824 */ /* 0x000fc600078e02ff */
[----:B------:R-:W-:Y:S01]  /*5960*/  STL [R1+0x664], R28 ;  /* 0x0006641c01007387 */ /* 0x000fe20000100800 */
[----:B----4-:R-:W-:Y:S01]  /*5970*/  IMAD R26, R70, 0x58, RZ ;  /* 0x00000058461a7824 */ /* 0x010fe200078e02ff */
[----:B------:R-:W-:Y:S02]  /*5980*/  PRMT R68, RZ, 0x7610, R68 ;  /* 0x00007610ff447816 */ /* 0x000fe40000000044 */
        /* <DEDUP_REMOVED lines=70> */
[----:B------:R-:W-:Y:S01]  /*5df0*/  STL [R1+0x638], R19 ;  /* 0x0006381301007387 */ /* 0x000fe20000100800 */
[----:B------:R-:W-:-:S03]  /*5e00*/  ISETP.GE.U32.AND P0, PT, R10, 0x7fffff2d, PT ;  /* 0x7fffff2d0a00780c */ /* 0x000fc60003f06070 */
[----:B------:R-:W-:Y:S01]  /*5e10*/  STL [R1+0x63c], R68 ;  /* 0x00063c4401007387 */ /* 0x000fe20000100800 */
[----:B0-----:R-:W-:-:S03]  /*5e20*/  IMAD R5, R70, 0x53, RZ ;  /* 0x0000005346057824 */ /* 0x001fc600078e02ff */
[----:B------:R0:W-:Y:S01]  /*5e30*/  STL [R1+0x634], R23 ;  /* 0x0006341701007387 */ /* 0x0001e20000100800 */
[C---:B------:R-:W-:Y:S01]  /*5e40*/  IMAD R4, R70.reuse, 0xa4, RZ ;  /* 0x000000a446047824 */ /* 0x040fe200078e02ff */
[-C--:B0-----:R-:W-:Y:S01]  /*5e50*/  IADD3 R23, P5, PT, R7, R2.reuse, RZ ;  /* 0x0000000207177210 */ /* 0x081fe20007fbe0ff */
[----:B------:R-:W-:Y:S01]  /*5e60*/  IMAD R27, R70, 0x52, RZ ;  /* 0x00000052461b7824 */ /* 0x000fe200078e02ff */
[----:B------:R-:W-:Y:S02]  /*5e70*/  PRMT R22, RZ, 0x7610, R22 ;  /* 0x00007610ff167816 */ /* 0x000fe40000000016 */
[----:B------:R-:W-:Y:S01]  /*5e80*/  PRMT R14, RZ, 0x7610, R14 ;  /* 0x00007610ff0e7816 */ /* 0x000fe2000000000e */
[----:B---3--:R0:W-:Y:S04]  /*5e90*/  STL [R1+0x38], R15 ;  /* 0x0000380f01007387 */ /* 0x0081e80000100800 */
[----:B------:R-:W-:Y:S04]  /*5ea0*/  STL [R1+0x630], R23 ;  /* 0x0006301701007387 */ /* 0x000fe80000100800 */
[----:B--2---:R2:W-:Y:S01]  /*5eb0*/  STL [R1+0x34], R25 ;  /* 0x0000341901007387 */ /* 0x0045e20000100800 */
[----:B0-----:R-:W-:Y:S01]  /*5ec0*/  IADD3 R15, P3, PT, R4, R2, RZ ;  /* 0x00000002040f7210 */ /* 0x001fe20007f7e0ff */
[----:B------:R-:W-:Y:S01]  /*5ed0*/  @!P0 IMAD.MOV.U32 R4, RZ, RZ, R23 ;  /* 0x000000ffff048224 */ /* 0x000fe200078e0017 */
[----:B--2---:R-:W-:-:S02]  /*5ee0*/  LEA.HI.X.SX32 R25, R5, R3, 0x1, P5 ;  /* 0x0000000305197211 */ /* 0x004fc400028f0eff */
[----:B------:R-:W-:-:S03]  /*5ef0*/  LEA.HI.X.SX32 R19, R27, R3, 0x1, P3 ;  /* 0x000000031b137211 */ /* 0x000fc600018f0eff */
[----:B------:R-:W-:-:S05]  /*5f00*/  @!P0 IMAD.MOV.U32 R5, RZ, RZ, R25 ;  /* 0x000000ffff058224 */ /* 0x000fca00078e0019 */
[----:B------:R0:W2:Y:S02]  /*5f10*/  @!P0 LDG.E.U16 R22, desc[UR20][R4.64] ;  /* 0x0000001404168981 */ /* 0x0000a4000c1e1500 */
[----:B0-----:R-:W-:Y:S02]  /*5f20*/  @!P4 IMAD.MOV.U32 R4, RZ, RZ, R15 ;  /* 0x000000ffff04c224 */ /* 0x001fe400078e000f */
[----:B------:R-:W-:-:S05]  /*5f30*/  @!P4 IMAD.MOV.U32 R5, RZ, RZ, R19 ;  /* 0x000000ffff05c224 */ /* 0x000fca00078e0013 */
[----:B------:R0:W3:Y:S01]  /*5f40*/  @!P4 LDG.E.U16 R14, desc[UR20][R4.64] ;  /* 0x00000014040ec981 */ /* 0x0000e2000c1e1500 */
[C---:B------:R-:W-:Y:S02]  /*5f50*/  VIADD R7, R6.reuse, 0xffffffaf ;  /* 0xffffffaf06077836 */ /* 0x040fe40000000000 */
[----:B------:R-:W-:-:S03]  /*5f60*/  VIADD R10, R6, 0xffffffae ;  /* 0xffffffae060a7836 */ /* 0x000fc60000000000 */
        /* <DEDUP_REMOVED lines=8> */
[----:B------:R-:W-:Y:S02]  /*5ff0*/  PRMT R18, RZ, 0x7610, R18 ;  /* 0x00007610ff127816 */ /* 0x000fe40000000012 */
[----:B0-----:R-:W-:-:S04]  /*6000*/  IADD3 R19, P4, PT, R7, R2, RZ ;  /* 0x0000000207137210 */ /* 0x001fc80007f9e0ff */
[----:B------:R-:W-:-:S05]  /*6010*/  LEA.HI.X.SX32 R23, R5, R3, 0x1, P4 ;  /* 0x0000000305177211 */ /* 0x000fca00020f0eff */
[----:B------:R-:W-:Y:S01]  /*6020*/  @!P1 IMAD.MOV.U32 R5, RZ, RZ, R23 ;  /* 0x000000ffff059224 */ /* 0x000fe200078e0017 */
[----:B------:R-:W-:Y:S01]  /*6030*/  PRMT R12, RZ, 0x7610, R12 ;  /* 0x00007610ff0c7816 */ /* 0x000fe2000000000c */
[----:B--2---:R0:W-:Y:S02]  /*6040*/  STL [R1+0x20], R22 ;  /* 0x0000201601007387 */ /* 0x0041e40000100800 */
[----:B0-----:R-:W-:Y:S02]  /*6050*/  IMAD R22, R70, 0x50, RZ ;  /* 0x0000005046167824 */ /* 0x001fe400078e02ff */
[----:B---3--:R0:W-:Y:S02]  /*6060*/  STL [R1+0x24], R14 ;  /* 0x0000240e01007387 */ /* 0x0081e40000100800 */
        /* <DEDUP_REMOVED lines=18> */
[----:B0-----:R-:W-:Y:S01]  /*6190*/  IADD3 R15, P5, PT, R7, R2, RZ ;  /* 0x00000002070f7210 */ /* 0x001fe20007fbe0ff */
[----:B------:R-:W-:Y:S01]  /*61a0*/  IMAD R25, R70, 0x4e, RZ ;  /* 0x0000004e46197824 */ /* 0x000fe200078e02ff */
[----:B------:R-:W-:Y:S01]  /*61b0*/  PRMT R164, RZ, 0x7610, R164 ;  /* 0x00007610ffa47816 */ /* 0x000fe200000000a4 */
[C---:B------:R-:W-:Y:S01]  /*61c0*/  VIADD R7, R6.reuse, 0xffffffb3 ;  /* 0xffffffb306077836 */ /* 0x040fe20000000000 */
[----:B------:R-:W-:Y:S01]  /*61d0*/  PRMT R165, RZ, 0x7610, R165 ;  /* 0x00007610ffa57816 */ /* 0x000fe200000000a5 */
[----:B------:R-:W-:-:S05]  /*61e0*/  VIADD R10, R6, 0xffffffb2 ;  /* 0xffffffb2060a7836 */ /* 0x000fca0000000000 */
[----:B------:R-:W-:Y:S02]  /*61f0*/  ISETP.GE.U32.AND P0, PT, R10, 0x7fffff33, PT ;  /* 0x7fffff330a00780c */ /* 0x000fe40003f06070 */
[----:B------:R-:W-:Y:S01]  /*6200*/  PRMT R162, RZ, 0x7610, R162 ;  /* 0x00007610ffa27816 */ /* 0x000fe200000000a2 */
[----:B------:R-:W-:Y:S01]  /*6210*/  VIADD R10, R6, 0xffffffb4 ;  /* 0xffffffb4060a7836 */ /* 0x000fe20000000000 */
[----:B------:R-:W-:Y:S01]  /*6220*/  PRMT R163, RZ, 0x7610, R163 ;  /* 0x00007610ffa37816 */ /* 0x000fe200000000a3 */
[----:B------:R-:W-:Y:S01]  /*6230*/  IMAD R23, R70, 0x4a, RZ ;  /* 0x0000004a46177824 */ /* 0x000fe200078e02ff */
[----:B------:R-:W-:Y:S02]  /*6240*/  PRMT R160, RZ, 0x7610, R160 ;  /* 0x00007610ffa07816 */ /* 0x000fe400000000a0 */
[----:B------:R-:W-:Y:S02]  /*6250*/  PRMT R161, RZ, 0x7610, R161 ;  /* 0x00007610ffa17816 */ /* 0x000fe400000000a1 */
[----:B------:R-:W-:-:S02]  /*6260*/  PRMT R158, RZ, 0x7610, R158 ;  /* 0x00007610ff9e7816 */ /* 0x000fc4000000009e */
[----:B------:R-:W-:Y:S02]  /*6270*/  PRMT R159, RZ, 0x7610, R159 ;  /* 0x00007610ff9f7816 */ /* 0x000fe4000000009f */
[----:B------:R-:W-:Y:S02]  /*6280*/  PRMT R148, RZ, 0x7610, R148 ;  /* 0x00007610ff947816 */ /* 0x000fe40000000094 */
[----:B------:R-:W-:Y:S02]  /*6290*/  PRMT R157, RZ, 0x7610, R157 ;  /* 0x00007610ff9d7816 */ /* 0x000fe4000000009d */
        /* <DEDUP_REMOVED lines=9> */
[----:B------:R-:W-:Y:S01]  /*6330*/  PRMT R66, RZ, 0x7610, R66 ;  /* 0x00007610ff427816 */ /* 0x000fe20000000042 */
[----:B---3--:R0:W-:Y:S04]  /*6340*/  STL [R1+0x1c], R12 ;  /* 0x00001c0c01007387 */ /* 0x0081e80000100800 */
[----:B------:R-:W-:Y:S04]  /*6350*/  STL [R1+0x610], R15 ;  /* 0x0006100f01007387 */ /* 0x000fe80000100800 */
[----:B--2---:R2:W-:Y:S01]  /*6360*/  STL [R1], R18 ;  /* 0x0000001201007387 */ /* 0x0045e20000100800 */
[----:B0-----:R-:W-:Y:S01]  /*6370*/  IADD3 R12, P1, PT, R4, R2, RZ ;  /* 0x00000002040c7210 */ /* 0x001fe20007f3e0ff */
[----:B------:R-:W-:Y:S01]  /*6380*/  @!P3 IMAD.MOV.U32 R4, RZ, RZ, R15 ;  /* 0x000000ffff04b224 */ /* 0x000fe200078e000f */
[----:B--2---:R-:W-:-:S02]  /*6390*/  LEA.HI.X.SX32 R18, R5, R3, 0x1, P5 ;  /* 0x0000000305127211 */ /* 0x004fc400028f0eff */
[----:B------:R-:W-:-:S03]  /*63a0*/  LEA.HI.X.SX32 R14, R25, R3, 0x1, P1 ;  /* 0x00000003190e7211 */ /* 0x000fc600008f0eff */
[----:B------:R-:W-:Y:S01]  /*63b0*/  @!P3 IMAD.MOV.U32 R5, RZ, RZ, R18 ;  /* 0x000000ffff05b224 */ /* 0x000fe200078e0012 */
[----:B------:R-:W-:Y:S01]  /*63c0*/  ISETP.GE.U32.AND P5, PT, R7, 0x7fffff34, PT ;  /* 0x7fffff340700780c */ /* 0x000fe20003fa6070 */
[----:B------:R-:W-:-:S03]  /*63d0*/  IMAD R7, R70, 0x9a, RZ ;  /* 0x0000009a46077824 */ /* 0x000fc600078e02ff */
[----:B------:R0:W5:Y:S02]  /*63e0*/  @!P3 LDG.E.U16 R164, desc[UR20][R4.64] ;  /* 0x0000001404a4b981 */ /* 0x000164000c1e1500 */
[----:B0-----:R-:W-:Y:S02]  /*63f0*/  @!P4 IMAD.MOV.U32 R4, RZ, RZ, R12 ;  /* 0x000000ffff04c224 */ /* 0x001fe400078e000c */
[----:B------:R-:W-:-:S05]  /*6400*/  @!P4 IMAD.MOV.U32 R5, RZ, RZ, R14 ;  /* 0x000000ffff05c224 */ /* 0x000fca00078e000e */
[----:B------:R0:W5:Y:S01]  /*6410*/  @!P4 LDG.E.U16 R165, desc[UR20][R4.64] ;  /* 0x0000001404a5c981 */ /* 0x000162000c1e1500 */
[----:B------:R-:W-:-:S03]  /*6420*/  IADD3 R15, P4, PT, R7, R2, RZ ;  /* 0x00000002070f7210 */ /* 0x000fc60007f9e0ff */
[----:B------:R2:W-:Y:S01]  /*6430*/  STL [R1+0x608], R12 ;  /* 0x0006080c01007387 */ /* 0x0005e20000100800 */
[C---:B0-----:R-:W-:Y:S02]  /*6440*/  IMAD R5, R70.reuse, 0x4d, RZ ;  /* 0x0000004d46057824 */ /* 0x041fe400078e02ff */
[----:B------:R-:W-:Y:S01]  /*6450*/  IMAD R4, R70, 0x98, RZ ;  /* 0x0000009846047824 */ /* 0x000fe200078e02ff */
[----:B------:R0:W-:Y:S02]  /*6460*/  STL [R1+0x60c], R18 ;  /* 0x00060c1201007387 */ /* 0x0001e40000100800 */
[----:B------:R-:W-:Y:S02]  /*6470*/  LEA.HI.X.SX32 R19, R5, R3, 0x1, P4 ;  /* 0x0000000305137211 */ /* 0x000fe400020f0eff */
[----:B--2---:R-:W-:Y:S01]  /*6480*/  IADD3 R12, P3, PT, R4, R2, RZ ;  /* 0x00000002040c7210 */ /* 0x004fe20007f7e0ff */
[----:B------:R2:W-:Y:S01]  /*6490*/  STL [R1+0x604], R14 ;  /* 0x0006040e01007387 */ /* 0x0005e20000100800 */
[----:B------:R-:W-:-:S02]  /*64a0*/  @!P0 IMAD.MOV.U32 R4, RZ, RZ, R15 ;  /* 0x000000ffff048224 */ /* 0x000fc400078e000f */
[----:B0-----:R-:W-:Y:S02]  /*64b0*/  IMAD R18, R70, 0x4c, RZ ;  /* 0x0000004c46127824 */ /* 0x001fe400078e02ff */
[----:B------:R-:W-:Y:S02]  /*64c0*/  @!P0 IMAD.MOV.U32 R5, RZ, RZ, R19 ;  /* 0x000000ffff058224 */ /* 0x000fe400078e0013 */
[----:B------:R-:W-:Y:S01]  /*64d0*/  VIADD R7, R6, 0xffffffb5 ;  /* 0xffffffb506077836 */ /* 0x000fe20000000000 */
[----:B--2---:R-:W-:Y:S02]  /*64e0*/  LEA.HI.X.SX32 R14, R18, R3, 0x1, P3 ;  /* 0x00000003120e7211 */ /* 0x004fe400018f0eff */
[----:B------:R0:W5:Y:S02]  /*64f0*/  @!P0 LDG.E.U16 R162, desc[UR20][R4.64] ;  /* 0x0000001404a28981 */ /* 0x000164000c1e1500 */
[----:B------:R-:W-:Y:S01]  /*6500*/  ISETP.GE.U32.AND P4, PT, R7, 0x7fffff36, PT ;  /* 0x7fffff360700780c */ /* 0x000fe20003f86070 */
[----:B------:R-:W-:Y:S01]  /*6510*/  IMAD R7, R70, 0x96, RZ ;  /* 0x0000009646077824 */ /* 0x000fe200078e02ff */
[----:B------:R-:W-:Y:S01]  /*6520*/  ISETP.GE.U32.AND P1, PT, R10, 0x7fffff35, PT ;  /* 0x7fffff350a00780c */ /* 0x000fe20003f26070 */
[----:B0-----:R-:W-:-:S02]  /*6530*/  @!P5 IMAD.MOV.U32 R4, RZ, RZ, R12 ;  /* 0x000000ffff04d224 */ /* 0x001fc400078e000c */
[----:B------:R-:W-:Y:S01]  /*6540*/  @!P5 IMAD.MOV.U32 R5, RZ, RZ, R14 ;  /* 0x000000ffff05d224 */ /* 0x000fe200078e000e */
[----:B------:R0:W-:Y:S04]  /*6550*/  STL [R1+0x600], R15 ;  /* 0x0006000f01007387 */ /* 0x0001e80000100800 */
[----:B------:R2:W5:Y:S04]  /*6560*/  @!P5 LDG.E.U16 R163, desc[UR20][R4.64] ;  /* 0x0000001404a3d981 */ /* 0x000568000c1e1500 */
[----:B------:R3:W-:Y:S01]  /*6570*/  STL [R1+0x5f8], R12 ;  /* 0x0005f80c01007387 */ /* 0x0007e20000100800 */
[----:B0-----:R-:W-:Y:S01]  /*6580*/  IADD3 R15, P5, PT, R7, R2, RZ ;  /* 0x00000002070f7210 */ /* 0x001fe20007fbe0ff */
[----:B--2---:R-:W-:-:S02]  /*6590*/  IMAD R5, R70, 0x4b, RZ ;  /* 0x0000004b46057824 */ /* 0x004fc400078e02ff */
[----:B------:R-:W-:Y:S01]  /*65a0*/  IMAD R4, R70, 0x94, RZ ;  /* 0x0000009446047824 */ /* 0x000fe200078e02ff */
[----:B------:R0:W-:Y:S04]  /*65b0*/  STL [R1+0x5fc], R19 ;  /* 0x0005fc1301007387 */ /* 0x0001e80000100800 */
[----:B---3--:R-:W-:Y:S01]  /*65c0*/  IADD3 R12, P0, PT, R4, R2, RZ ;  /* 0x00000002040c7210 */ /* 0x008fe20007f1e0ff */
[----:B------:R2:W-:Y:S01]  /*65d0*/  STL [R1+0x5f4], R14 ;  /* 0x0005f40e01007387 */ /* 0x0005e20000100800 */
[----:B0-----:R-:W-:Y:S01]  /*65e0*/  LEA.HI.X.SX32 R19, R5, R3, 0x1, P5 ;  /* 0x0000000305137211 */ /* 0x001fe200028f0eff */
[----:B------:R-:W-:Y:S02]  /*65f0*/  @!P1 IMAD.MOV.U32 R4, RZ, RZ, R15 ;  /* 0x000000ffff049224 */ /* 0x000fe400078e000f */
[----:B------:R-:W-:-:S02]  /*6600*/  VIADD R7, R6, 0xffffffb7 ;  /* 0xffffffb706077836 */ /* 0x000fc40000000000 */
[----:B------:R-:W-:Y:S01]  /*6610*/  @!P1 IMAD.MOV.U32 R5, RZ, RZ, R19 ;  /* 0x000000ffff059224 */ /* 0x000fe200078e0013 */
[----:B--2---:R-:W-:Y:S01]  /*6620*/  LEA.HI.X.SX32 R14, R23, R3, 0x1, P0 ;  /* 0x00000003170e7211 */ /* 0x004fe200000f0eff */
[----:B------:R-:W-:Y:S01]  /*6630*/  VIADD R10, R6, 0xffffffb6 ;  /* 0xffffffb6060a7836 */ /* 0x000fe20000000000 */
[----:B------:R-:W-:Y:S02]  /*6640*/  ISETP.GE.U32.AND P5, PT, R7, 0x7fffff38, PT ;  /* 0x7fffff380700780c */ /* 0x000fe40003fa6070 */
[----:B------:R0:W5:Y:S01]  /*6650*/  @!P1 LDG.E.U16 R160, desc[UR20][R4.64] ;  /* 0x0000001404a09981 */ /* 0x000162000c1e1500 */
[----:B------:R-:W-:Y:S01]  /*6660*/  IMAD R7, R70, 0x92, RZ ;  /* 0x0000009246077824 */ /* 0x000fe200078e02ff */
[----:B------:R-:W-:Y:S02]  /*6670*/  ISETP.GE.U32.AND P3, PT, R10, 0x7fffff37, PT ;  /* 0x7fffff370a00780c */ /* 0x000fe40003f66070 */
[----:B------:R-:W-:Y:S01]  /*6680*/  STL [R1+0x5f0], R15 ;  /* 0x0005f00f01007387 */ /* 0x000fe20000100800 */
[----:B0-----:R-:W-:-:S02]  /*6690*/  @!P4 IMAD.MOV.U32 R4, RZ, RZ, R12 ;  /* 0x000000ffff04c224 */ /* 0x001fc400078e000c */
[----:B------:R-:W-:Y:S01]  /*66a0*/  @!P4 IMAD.MOV.U32 R5, RZ, RZ, R14 ;  /* 0x000000ffff05c224 */ /* 0x000fe200078e000e */
[----:B------:R-:W-:Y:S04]  /*66b0*/  STL [R1+0x5e8], R12 ;  /* 0x0005e80c01007387 */ /* 0x000fe80000100800 */
[----:B------:R0:W5:Y:S04]  /*66c0*/  @!P4 LDG.E.U16 R161, desc[UR20][R4.64] ;  /* 0x0000001404a1c981 */ /* 0x000168000c1e1500 */
[----:B------:R2:W-:Y:S01]  /*66d0*/  STL [R1+0x5ec], R19 ;  /* 0x0005ec1301007387 */ /* 0x0005e20000100800 */
[----:B0-----:R-:W-:-:S02]  /*66e0*/  IMAD R5, R70, 0x49, RZ ;  /* 0x0000004946057824 */ /* 0x001fc400078e02ff */
[----:B------:R-:W-:Y:S01]  /*66f0*/  IMAD R4, R70, 0x90, RZ ;  /* 0x0000009046047824 */ /* 0x000fe200078e02ff */
[-C--:B--2---:R-:W-:Y:S01]  /*6700*/  IADD3 R19, P4, PT, R7, R2.reuse, RZ ;  /* 0x0000000207137210 */ /* 0x084fe20007f9e0ff */
[----:B------:R0:W-:Y:S03]  /*6710*/  STL [R1+0x5e4], R14 ;  /* 0x0005e40e01007387 */ /* 0x0001e60000100800 */
[----:B------:R-:W-:Y:S02]  /*6720*/  LEA.HI.X.SX32 R68, R5, R3, 0x1, P4 ;  /* 0x0000000305447211 */ /* 0x000fe400020f0eff */
[----:B------:R-:W-:Y:S01]  /*6730*/  IADD3 R12, P1, PT, R4, R2, RZ ;  /* 0x00000002040c7210 */ /* 0x000fe20007f3e0ff */
[----:B------:R-:W-:Y:S02]  /*6740*/  @!P3 IMAD.MOV.U32 R4, RZ, RZ, R19 ;  /* 0x000000ffff04b224 */ /* 0x000fe400078e0013 */
[----:B0-----:R-:W-:-:S02]  /*6750*/  IMAD R14, R70, 0x48, RZ ;  /* 0x00000048460e7824 */ /* 0x001fc400078e02ff */
[----:B------:R-:W-:Y:S02]  /*6760*/  @!P3 IMAD.MOV.U32 R5, RZ, RZ, R68 ;  /* 0x000000ffff05b224 */ /* 0x000fe400078e0044 */
[----:B------:R-:W-:Y:S01]  /*6770*/  VIADD R7, R6, 0xffffffb9 ;  /* 0xffffffb906077836 */ /* 0x000fe20000000000 */
[----:B------:R-:W-:Y:S01]  /*6780*/  LEA.HI.X.SX32 R15, R14, R3, 0x1, P1 ;  /* 0x000000030e0f7211 */ /* 0x000fe200008f0eff */
[----:B------:R-:W-:Y:S01]  /*6790*/  VIADD R10, R6, 0xffffffb8 ;  /* 0xffffffb8060a7836 */ /* 0x000fe20000000000 */
[----:B------:R0:W5:Y:S02]  /*67a0*/  @!P3 LDG.E.U16 R158, desc[UR20][R4.64] ;  /* 0x00000014049eb981 */ /* 0x000164000c1e1500 */
[----:B------:R-:W-:Y:S01]  /*67b0*/  ISETP.GE.U32.AND P4, PT, R7, 0x7fffff3a, PT ;  /* 0x7fffff3a0700780c */ /* 0x000fe20003f86070 */
[----:B------:R-:W-:Y:S01]  /*67c0*/  IMAD R7, R70, 0x8e, RZ ;  /* 0x0000008e46077824 */ /* 0x000fe200078e02ff */
[----:B------:R-:W-:Y:S01]  /*67d0*/  ISETP.GE.U32.AND P0, PT, R10, 0x7fffff39, PT ;  /* 0x7fffff390a00780c */ /* 0x000fe20003f06070 */
[----:B------:R-:W-:Y:S01]  /*67e0*/  STL [R1+0x5e0], R19 ;  /* 0x0005e01301007387 */ /* 0x000fe20000100800 */
[----:B0-----:R-:W-:-:S02]  /*67f0*/  @!P5 IMAD.MOV.U32 R4, RZ, RZ, R12 ;  /* 0x000000ffff04d224 */ /* 0x001fc400078e000c */
[----:B------:R-:W-:Y:S01]  /*6800*/  @!P5 IMAD.MOV.U32 R5, RZ, RZ, R15 ;  /* 0x000000ffff05d224 */ /* 0x000fe200078e000f */
[----:B------:R-:W-:Y:S04]  /*6810*/  STL [R1+0x5d8], R12 ;  /* 0x0005d80c01007387 */ /* 0x000fe80000100800 */
[----:B------:R0:W5:Y:S04]  /*6820*/  @!P5 LDG.E.U16 R159, desc[UR20][R4.64] ;  /* 0x00000014049fd981 */ /* 0x000168000c1e1500 */
[----:B------:R2:W-:Y:S01]  /*6830*/  STL [R1+0x5dc], R68 ;  /* 0x0005dc4401007387 */ /* 0x0005e20000100800 */
[----:B0-----:R-:W-:-:S02]  /*6840*/  IMAD R5, R70, 0x47, RZ ;  /* 0x0000004746057824 */ /* 0x001fc400078e02ff */
[C---:B------:R-:W-:Y:S01]  /*6850*/  IMAD R4, R70.reuse, 0x8c, RZ ;  /* 0x0000008c46047824 */ /* 0x040fe200078e02ff */
[----:B--2---:R-:W-:Y:S01]  /*6860*/  IADD3 R68, P5, PT, R7, R2, RZ ;  /* 0x0000000207447210 */ /* 0x004fe20007fbe0ff */
[----:B------:R-:W-:-:S03]  /*6870*/  IMAD R19, R70, 0x46, RZ ;  /* 0x0000004646137824 */ /* 0x000fc600078e02ff */
[-C--:B------:R-:W-:Y:S02]  /*6880*/  LEA.HI.X.SX32 R69, R5, R3.reuse, 0x1, P5 ;  /* 0x0000000305457211 */ /* 0x080fe400028f0eff */
[----:B------:R-:W-:Y:S01]  /*6890*/  IADD3 R12, P3, PT, R4, R2, RZ ;  /* 0x00000002040c7210 */ /* 0x000fe20007f7e0ff */
[----:B------:R0:W-:Y:S01]  /*68a0*/  STL [R1+0x5d4], R15 ;  /* 0x0005d40f01007387 */ /* 0x0001e20000100800 */
[----:B------:R-:W-:Y:S02]  /*68b0*/  @!P0 IMAD.MOV.U32 R4, RZ, RZ, R68 ;  /* 0x000000ffff048224 */ /* 0x000fe400078e0044 */
[----:B------:R-:W-:Y:S02]  /*68c0*/  @!P0 IMAD.MOV.U32 R5, RZ, RZ, R69 ;  /* 0x000000ffff058224 */ /* 0x000fe400078e0045 */
[C---:B------:R-:W-:Y:S02]  /*68d0*/  VIADD R7, R6.reuse, 0xffffffbb ;  /* 0xffffffbb06077836 */ /* 0x040fe40000000000 */
[----:B------:R-:W-:Y:S01]  /*68e0*/  VIADD R10, R6, 0xffffffba ;  /* 0xffffffba060a7836 */ /* 0x000fe20000000000 */
[----:B------:R2:W5:Y:S01]  /*68f0*/  @!P0 LDG.E.U16 R148, desc[UR20][R4.64] ;  /* 0x0000001404948981 */ /* 0x000562000c1e1500 */
[----:B0-----:R-:W-:-:S02]  /*6900*/  LEA.HI.X.SX32 R15, R19, R3, 0x1, P3 ;  /* 0x00000003130f7211 */ /* 0x001fc400018f0eff */
[----:B------:R-:W-:Y:S01]  /*6910*/  ISETP.GE.U32.AND P5, PT, R7, 0x7fffff3c, PT ;  /* 0x7fffff3c0700780c */ /* 0x000fe20003fa6070 */
[----:B------:R-:W-:Y:S01]  /*6920*/  IMAD R7, R70, 0x8a, RZ ;  /* 0x0000008a46077824 */ /* 0x000fe200078e02ff */
[----:B------:R-:W-:Y:S01]  /*6930*/  ISETP.GE.U32.AND P1, PT, R10, 0x7fffff3b, PT ;  /* 0x7fffff3b0a00780c */ /* 0x000fe20003f26070 */
[----:B--2---:R-:W-:Y:S02]  /*6940*/  @!P4 IMAD.MOV.U32 R4, RZ, RZ, R12 ;  /* 0x000000ffff04c224 */ /* 0x004fe400078e000c */
[----:B------:R-:W-:Y:S01]  /*6950*/  @!P4 IMAD.MOV.U32 R5, RZ, RZ, R15 ;  /* 0x000000ffff05c224 */ /* 0x000fe200078e000f */
[----:B------:R-:W-:Y:S01]  /*6960*/  STL [R1+0x5d0], R68 ;  /* 0x0005d04401007387 */ /* 0x000fe20000100800 */
[----:B------:R-:W-:-:S03]  /*6970*/  VIADD R10, R6, 0xffffffbc ;  /* 0xffffffbc060a7836 */ /* 0x000fc60000000000 */
[----:B------:R-:W-:Y:S04]  /*6980*/  STL [R1+0x5c8], R12 ;  /* 0x0005c80c01007387 */ /* 0x000fe80000100800 */
[----:B------:R0:W5:Y:S04]  /*6990*/  @!P4 LDG.E.U16 R157, desc[UR20][R4.64] ;  /* 0x00000014049dc981 */ /* 0x000168000c1e1500 */
[----:B------:R2:W-:Y:S01]  /*69a0*/  STL [R1+0x5cc], R69 ;  /* 0x0005cc4501007387 */ /* 0x0005e20000100800 */
[----:B------:R-:W-:Y:S01]  /*69b0*/  ISETP.GE.U32.AND P3, PT, R10, 0x7fffff3d, PT ;  /* 0x7fffff3d0a00780c */ /* 0x000fe20003f66070 */
[----:B0-----:R-:W-:-:S02]  /*69c0*/  IMAD R5, R70, 0x45, RZ ;  /* 0x0000004546057824 */ /* 0x001fc400078e02ff */
[C---:B------:R-:W-:Y:S01]  /*69d0*/  IMAD R4, R70.reuse, 0x88, RZ ;  /* 0x0000008846047824 */ /* 0x040fe200078e02ff */
[-C--:B--2---:R-:W-:Y:S01]  /*69e0*/  IADD3 R69, P4, PT, R7, R2.reuse, RZ ;  /* 0x0000000207457210 */ /* 0x084fe20007f9e0ff */
[----:B------:R0:W-:Y:S01]  /*69f0*/  STL [R1+0x5c4], R15 ;  /* 0x0005c40f01007387 */ /* 0x0001e20000100800 */
[----:B------:R-:W-:Y:S02]  /*6a00*/  IMAD R10, R70, 0x44, RZ ;  /* 0x00000044460a7824 */ /* 0x000fe400078e02ff */
[-C--:B------:R-:W-:Y:S01]  /*6a10*/  LEA.HI.X.SX32 R119, R5, R3.reuse, 0x1, P4 ;  /* 0x0000000305777211 */ /* 0x080fe200020f0eff */
[----:B------:R-:W-:Y:S01]  /*6a20*/  VIADD R7, R6, 0xffffffbd ;  /* 0xffffffbd06077836 */ /* 0x000fe20000000000 */
[----:B0-----:R-:W-:Y:S01]  /*6a30*/  IADD3 R15, P0, PT, R4, R2, RZ ;  /* 0x00000002040f7210 */ /* 0x001fe20007f1e0ff */
[----:B------:R-:W-:Y:S02]  /*6a40*/  @!P1 IMAD.MOV.U32 R4, RZ, RZ, R69 ;  /* 0x000000ffff049224 */ /* 0x000fe400078e0045 */
[----:B------:R-:W-:Y:S01]  /*6a50*/  @!P1 IMAD.MOV.U32 R5, RZ, RZ, R119 ;  /* 0x000000ffff059224 */ /* 0x000fe200078e0077 */
[----:B------:R-:W-:-:S02]  /*6a60*/  LEA.HI.X.SX32 R68, R10, R3, 0x1, P0 ;  /* 0x000000030a447211 */ /* 0x000fc400000f0eff */
[----:B------:R-:W-:Y:S02]  /*6a70*/  ISETP.GE.U32.AND P4, PT, R7, 0x7fffff3e, PT ;  /* 0x7fffff3e0700780c */ /* 0x000fe40003f86070 */
[----:B------:R0:W5:Y:S01]  /*6a80*/  @!P1 LDG.E.U16 R146, desc[UR20][R4.64] ;  /* 0x0000001404929981 */ /* 0x000162000c1e1500 */
[----:B------:R-:W-:-:S03]  /*6a90*/  IMAD R7, R70, 0x86, RZ ;  /* 0x0000008646077824 */ /* 0x000fc600078e02ff */
[----:B------:R-:W-:Y:S01]  /*6aa0*/  STL [R1+0x5c0], R69 ;  /* 0x0005c04501007387 */ /* 0x000fe20000100800 */
[----:B0-----:R-:W-:Y:S02]  /*6ab0*/  @!P5 IMAD.MOV.U32 R4, RZ, RZ, R15 ;  /* 0x000000ffff04d224 */ /* 0x001fe400078e000f */
[----:B------:R-:W-:Y:S01]  /*6ac0*/  @!P5 IMAD.MOV.U32 R5, RZ, RZ, R68 ;  /* 0x000000ffff05d224 */ /* 0x000fe200078e0044 */
[----:B------:R-:W-:Y:S04]  /*6ad0*/  STL [R1+0x5b8], R15 ;  /* 0x0005b80f01007387 */ /* 0x000fe80000100800 */
[----:B------:R0:W5:Y:S04]  /*6ae0*/  @!P5 LDG.E.U16 R147, desc[UR20][R4.64] ;  /* 0x000000140493d981 */ /* 0x000168000c1e1500 */
[----:B------:R2:W-:Y:S01]  /*6af0*/  STL [R1+0x5bc], R119 ;  /* 0x0005bc7701007387 */ /* 0x0005e20000100800 */
        /* <DEDUP_REMOVED lines=10> */
[----:B------:R-:W-:Y:S01]  /*6ba0*/  LEA.HI.X.SX32 R69, R15, R3, 0x1, P1 ;  /* 0x000000030f457211 */ /* 0x000fe200008f0eff */
[----:B------:R-:W-:Y:S01]  /*6bb0*/  VIADD R12, R6, 0xffffffbe ;  /* 0xffffffbe060c7836 */ /* 0x000fe20000000000 */
[----:B------:R-:W-:-:S02]  /*6bc0*/  ISETP.GE.U32.AND P5, PT, R7, 0x7fffff40, PT ;  /* 0x7fffff400700780c */ /* 0x000fc40003fa6070 */
[----:B------:R0:W5:Y:S01]  /*6bd0*/  @!P3 LDG.E.U16 R144, desc[UR20][R4.64] ;  /* 0x000000140490b981 */ /* 0x000162000c1e1500 */
[----:B------:R-:W-:Y:S01]  /*6be0*/  IMAD R7, R70, 0x82, RZ ;  /* 0x0000008246077824 */ /* 0x000fe200078e02ff */
[----:B------:R-:W-:Y:S02]  /*6bf0*/  ISETP.GE.U32.AND P0, PT, R12, 0x7fffff3f, PT ;  /* 0x7fffff3f0c00780c */ /* 0x000fe40003f06070 */
[----:B------:R-:W-:Y:S01]  /*6c00*/  STL [R1+0x5b0], R119 ;  /* 0x0005b07701007387 */ /* 0x000fe20000100800 */
[----:B0-----:R-:W-:Y:S02]  /*6c10*/  @!P4 IMAD.MOV.U32 R4, RZ, RZ, R68 ;  /* 0x000000ffff04c224 */ /* 0x001fe400078e0044 */
[----:B------:R-:W-:Y:S01]  /*6c20*/  @!P4 IMAD.MOV.U32 R5, RZ, RZ, R69 ;  /* 0x000000ffff05c224 */ /* 0x000fe200078e0045 */
[----:B------:R-:W-:Y:S01]  /*6c30*/  STL [R1+0x5a8], R68 ;  /* 0x0005a84401007387 */ /* 0x000fe20000100800 */
[----:B------:R-:W-:-:S03]  /*6c40*/  VIADD R12, R6, 0xffffffc0 ;  /* 0xffffffc0060c7836 */ /* 0x000fc60000000000 */
[----:B------:R-:W-:Y:S04]  /*6c50*/  STL [R1+0x5ac], R132 ;  /* 0x0005ac8401007387 */ /* 0x000fe80000100800 */
[----:B------:R0:W5:Y:S04]  /*6c60*/  @!P4 LDG.E.U16 R145, desc[UR20][R4.64] ;  /* 0x000000140491c981 */ /* 0x000168000c1e1500 */
[----:B------:R2:W-:Y:S01]  /*6c70*/  STL [R1+0x5a4], R69 ;  /* 0x0005a44501007387 */ /* 0x0005e20000100800 */
[----:B------:R-:W-:Y:S01]  /*6c80*/  ISETP.GE.U32.AND P1, PT, R12, 0x7fffff41, PT ;  /* 0x7fffff410c00780c */ /* 0x000fe20003f26070 */
[C---:B0-----:R-:W-:Y:S01]  /*6c90*/  IMAD R4, R70.reuse, 0x41, RZ ;  /* 0x0000004146047824 */ /* 0x041fe200078e02ff */
[-C--:B--2---:R-:W-:Y:S01]  /*6ca0*/  IADD3 R69, P4, PT, R7, R2.reuse, RZ ;  /* 0x0000000207457210 */ /* 0x084fe20007f9e0ff */
[C---:B------:R-:W-:Y:S01]  /*6cb0*/  IMAD.SHL.U32 R5, R70.reuse, 0x40, RZ ;  /* 0x0000004046057824 */ /* 0x040fe200078e00ff */
[----:B------:R-:W-:-:S02]  /*6cc0*/  LEA R12, P3, R70, R2, 0x7 ;  /* 0x00000002460c7211 */ /* 0x000fc400078638ff */
[-C--:B------:R-:W-:Y:S01]  /*6cd0*/  LEA.HI.X.SX32 R119, R4, R3.reuse, 0x1, P4 ;  /* 0x0000000304777211 */ /* 0x080fe200020f0eff */
[----:B------:R-:W-:Y:S01]  /*6ce0*/  VIADD R4, R6, 0xffffffc2 ;  /* 0xffffffc206047836 */ /* 0x000fe20000000000 */
[----:B------:R-:W-:-:S03]  /*6cf0*/  LEA.HI.X.SX32 R68, R5, R3, 0x1, P3 ;  /* 0x0000000305447211 */ /* 0x000fc600018f0eff */
[----:B------:R-:W-:Y:S01]  /*6d00*/  @!P0 IMAD.MOV.U32 R5, RZ, RZ, R119 ;  /* 0x000000ffff058224 */ /* 0x000fe200078e0077 */
[----:B------:R-:W-:Y:S01]  /*6d10*/  ISETP.GE.U32.AND P3, PT, R4, 0x7fffff43, PT ;  /* 0x7fffff430400780c */ /* 0x000fe20003f66070 */
[----:B------:R-:W-:-:S05]  /*6d20*/  @!P0 IMAD.MOV.U32 R4, RZ, RZ, R69 ;  /* 0x000000ffff048224 */ /* 0x000fca00078e0045 */
[----:B------:R0:W5:Y:S01]  /*6d30*/  @!P0 LDG.E.U16 R142, desc[UR20][R4.64] ;  /* 0x00000014048e8981 */ /* 0x000162000c1e1500 */
[----:B------:R-:W-:Y:S02]  /*6d40*/  VIADD R7, R6, 0xffffffc1 ;  /* 0xffffffc106077836 */ /* 0x000fe40000000000 */
[----:B0-----:R-:W-:Y:S02]  /*6d50*/  @!P5 IMAD.MOV.U32 R4, RZ, RZ, R12 ;  /* 0x000000ffff04d224 */ /* 0x001fe400078e000c */
[----:B------:R-:W-:Y:S01]  /*6d60*/  @!P5 IMAD.MOV.U32 R5, RZ, RZ, R68 ;  /* 0x000000ffff05d224 */ /* 0x000fe200078e0044 */
[----:B------:R-:W-:Y:S04]  /*6d70*/  STL [R1+0x5a0], R69 ;  /* 0x0005a04501007387 */ /* 0x000fe80000100800 */
[----:B------:R0:W5:Y:S01]  /*6d80*/  @!P5 LDG.E.U16 R143, desc[UR20][R4.64] ;  /* 0x00000014048fd981 */ /* 0x000162000c1e1500 */
[----:B------:R-:W-:-:S02]  /*6d90*/  IADD3 R9, P5, PT, R9, R2, RZ ;  /* 0x0000000209097210 */ /* 0x000fc40007fbe0ff */
[----:B------:R-:W-:Y:S01]  /*6da0*/  ISETP.GE.U32.AND P4, PT, R7, 0x7fffff42, PT ;  /* 0x7fffff420700780c */ /* 0x000fe20003f86070 */
[----:B------:R2:W-:Y:S01]  /*6db0*/  STL [R1+0x598], R12 ;  /* 0x0005980c01007387 */ /* 0x0005e20000100800 */
[----:B0-----:R-:W-:Y:S01]  /*6dc0*/  IMAD R4, R70, 0x3f, RZ ;  /* 0x0000003f46047824 */ /* 0x001fe200078e02ff */
[----:B------:R-:W-:Y:S01]  /*6dd0*/  IADD3 R7, P0, PT, R8, R2, RZ ;  /* 0x0000000208077210 */ /* 0x000fe20007f1e0ff */
[----:B------:R-:W-:Y:S02]  /*6de0*/  VIADD R5, R6, 0xffffffc3 ;  /* 0xffffffc306057836 */ /* 0x000fe40000000000 */
[----:B--2---:R-:W-:Y:S01]  /*6df0*/  IMAD R12, R70, 0x3e, RZ ;  /* 0x0000003e460c7824 */ /* 0x004fe200078e02ff */
[----:B------:R-:W-:Y:S01]  /*6e00*/  LEA.HI.X.SX32 R69, R4, R3, 0x1, P5 ;  /* 0x0000000304457211 */ /* 0x000fe200028f0eff */
[----:B------:R-:W-:Y:S01]  /*6e10*/  VIADD R4, R6, 0xffffffc4 ;  /* 0xffffffc406047836 */ /* 0x000fe20000000000 */
[----:B------:R-:W-:Y:S01]  /*6e20*/  STL [R1+0x59c], R119 ;  /* 0x00059c7701007387 */ /* 0x000fe20000100800 */
[----:B------:R-:W-:-:S03]  /*6e30*/  ISETP.GE.U32.AND P5, PT, R5, 0x7fffff44, PT ;  /* 0x7fffff440500780c */ /* 0x000fc60003fa6070 */
[----:B------:R0:W-:Y:S01]  /*6e40*/  STL [R1+0x594], R68 ;  /* 0x0005944401007387 */ /* 0x0001e20000100800 */
[----:B------:R-:W-:Y:S01]  /*6e50*/  @!P1 IMAD.MOV.U32 R5, RZ, RZ, R69 ;  /* 0x000000ffff059224 */ /* 0x000fe200078e0045 */
[----:B0-----:R-:W-:Y:S02]  /*6e60*/  LEA.HI.X.SX32 R68, R12, R3, 0x1, P0 ;  /* 0x000000030c447211 */ /* 0x001fe400000f0eff */
[----:B------:R-:W-:Y:S01]  /*6e70*/  ISETP.GE.U32.AND P0, PT, R4, 0x7fffff45, PT ;  /* 0x7fffff450400780c */ /* 0x000fe20003f06070 */
[----:B------:R-:W-:-:S05]  /*6e80*/  @!P1 IMAD.MOV.U32 R4, RZ, RZ, R9 ;  /* 0x000000ffff049224 */ /* 0x000fca00078e0009 */
[----:B------:R0:W5:Y:S02]  /*6e90*/  @!P1 LDG.E.U16 R67, desc[UR20][R4.64] ;  /* 0x0000001404439981 */ /* 0x000164000c1e1500 */
[----:B0-----:R-:W-:Y:S02]  /*6ea0*/  @!P4 IMAD.MOV.U32 R4, RZ, RZ, R7 ;  /* 0x000000ffff04c224 */ /* 0x001fe400078e0007 */
[----:B------:R-:W-:Y:S01]  /*6eb0*/  @!P4 IMAD.MOV.U32 R5, RZ, RZ, R68 ;  /* 0x000000ffff05c224 */ /* 0x000fe200078e0044 */
[----:B------:R-:W-:Y:S04]  /*6ec0*/  STL [R1+0x590], R9 ;  /* 0x0005900901007387 */ /* 0x000fe80000100800 */
[----:B------:R0:W5:Y:S01]  /*6ed0*/  @!P4 LDG.E.U16 R141, desc[UR20][R4.64] ;  /* 0x00000014048dc981 */ /* 0x000162000c1e1500 */
[----:B------:R-:W-:-:S03]  /*6ee0*/  IADD3 R17, P4, PT, R17, R2, RZ ;  /* 0x0000000211117210 */ /* 0x000fc60007f9e0ff */
[----:B------:R2:W-:Y:S01]  /*6ef0*/  STL [R1+0x588], R7 ;  /* 0x0005880701007387 */ /* 0x0005e20000100800 */
[----:B0-----:R-:W-:-:S03]  /*6f00*/  IMAD R4, R70, 0x3d, RZ ;  /* 0x0000003d46047824 */ /* 0x001fc600078e02ff */
[----:B------:R-:W-:Y:S01]  /*6f10*/  STL [R1+0x58c], R69 ;  /* 0x00058c4501007387 */ /* 0x000fe20000100800 */
[----:B------:R-:W-:Y:S01]  /*6f20*/  VIADD R5, R6, 0xffffffc5 ;  /* 0xffffffc506057836 */ /* 0x000fe20000000000 */
[----:B------:R-:W-:Y:S01]  /*6f30*/  IADD3 R8, P1, PT, R13, R2, RZ ;  /* 0x000000020d087210 */ /* 0x000fe20007f3e0ff */
[----:B--2---:R-:W-:Y:S01]  /*6f40*/  IMAD R7, R70, 0x3c, RZ ;  /* 0x0000003c46077824 */ /* 0x004fe200078e02ff */
[----:B------:R0:W-:Y:S04]  /*6f50*/  STL [R1+0x584], R68 ;  /* 0x0005844401007387 */ /* 0x0001e80000100800 */
[-C--:B------:R-:W-:Y:S02]  /*6f60*/  LEA.HI.X.SX32 R9, R7, R3.reuse, 0x1, P1 ;  /* 0x0000000307097211 */ /* 0x080fe400008f0eff */
[----:B0-----:R-:W-:Y:S01]  /*6f70*/  LEA.HI.X.SX32 R68, R4, R3, 0x1, P4 ;  /* 0x0000000304447211 */ /* 0x001fe200020f0eff */
[----:B------:R-:W-:Y:S01]  /*6f80*/  VIADD R4, R6, 0xffffffc6 ;  /* 0xffffffc606047836 */ /* 0x000fe20000000000 */
[----:B------:R-:W-:-:S03]  /*6f90*/  ISETP.GE.U32.AND P4, PT, R5, 0x7fffff46, PT ;  /* 0x7fffff460500780c */ /* 0x000fc60003f86070 */
[----:B------:R-:W-:Y:S01]  /*6fa0*/  @!P3 IMAD.MOV.U32 R5, RZ, RZ, R68 ;  /* 0x000000ffff05b224 */ /* 0x000fe200078e0044 */
[----:B------:R-:W-:Y:S01]  /*6fb0*/  ISETP.GE.U32.AND P1, PT, R4, 0x7fffff47, PT ;  /* 0x7fffff470400780c */ /* 0x000fe20003f26070 */
[----:B------:R-:W-:-:S05]  /*6fc0*/  @!P3 IMAD.MOV.U32 R4, RZ, RZ, R17 ;  /* 0x000000ffff04b224 */ /* 0x000fca00078e0011 */
[----:B------:R0:W5:Y:S04]  /*6fd0*/  @!P3 LDG.E.U16 R65, desc[UR20][R4.64] ;  /* 0x000000140441b981 */ /* 0x000168000c1e1500 */
[----:B------:R2:W-:Y:S01]  /*6fe0*/  STL [R1+0x580], R17 ;  /* 0x0005801101007387 */ /* 0x0005e20000100800 */
[----:B0-----:R-:W-:Y:S02]  /*6ff0*/  @!P5 IMAD.MOV.U32 R4, RZ, RZ, R8 ;  /* 0x000000ffff04d224 */ /* 0x001fe400078e0008 */
[----:B------:R-:W-:Y:S01]  /*7000*/  @!P5 IMAD.MOV.U32 R5, RZ, RZ, R9 ;  /* 0x000000ffff05d224 */ /* 0x000fe200078e0009 */
[----:B------:R0:W-:Y:S04]  /*7010*/  STL [R1+0x578], R8 ;  /* 0x0005780801007387 */ /* 0x0001e80000100800 */
[----:B------:R3:W5:Y:S01]  /*7020*/  @!P5 LDG.E.U16 R66, desc[UR20][R4.64] ;  /* 0x000000140442d981 */ /* 0x000762000c1e1500 */
[----:B--2---:R-:W-:Y:S01]  /*7030*/  IADD3 R17, P5, PT, R36, R2, RZ ;  /* 0x0000000224117210 */ /* 0x004fe20007fbe0ff */
[----:B------:R-:W-:-:S02]  /*7040*/  IMAD R13, R70, 0x3a, RZ ;  /* 0x0000003a460d7824 */ /* 0x000fc400078e02ff */
[----:B------:R2:W-:Y:S01]  /*7050*/  STL [R1+0x57c], R68 ;  /* 0x00057c4401007387 */ /* 0x0005e20000100800 */
[----:B---3--:R-:W-:Y:S01]  /*7060*/  IMAD R4, R70, 0x3b, RZ ;  /* 0x0000003b46047824 */ /* 0x008fe200078e02ff */
[----:B0-----:R-:W-:Y:S01]  /*7070*/  IADD3 R8, P3, PT, R33, R2, RZ ;  /* 0x0000000221087210 */ /* 0x001fe20007f7e0ff */
[----:B------:R-:W-:-:S03]  /*7080*/  VIADD R5, R6, 0xffffffc7 ;  /* 0xffffffc706057836 */ /* 0x000fc60000000000 */
[-C--:B--2---:R-:W-:Y:S01]  /*7090*/  LEA.HI.X.SX32 R68, R4, R3.reuse, 0x1, P5 ;  /* 0x0000000304447211 */ /* 0x084fe200028f0eff */
[----:B------:R-:W-:Y:S01]  /*70a0*/  VIADD R4, R6, 0xffffffc8 ;  /* 0xffffffc806047836 */ /* 0x000fe20000000000 */
[----:B------:R0:W-:Y:S01]  /*70b0*/  STL [R1+0x574], R9 ;  /* 0x0005740901007387 */ /* 0x0001e20000100800 */
[----:B------:R-:W-:Y:S02]  /*70c0*/  ISETP.GE.U32.AND P5, PT, R5, 0x7fffff48, PT ;  /* 0x7fffff480500780c */ /* 0x000fe40003fa6070 */
[----:B------:R-:W-:Y:S01]  /*70d0*/  PRMT R63, RZ, 0x7610, R63 ;  /* 0x00007610ff3f7816 */ /* 0x000fe2000000003f */
[----:B------:R-:W-:Y:S01]  /*70e0*/  @!P0 IMAD.MOV.U32 R5, RZ, RZ, R68 ;  /* 0x000000ffff058224 */ /* 0x000fe200078e0044 */
[----:B0-----:R-:W-:Y:S02]  /*70f0*/  LEA.HI.X.SX32 R9, R13, R3, 0x1, P3 ;  /* 0x000000030d097211 */ /* 0x001fe400018f0eff */
[----:B------:R-:W-:Y:S01]  /*7100*/  ISETP.GE.U32.AND P3, PT, R4, 0x7fffff49, PT ;  /* 0x7fffff490400780c */ /* 0x000fe20003f66070 */
[----:B------:R-:W-:Y:S01]  /*7110*/  @!P0 IMAD.MOV.U32 R4, RZ, RZ, R17 ;  /* 0x000000ffff048224 */ /* 0x000fe200078e0011 */
[----:B------:R-:W-:-:S04]  /*7120*/  PRMT R64, RZ, 0x7610, R64 ;  /* 0x00007610ff407816 */ /* 0x000fc80000000040 */
[----:B------:R0:W5:Y:S04]  /*7130*/  @!P0 LDG.E.U16 R63, desc[UR20][R4.64] ;  /* 0x00000014043f8981 */ /* 0x000168000c1e1500 */
[----:B------:R-:W-:Y:S01]  /*7140*/  STL [R1+0x570], R17 ;  /* 0x0005701101007387 */ /* 0x000fe20000100800 */
[----:B0-----:R-:W-:Y:S02]  /*7150*/  @!P4 IMAD.MOV.U32 R4, RZ, RZ, R8 ;  /* 0x000000ffff04c224 */ /* 0x001fe400078e0008 */
[----:B------:R-:W-:Y:S01]  /*7160*/  @!P4 IMAD.MOV.U32 R5, RZ, RZ, R9 ;  /* 0x000000ffff05c224 */ /* 0x000fe200078e0009 */
[----:B------:R-:W-:Y:S04]  /*7170*/  STL [R1+0x568], R8 ;  /* 0x0005680801007387 */ /* 0x000fe80000100800 */
[----:B------:R0:W5:Y:S04]  /*7180*/  @!P4 LDG.E.U16 R64, desc[UR20][R4.64] ;  /* 0x000000140440c981 */ /* 0x000168000c1e1500 */
[----:B------:R2:W-:Y:S01]  /*7190*/  STL [R1+0x56c], R68 ;  /* 0x00056c4401007387 */ /* 0x0005e20000100800 */
[----:B0-----:R-:W-:Y:S01]  /*71a0*/  IMAD R4, R70, 0x39, RZ ;  /* 0x0000003946047824 */ /* 0x001fe200078e02ff */
[----:B--2---:R-:W-:-:S02]  /*71b0*/  IADD3 R68, P4, PT, R39, R2, RZ ;  /* 0x0000000227447210 */ /* 0x004fc40007f9e0ff */
[----:B------:R0:W-:Y:S01]  /*71c0*/  STL [R1+0x564], R9 ;  /* 0x0005640901007387 */ /* 0x0001e20000100800 */
[----:B------:R-:W-:Y:S01]  /*71d0*/  IMAD R8, R70, 0x38, RZ ;  /* 0x0000003846087824 */ /* 0x000fe200078e02ff */
[-C--:B------:R-:W-:Y:S01]  /*71e0*/  LEA.HI.X.SX32 R69, R4, R3.reuse, 0x1, P4 ;  /* 0x0000000304457211 */ /* 0x080fe200020f0eff */
[C---:B------:R-:W-:Y:S02]  /*71f0*/  VIADD R5, R6.reuse, 0xffffffc9 ;  /* 0xffffffc906057836 */ /* 0x040fe40000000000 */
[----:B------:R-:W-:Y:S01]  /*7200*/  VIADD R4, R6, 0xffffffca ;  /* 0xffffffca06047836 */ /* 0x000fe20000000000 */
[----:B0-----:R-:W-:Y:S02]  /*7210*/  IADD3 R9, P0, PT, R35, R2, RZ ;  /* 0x0000000223097210 */ /* 0x001fe40007f1e0ff */
[----:B------:R-:W-:Y:S02]  /*7220*/  ISETP.GE.U32.AND P4, PT, R5, 0x7fffff4a, PT ;  /* 0x7fffff4a0500780c */ /* 0x000fe40003f86070 */
[----:B------:R-:W-:Y:S01]  /*7230*/  LEA.HI.X.SX32 R17, R8, R3, 0x1, P0 ;  /* 0x0000000308117211 */ /* 0x000fe200000f0eff */
[----:B------:R-:W-:Y:S01]  /*7240*/  @!P1 IMAD.MOV.U32 R5, RZ, RZ, R69 ;  /* 0x000000ffff059224 */ /* 0x000fe200078e0045 */
[----:B------:R-:W-:-:S02]  /*7250*/  PRMT R61, RZ, 0x7610, R61 ;  /* 0x00007610ff3d7816 */ /* 0x000fc4000000003d */
        /* <DEDUP_REMOVED lines=10> */
[----:B0-----:R-:W-:-:S03]  /*7300*/  IMAD R4, R70, 0x37, RZ ;  /* 0x0000003746047824 */ /* 0x001fc600078e02ff */
[----:B------:R0:W-:Y:S01]  /*7310*/  STL [R1+0x554], R17 ;  /* 0x0005541101007387 */ /* 0x0001e20000100800 */
[-C--:B--2---:R-:W-:Y:S01]  /*7320*/  IADD3 R69, P5, PT, R38, R2.reuse, RZ ;  /* 0x0000000226457210 */ /* 0x084fe20007fbe0ff */
[----:B------:R-:W-:Y:S01]  /*7330*/  VIADD R5, R6, 0xffffffcb ;  /* 0xffffffcb06057836 */ /* 0x000fe20000000000 */
[----:B------:R-:W-:Y:S02]  /*7340*/  IADD3 R9, P1, PT, R32, R2, RZ ;  /* 0x0000000220097210 */ /* 0x000fe40007f3e0ff */
[----:B------:R-:W-:Y:S01]  /*7350*/  LEA.HI.X.SX32 R119, R4, R3, 0x1, P5 ;  /* 0x0000000304777211 */ /* 0x000fe200028f0eff */
[----:B------:R-:W-:Y:S02]  /*7360*/  VIADD R4, R6, 0xffffffcc ;  /* 0xffffffcc06047836 */ /* 0x000fe40000000000 */
[----:B0-----:R-:W-:Y:S01]  /*7370*/  IMAD R17, R70, 0x36, RZ ;  /* 0x0000003646117824 */ /* 0x001fe200078e02ff */
[----:B------:R-:W-:Y:S01]  /*7380*/  ISETP.GE.U32.AND P5, PT, R5, 0x7fffff4c, PT ;  /* 0x7fffff4c0500780c */ /* 0x000fe20003fa6070 */
[----:B------:R-:W-:Y:S01]  /*7390*/  @!P3 IMAD.MOV.U32 R5, RZ, RZ, R119 ;  /* 0x000000ffff05b224 */ /* 0x000fe200078e0077 */
[----:B------:R-:W-:-:S02]  /*73a0*/  PRMT R59, RZ, 0x7610, R59 ;  /* 0x00007610ff3b7816 */ /* 0x000fc4000000003b */
[----:B------:R-:W-:Y:S02]  /*73b0*/  LEA.HI.X.SX32 R68, R17, R3, 0x1, P1 ;  /* 0x0000000311447211 */ /* 0x000fe400008f0eff */
[----:B------:R-:W-:Y:S01]  /*73c0*/  ISETP.GE.U32.AND P1, PT, R4, 0x7fffff4d, PT ;  /* 0x7fffff4d0400780c */ /* 0x000fe20003f26070 */
[----:B------:R-:W-:Y:S01]  /*73d0*/  @!P3 IMAD.MOV.U32 R4, RZ, RZ, R69 ;  /* 0x000000ffff04b224 */ /* 0x000fe200078e0045 */
[----:B------:R-:W-:-:S04]  /*73e0*/  PRMT R60, RZ, 0x7610, R60 ;  /* 0x00007610ff3c7816 */ /* 0x000fc8000000003c */
[----:B------:R0:W5:Y:S04]  /*73f0*/  @!P3 LDG.E.U16 R59, desc[UR20][R4.64] ;  /* 0x00000014043bb981 */ /* 0x000168000c1e1500 */
[----:B------:R2:W-:Y:S01]  /*7400*/  STL [R1+0x550], R69 ;  /* 0x0005504501007387 */ /* 0x0005e20000100800 */
[----:B0-----:R-:W-:Y:S02]  /*7410*/  @!P4 IMAD.MOV.U32 R4, RZ, RZ, R9 ;  /* 0x000000ffff04c224 */ /* 0x001fe400078e0009 */
[----:B------:R-:W-:Y:S01]  /*7420*/  @!P4 IMAD.MOV.U32 R5, RZ, RZ, R68 ;  /* 0x000000ffff05c224 */ /* 0x000fe200078e0044 */
[----:B------:R0:W-:Y:S04]  /*7430*/  STL [R1+0x548], R9 ;  /* 0x0005480901007387 */ /* 0x0001e80000100800 */
[----:B------:R3:W5:Y:S01]  /*7440*/  @!P4 LDG.E.U16 R60, desc[UR20][R4.64] ;  /* 0x00000014043cc981 */ /* 0x000762000c1e1500 */
[----:B--2---:R-:W-:-:S03]  /*7450*/  IADD3 R69, P4, PT, R37, R2, RZ ;  /* 0x0000000225457210 */ /* 0x004fc60007f9e0ff */
[----:B------:R2:W-:Y:S01]  /*7460*/  STL [R1+0x54c], R119 ;  /* 0x00054c7701007387 */ /* 0x0005e20000100800 */
[----:B---3--:R-:W-:Y:S01]  /*7470*/  IMAD R4, R70, 0x35, RZ ;  /* 0x0000003546047824 */ /* 0x008fe200078e02ff */
[----:B------:R-:W-:Y:S01]  /*7480*/  IADD3 R20, P3, PT, R20, R2, RZ ;  /* 0x0000000214147210 */ /* 0x000fe20007f7e0ff */
[----:B0-----:R-:W-:Y:S02]  /*7490*/  IMAD R9, R70, 0x34, RZ ;  /* 0x0000003446097824 */ /* 0x001fe400078e02ff */
[----:B------:R-:W-:Y:S01]  /*74a0*/  VIADD R5, R6, 0xffffffcd ;  /* 0xffffffcd06057836 */ /* 0x000fe20000000000 */
[-C--:B--2---:R-:W-:Y:S01]  /*74b0*/  LEA.HI.X.SX32 R119, R4, R3.reuse, 0x1, P4 ;  /* 0x0000000304777211 */ /* 0x084fe200020f0eff */
[----:B------:R-:W-:Y:S01]  /*74c0*/  VIADD R4, R6, 0xffffffce ;  /* 0xffffffce06047836 */ /* 0x000fe20000000000 */
[----:B------:R0:W-:Y:S01]  /*74d0*/  STL [R1+0x544], R68 ;  /* 0x0005444401007387 */ /* 0x0001e20000100800 */
[----:B------:R-:W-:Y:S02]  /*74e0*/  PRMT R57, RZ, 0x7610, R57 ;  /* 0x00007610ff397816 */ /* 0x000fe40000000039 */
[----:B------:R-:W-:Y:S01]  /*74f0*/  ISETP.GE.U32.AND P4, PT, R5, 0x7fffff4e, PT ;  /* 0x7fffff4e0500780c */ /* 0x000fe20003f86070 */
[----:B------:R-:W-:Y:S01]  /*7500*/  @!P0 IMAD.MOV.U32 R5, RZ, RZ, R119 ;  /* 0x000000ffff058224 */ /* 0x000fe200078e0077 */
[----:B0-----:R-:W-:-:S02]  /*7510*/  LEA.HI.X.SX32 R68, R9, R3, 0x1, P3 ;  /* 0x0000000309447211 */ /* 0x001fc400018f0eff */
        /* <DEDUP_REMOVED lines=11> */
[C---:B---3--:R-:W-:Y:S01]  /*75d0*/  IMAD R4, R70.reuse, 0x33, RZ ;  /* 0x0000003346047824 */ /* 0x048fe200078e02ff */
        /* <DEDUP_REMOVED lines=172> */
[----:B------:R-:W-:Y:S04]  /*80a0*/  STL [R1+0x4bc], R119 ;  /* 0x0004bc7701007387 */ /* 0x000fe80000100800 */
[----:B------:R0:W5:Y:S04]  /*80b0*/  @!P5 LDG.E.U16 R42, desc[UR20][R4.64] ;  /* 0x00000014042ad981 */ /* 0x000168000c1e1500 */
[----:B------:R2:W-:Y:S01]  /*80c0*/  STL [R1+0x4b4], R68 ;  /* 0x0004b44401007387 */ /* 0x0005e20000100800 */
[C---:B0-----:R-:W-:Y:S01]  /*80d0*/  IMAD R4, R70.reuse, 0x23, RZ ;  /* 0x0000002346047824 */ /* 0x041fe200078e02ff */
[-C--:B--2---:R-:W-:Y:S01]  /*80e0*/  IADD3 R68, P5, PT, R19, R2.reuse, RZ ;  /* 0x0000000213447210 */ /* 0x084fe20007fbe0ff */
[----:B------:R-:W-:Y:S01]  /*80f0*/  IMAD R19, R70, 0x22, RZ ;  /* 0x0000002246137824 */ /* 0x000fe200078e02ff */
[----:B------:R-:W-:Y:S01]  /*8100*/  IADD3 R10, P3, PT, R10, R2, RZ ;  /* 0x000000020a0a7210 */ /* 0x000fe20007f7e0ff */
[----:B------:R-:W-:Y:S01]  /*8110*/  VIADD R5, R6, 0xffffffdf ;  /* 0xffffffdf06057836 */ /* 0x000fe20000000000 */
[-C--:B------:R-:W-:Y:S01]  /*8120*/  LEA.HI.X.SX32 R69, R4, R3.reuse, 0x1, P5 ;  /* 0x0000000304457211 */ /* 0x080fe200028f0eff */
[----:B------:R-:W-:Y:S01]  /*8130*/  VIADD R4, R6, 0xffffffe0 ;  /* 0xffffffe006047836 */ /* 0x000fe20000000000 */
[----:B------:R-:W-:-:S02]  /*8140*/  LEA.HI.X.SX32 R14, R19, R3, 0x1, P3 ;  /* 0x00000003130e7211 */ /* 0x000fc400018f0eff */
[----:B------:R-:W-:Y:S01]  /*8150*/  ISETP.GE.U32.AND P5, PT, R5, 0x7fffff60, PT ;  /* 0x7fffff600500780c */ /* 0x000fe20003fa6070 */
[----:B------:R-:W-:Y:S01]  /*8160*/  @!P0 IMAD.MOV.U32 R5, RZ, RZ, R69 ;  /* 0x000000ffff058224 */ /* 0x000fe200078e0045 */
[----:B------:R-:W-:Y:S02]  /*8170*/  PRMT R39, RZ, 0x7610, R39 ;  /* 0x00007610ff277816 */ /* 0x000fe40000000027 */
        /* <DEDUP_REMOVED lines=13> */
[----:B------:R-:W-:Y:S01]  /*8250*/  IMAD.SHL.U32 R5, R70, 0x20, RZ ;  /* 0x0000002046057824 */ /* 0x000fe200078e00ff */
[----:B------:R-:W-:Y:S01]  /*8260*/  LEA.HI.X.SX32 R119, R4, R3, 0x1, P4 ;  /* 0x0000000304777211 */ /* 0x000fe200020f0eff */
[----:B------:R-:W-:Y:S01]  /*8270*/  VIADD R4, R6, 0xffffffe2 ;  /* 0xffffffe206047836 */ /* 0x000fe20000000000 */
[----:B------:R-:W-:Y:S02]  /*8280*/  PRMT R37, RZ, 0x7610, R37 ;  /* 0x00007610ff257816 */ /* 0x000fe40000000025 */
[----:B0-----:R-:W-:-:S04]  /*8290*/  LEA R14, P0, R70, R2, 0x6 ;  /* 0x00000002460e7211 */ /* 0x001fc800078030ff */
[----:B------:R-:W-:Y:S01]  /*82a0*/  LEA.HI.X.SX32 R68, R5, R3, 0x1, P0 ;  /* 0x0000000305447211 */ /* 0x000fe200000f0eff */
[----:B------:R-:W-:Y:S01]  /*82b0*/  @!P1 IMAD.MOV.U32 R5, RZ, RZ, R119 ;  /* 0x000000ffff059224 */ /* 0x000fe200078e0077 */
[----:B------:R-:W-:Y:S01]  /*82c0*/  ISETP.GE.U32.AND P0, PT, R4, 0x7fffff63, PT ;  /* 0x7fffff630400780c */ /* 0x000fe20003f06070 */
[----:B------:R-:W-:Y:S01]  /*82d0*/  @!P1 IMAD.MOV.U32 R4, RZ, RZ, R69 ;  /* 0x000000ffff049224 */ /* 0x000fe200078e0045 */
[----:B------:R-:W-:-:S04]  /*82e0*/  PRMT R38, RZ, 0x7610, R38 ;  /* 0x00007610ff267816 */ /* 0x000fc80000000026 */
[----:B------:R0:W5:Y:S01]  /*82f0*/  @!P1 LDG.E.U16 R37, desc[UR20][R4.64] ;  /* 0x0000001404259981 */ /* 0x000162000c1e1500 */
[----:B------:R-:W-:Y:S02]  /*8300*/  VIADD R10, R6, 0xffffffe1 ;  /* 0xffffffe1060a7836 */ /* 0x000fe40000000000 */
[----:B0-----:R-:W-:Y:S02]  /*8310*/  @!P5 IMAD.MOV.U32 R4, RZ, RZ, R14 ;  /* 0x000000ffff04d224 */ /* 0x001fe400078e000e */
[----:B------:R-:W-:Y:S01]  /*8320*/  @!P5 IMAD.MOV.U32 R5, RZ, RZ, R68 ;  /* 0x000000ffff05d224 */ /* 0x000fe200078e0044 */
[----:B------:R-:W-:Y:S04]  /*8330*/  STL [R1+0x4a0], R69 ;  /* 0x0004a04501007387 */ /* 0x000fe80000100800 */
[----:B------:R0:W5:Y:S01]  /*8340*/  @!P5 LDG.E.U16 R38, desc[UR20][R4.64] ;  /* 0x000000140426d981 */ /* 0x000162000c1e1500 */
[----:B------:R-:W-:-:S03]  /*8350*/  IADD3 R12, P5, PT, R12, R2, RZ ;  /* 0x000000020c0c7210 */ /* 0x000fc60007fbe0ff */
[----:B------:R2:W-:Y:S01]  /*8360*/  STL [R1+0x498], R14 ;  /* 0x0004980e01007387 */ /* 0x0005e20000100800 */
[----:B------:R-:W-:Y:S01]  /*8370*/  ISETP.GE.U32.AND P4, PT, R10, 0x7fffff62, PT ;  /* 0x7fffff620a00780c */ /* 0x000fe20003f86070 */
[----:B0-----:R-:W-:Y:S02]  /*8380*/  IMAD R4, R70, 0x1f, RZ ;  /* 0x0000001f46047824 */ /* 0x001fe400078e02ff */
[----:B------:R-:W-:Y:S01]  /*8390*/  STL [R1+0x49c], R119 ;  /* 0x00049c7701007387 */ /* 0x000fe20000100800 */
[----:B------:R-:W-:Y:S01]  /*83a0*/  VIADD R5, R6, 0xffffffe3 ;  /* 0xffffffe306057836 */ /* 0x000fe20000000000 */
[----:B------:R-:W-:Y:S01]  /*83b0*/  IADD3 R7, P1, PT, R7, R2, RZ ;  /* 0x0000000207077210 */ /* 0x000fe20007f3e0ff */
[----:B--2---:R-:W-:Y:S01]  /*83c0*/  IMAD R14, R70, 0x1e, RZ ;  /* 0x0000001e460e7824 */ /* 0x004fe200078e02ff */
[----:B------:R0:W-:Y:S01]  /*83d0*/  STL [R1+0x494], R68 ;  /* 0x0004944401007387 */ /* 0x0001e20000100800 */
[----:B------:R-:W-:-:S03]  /*83e0*/  PRMT R35, RZ, 0x7610, R35 ;  /* 0x00007610ff237816 */ /* 0x000fc60000000023 */
[-C--:B------:R-:W-:Y:S02]  /*83f0*/  LEA.HI.X.SX32 R10, R14, R3.reuse, 0x1, P1 ;  /* 0x000000030e0a7211 */ /* 0x080fe400008f0eff */
[----:B0-----:R-:W-:Y:S01]  /*8400*/  LEA.HI.X.SX32 R68, R4, R3, 0x1, P5 ;  /* 0x0000000304447211 */ /* 0x001fe200028f0eff */
[----:B------:R-:W-:Y:S01]  /*8410*/  VIADD R4, R6, 0xffffffe4 ;  /* 0xffffffe406047836 */ /* 0x000fe20000000000 */
[----:B------:R-:W-:-:S03]  /*8420*/  ISETP.GE.U32.AND P5, PT, R5, 0x7fffff64, PT ;  /* 0x7fffff640500780c */ /* 0x000fc60003fa6070 */
[----:B------:R-:W-:Y:S01]  /*8430*/  @!P3 IMAD.MOV.U32 R5, RZ, RZ, R68 ;  /* 0x000000ffff05b224 */ /* 0x000fe200078e0044 */
[----:B------:R-:W-:Y:S01]  /*8440*/  ISETP.GE.U32.AND P1, PT, R4, 0x7fffff65, PT ;  /* 0x7fffff650400780c */ /* 0x000fe20003f26070 */
[----:B------:R-:W-:Y:S01]  /*8450*/  @!P3 IMAD.MOV.U32 R4, RZ, RZ, R12 ;  /* 0x000000ffff04b224 */ /* 0x000fe200078e000c */
[----:B------:R-:W-:-:S04]  /*8460*/  PRMT R36, RZ, 0x7610, R36 ;  /* 0x00007610ff247816 */ /* 0x000fc80000000024 */
        /* <DEDUP_REMOVED lines=8> */
[----:B------:R0:W-:Y:S01]  /*84f0*/  STL [R1+0x48c], R68 ;  /* 0x00048c4401007387 */ /* 0x0001e20000100800 */
[----:B------:R-:W-:-:S03]  /*8500*/  VIADD R5, R6, 0xffffffe5 ;  /* 0xffffffe506057836 */ /* 0x000fc60000000000 */
[----:B------:R3:W-:Y:S01]  /*8510*/  STL [R1+0x484], R10 ;  /* 0x0004840a01007387 */ /* 0x0007e20000100800 */
[----:B--2---:R-:W-:Y:S02]  /*8520*/  IADD3 R7, P3, PT, R8, R2, RZ ;  /* 0x0000000208077210 */ /* 0x004fe40007f7e0ff */
[-C--:B0-----:R-:W-:Y:S01]  /*8530*/  LEA.HI.X.SX32 R68, R4, R3.reuse, 0x1, P4 ;  /* 0x0000000304447211 */ /* 0x081fe200020f0eff */
[----:B------:R-:W-:Y:S02]  /*8540*/  VIADD R4, R6, 0xffffffe6 ;  /* 0xffffffe606047836 */ /* 0x000fe40000000000 */
[----:B---3--:R-:W-:Y:S01]  /*8550*/  IMAD R10, R70, 0x1c, RZ ;  /* 0x0000001c460a7824 */ /* 0x008fe200078e02ff */
[----:B------:R-:W-:Y:S01]  /*8560*/  ISETP.GE.U32.AND P4, PT, R5, 0x7fffff66, PT ;  /* 0x7fffff660500780c */ /* 0x000fe20003f86070 */
[----:B------:R-:W-:Y:S01]  /*8570*/  @!P0 IMAD.MOV.U32 R5, RZ, RZ, R68 ;  /* 0x000000ffff058224 */ /* 0x000fe200078e0044 */
[----:B------:R-:W-:Y:S02]  /*8580*/  PRMT R33, RZ, 0x7610, R33 ;  /* 0x00007610ff217816 */ /* 0x000fe40000000021 */
[----:B------:R-:W-:-:S02]  /*8590*/  LEA.HI.X.SX32 R12, R10, R3, 0x1, P3 ;  /* 0x000000030a0c7211 */ /* 0x000fc400018f0eff */
        /* <DEDUP_REMOVED lines=11> */
[----:B---3--:R-:W-:-:S03]  /*8650*/  IMAD R4, R70, 0x1b, RZ ;  /* 0x0000001b46047824 */ /* 0x008fc600078e02ff */
[----:B------:R3:W-:Y:S01]  /*8660*/  STL [R1+0x474], R12 ;  /* 0x0004740c01007387 */ /* 0x0007e20000100800 */
[----:B------:R-:W-:Y:S01]  /*8670*/  VIADD R5, R6, 0xffffffe7 ;  /* 0xffffffe706057836 */ /* 0x000fe20000000000 */
[----:B0-----:R-:W-:Y:S02]  /*8680*/  IADD3 R7, P0, PT, R9, R2, RZ ;  /* 0x0000000209077210 */ /* 0x001fe40007f1e0ff */
[----:B--2---:R-:W-:Y:S01]  /*8690*/  LEA.HI.X.SX32 R68, R4, R3, 0x1, P5 ;  /* 0x0000000304447211 */ /* 0x004fe200028f0eff */
[----:B------:R-:W-:Y:S02]  /*86a0*/  VIADD R4, R6, 0xffffffe8 ;  /* 0xffffffe806047836 */ /* 0x000fe40000000000 */
[----:B---3--:R-:W-:Y:S01]  /*86b0*/  IMAD R12, R70, 0x1a, RZ ;  /* 0x0000001a460c7824 */ /* 0x008fe200078e02ff */
        /* <DEDUP_REMOVED lines=17> */
[----:B0-----:R-:W-:Y:S02]  /*87d0*/  IMAD R7, R70, 0x18, RZ ;  /* 0x0000001846077824 */ /* 0x001fe400078e02ff */
[----:B------:R-:W-:Y:S01]  /*87e0*/  VIADD R5, R6, 0xffffffe9 ;  /* 0xffffffe906057836 */ /* 0x000fe20000000000 */
[-C--:B--2---:R-:W-:Y:S01]  /*87f0*/  LEA.HI.X.SX32 R68, R4, R3.reuse, 0x1, P4 ;  /* 0x0000000304447211 */ /* 0x084fe200020f0eff */
[----:B------:R-:W-:Y:S01]  /*8800*/  VIADD R4, R6, 0xffffffea ;  /* 0xffffffea06047836 */ /* 0x000fe20000000000 */
[----:B---3--:R-:W-:Y:S02]  /*8810*/  IADD3 R8, P1, PT, R11, R2, RZ ;  /* 0x000000020b087210 */ /* 0x008fe40007f3e0ff */
        /* <DEDUP_REMOVED lines=94> */
[----:B------:R-:W-:-:S03]  /*8e00*/  VIADD R9, R6, 0xfffffff1 ;  /* 0xfffffff106097836 */ /* 0x000fc60000000000 */
[----:B------:R-:W-:Y:S01]  /*8e10*/  STL [R1+0x420], R119 ;  /* 0x0004207701007387 */ /* 0x000fe20000100800 */
[----:B0-----:R-:W-:Y:S02]  /*8e20*/  @!P5 IMAD.MOV.U32 R4, RZ, RZ, R68 ;  /* 0x000000ffff04d224 */ /* 0x001fe400078e0044 */
[----:B------:R-:W-:Y:S01]  /*8e30*/  @!P5 IMAD.MOV.U32 R5, RZ, RZ, R69 ;  /* 0x000000ffff05d224 */ /* 0x000fe200078e0045 */
[----:B------:R-:W-:Y:S04]  /*8e40*/  STL [R1+0x418], R68 ;  /* 0x0004184401007387 */ /* 0x000fe80000100800 */
[----:B------:R-:W-:Y:S04]  /*8e50*/  STL [R1+0x41c], R132 ;  /* 0x00041c8401007387 */ /* 0x000fe80000100800 */
[----:B------:R0:W5:Y:S04]  /*8e60*/  @!P5 LDG.E.U16 R22, desc[UR20][R4.64] ;  /* 0x000000140416d981 */ /* 0x000168000c1e1500 */
[----:B------:R2:W-:Y:S01]  /*8e70*/  STL [R1+0x414], R69 ;  /* 0x0004144501007387 */ /* 0x0005e20000100800 */
[----:B------:R-:W-:Y:S01]  /*8e80*/  ISETP.GE.U32.AND P4, PT, R9, 0x7fffff72, PT ;  /* 0x7fffff720900780c */ /* 0x000fe20003f86070 */
[----:B0-----:R-:W-:Y:S01]  /*8e90*/  IMAD R4, R70, 0xf, RZ ;  /* 0x0000000f46047824 */ /* 0x001fe200078e02ff */
        /* <DEDUP_REMOVED lines=17> */
[----:B------:R0:W-:Y:S04]  /*8fb0*/  STL [R1+0x408], R9 ;  /* 0x0004080901007387 */ /* 0x0001e80000100800 */
[----:B------:R-:W-:Y:S04]  /*8fc0*/  STL [R1+0x40c], R132 ;  /* 0x00040c8401007387 */ /* 0x000fe80000100800 */
[----:B------:R2:W5:Y:S04]  /*8fd0*/  @!P4 LDG.E.U16 R20, desc[UR20][R4.64] ;  /* 0x000000140414c981 */ /* 0x000568000c1e1500 */
[----:B------:R3:W-:Y:S01]  /*8fe0*/  STL [R1+0x404], R68 ;  /* 0x0004044401007387 */ /* 0x0007e20000100800 */
[----:B0-----:R-:W-:-:S02]  /*8ff0*/  IMAD R9, R70, 0xc, RZ ;  /* 0x0000000c46097824 */ /* 0x001fc400078e02ff */
[----:B--2---:R-:W-:Y:S01]  /*9000*/  IMAD R4, R70, 0xd, RZ ;  /* 0x0000000d46047824 */ /* 0x004fe200078e02ff */
[-C--:B---3--:R-:W-:Y:S01]  /*9010*/  IADD3 R68, P4, PT, R12, R2.reuse, RZ ;  /* 0x000000020c447210 */ /* 0x088fe20007f9e0ff */
[----:B------:R-:W-:Y:S01]  /*9020*/  VIADD R5, R6, 0xfffffff5 ;  /* 0xfffffff506057836 */ /* 0x000fe20000000000 */
[----:B------:R-:W-:Y:S02]  /*9030*/  IADD3 R7, P1, PT, R7, R2, RZ ;  /* 0x0000000207077210 */ /* 0x000fe40007f3e0ff */
[-C--:B------:R-:W-:Y:S01]  /*9040*/  LEA.HI.X.SX32 R69, R4, R3.reuse, 0x1, P4 ;  /* 0x0000000304457211 */ /* 0x080fe200020f0eff */
[----:B------:R-:W-:Y:S01]  /*9050*/  VIADD R4, R6, 0xfffffff6 ;  /* 0xfffffff606047836 */ /* 0x000fe20000000000 */
[----:B------:R-:W-:Y:S02]  /*9060*/  LEA.HI.X.SX32 R10, R9, R3, 0x1, P1 ;  /* 0x00000003090a7211 */ /* 0x000fe400008f0eff */
[----:B------:R-:W-:Y:S01]  /*9070*/  ISETP.GE.U32.AND P4, PT, R5, 0x7fffff76, PT ;  /* 0x7fffff760500780c */ /* 0x000fe20003f86070 */
        /* <DEDUP_REMOVED lines=31> */
[----:B------:R-:W-:Y:S04]  /*9270*/  STL [R1+0x3e8], R7 ;  /* 0x0003e80701007387 */ /* 0x000fe80000100800 */
[----:B------:R0:W5:Y:S01]  /*9280*/  @!P4 LDG.E.U16 R16, desc[UR20][R4.64] ;  /* 0x000000140410c981 */ /* 0x000162000c1e1500 */
[----:B--2---:R-:W-:-:S03]  /*9290*/  IADD3 R69, P4, PT, R13, R2, RZ ;  /* 0x000000020d457210 */ /* 0x004fc60007f9e0ff */
[----:B------:R2:W-:Y:S01]  /*92a0*/  STL [R1+0x3ec], R132 ;  /* 0x0003ec8401007387 */ /* 0x0005e20000100800 */
[C---:B0-----:R-:W-:Y:S01]  /*92b0*/  IMAD R4, R70.reuse, 0x9, RZ ;  /* 0x0000000946047824 */ /* 0x041fe200078e02ff */
[C---:B------:R-:W-:Y:S01]  /*92c0*/  LEA R8, P0, R70.reuse, R2, 0x4 ;  /* 0x0000000246087211 */ /* 0x040fe200078020ff */
[----:B------:R-:W-:-:S03]  /*92d0*/  IMAD.SHL.U32 R5, R70, 0x8, RZ ;  /* 0x0000000846057824 */ /* 0x000fc600078e00ff */
[-C--:B--2---:R-:W-:Y:S01]  /*92e0*/  LEA.HI.X.SX32 R132, R4, R3.reuse, 0x1, P4 ;  /* 0x0000000304847211 */ /* 0x084fe200020f0eff */
[----:B------:R-:W-:Y:S01]  /*92f0*/  VIADD R4, R6, 0xfffffffa ;  /* 0xfffffffa06047836 */ /* 0x000fe20000000000 */
[----:B------:R0:W-:Y:S01]  /*9300*/  STL [R1+0x3e4], R68 ;  /* 0x0003e44401007387 */ /* 0x0001e20000100800 */
[----:B------:R-:W-:Y:S02]  /*9310*/  PRMT R13, RZ, 0x7610, R13 ;  /* 0x00007610ff0d7816 */ /* 0x000fe4000000000d */
[----:B------:R-:W-:Y:S02]  /*9320*/  PRMT R14, RZ, 0x7610, R14 ;  /* 0x00007610ff0e7816 */ /* 0x000fe4000000000e */
[----:B0-----:R-:W-:Y:S01]  /*9330*/  LEA.HI.X.SX32 R68, R5, R3, 0x1, P0 ;  /* 0x0000000305447211 */ /* 0x001fe200000f0eff */
[----:B------:R-:W-:Y:S01]  /*9340*/  @!P1 IMAD.MOV.U32 R5, RZ, RZ, R132 ;  /* 0x000000ffff059224 */ /* 0x000fe200078e0084 */
[----:B------:R-:W-:Y:S01]  /*9350*/  ISETP.GE.U32.AND P0, PT, R4, 0x7fffff7b, PT ;  /* 0x7fffff7b0400780c */ /* 0x000fe20003f06070 */
[----:B------:R-:W-:-:S05]  /*9360*/  @!P1 IMAD.MOV.U32 R4, RZ, RZ, R69 ;  /* 0x000000ffff049224 */ /* 0x000fca00078e0045 */
[----:B------:R0:W5:Y:S01]  /*9370*/  @!P1 LDG.E.U16 R13, desc[UR20][R4.64] ;  /* 0x00000014040d9981 */ /* 0x000162000c1e1500 */
[----:B------:R-:W-:-:S03]  /*9380*/  VIADD R7, R6, 0xfffffff9 ;  /* 0xfffffff906077836 */ /* 0x000fc60000000000 */
[----:B------:R2:W-:Y:S01]  /*9390*/  STL [R1+0x3e0], R69 ;  /* 0x0003e04501007387 */ /* 0x0005e20000100800 */
[----:B0-----:R-:W-:Y:S02]  /*93a0*/  @!P5 IMAD.MOV.U32 R4, RZ, RZ, R8 ;  /* 0x000000ffff04d224 */ /* 0x001fe400078e0008 */
[----:B------:R-:W-:Y:S01]  /*93b0*/  @!P5 IMAD.MOV.U32 R5, RZ, RZ, R68 ;  /* 0x000000ffff05d224 */ /* 0x000fe200078e0044 */
[----:B------:R0:W-:Y:S04]  /*93c0*/  STL [R1+0x3d8], R8 ;  /* 0x0003d80801007387 */ /* 0x0001e80000100800 */
[----:B------:R3:W5:Y:S01]  /*93d0*/  @!P5 LDG.E.U16 R14, desc[UR20][R4.64] ;  /* 0x00000014040ed981 */ /* 0x000762000c1e1500 */
[----:B--2---:R-:W-:Y:S02]  /*93e0*/  IADD3 R69, P5, PT, R119, R2, RZ ;  /* 0x0000000277457210 */ /* 0x004fe40007fbe0ff */
[----:B------:R-:W-:Y:S01]  /*93f0*/  ISETP.GE.U32.AND P4, PT, R7, 0x7fffff7a, PT ;  /* 0x7fffff7a0700780c */ /* 0x000fe20003f86070 */
[----:B------:R2:W-:Y:S01]  /*9400*/  STL [R1+0x3dc], R132 ;  /* 0x0003dc8401007387 */ /* 0x0005e20000100800 */
[----:B------:R-:W-:-:S02]  /*9410*/  IMAD R7, R70, 0x6, RZ ;  /* 0x0000000646077824 */ /* 0x000fc400078e02ff */
        /* <DEDUP_REMOVED lines=13> */
[----:B------:R0:W5:Y:S01]  /*94f0*/  @!P3 LDG.E.U16 R11, desc[UR20][R4.64] ;  /* 0x00000014040bb981 */ /* 0x000162000c1e1500 */
[----:B------:R-:W-:Y:S01]  /*9500*/  IADD3 R119, P3, PT, R10, R2, RZ ;  /* 0x000000020a777210 */ /* 0x000fe20007f7e0ff */
[----:B0-----:R-:W-:Y:S02]  /*9510*/  @!P4 IMAD.MOV.U32 R4, RZ, RZ, R8 ;  /* 0x000000ffff04c224 */ /* 0x001fe400078e0008 */
[----:B------:R-:W-:Y:S01]  /*9520*/  @!P4 IMAD.MOV.U32 R5, RZ, RZ, R68 ;  /* 0x000000ffff05c224 */ /* 0x000fe200078e0044 */
[----:B------:R-:W-:Y:S04]  /*9530*/  STL [R1+0x3d0], R69 ;  /* 0x0003d04501007387 */ /* 0x000fe80000100800 */
[----:B------:R0:W5:Y:S04]  /*9540*/  @!P4 LDG.E.U16 R12, desc[UR20][R4.64] ;  /* 0x00000014040cc981 */ /* 0x000168000c1e1500 */
[----:B------:R-:W-:Y:S01]  /*9550*/  STL [R1+0x3c8], R8 ;  /* 0x0003c80801007387 */ /* 0x000fe20000100800 */
[----:B0-----:R-:W-:-:S03]  /*9560*/  IMAD R4, R70, 0x5, RZ ;  /* 0x0000000546047824 */ /* 0x001fc600078e02ff */
[----:B------:R0:W-:Y:S01]  /*9570*/  STL [R1+0x3cc], R132 ;  /* 0x0003cc8401007387 */ /* 0x0001e20000100800 */
[----:B------:R-:W-:-:S03]  /*9580*/  IMAD.SHL.U32 R5, R70, 0x4, RZ ;  /* 0x0000000446057824 */ /* 0x000fc600078e00ff */
[----:B------:R2:W-:Y:S01]  /*9590*/  STL [R1+0x3c4], R68 ;  /* 0x0003c44401007387 */ /* 0x0005e20000100800 */
[-C--:B0-----:R-:W-:Y:S01]  /*95a0*/  LEA.HI.X.SX32 R132, R4, R3.reuse, 0x1, P3 ;  /* 0x0000000304847211 */ /* 0x081fe200018f0eff */
[----:B------:R-:W-:Y:S01]  /*95b0*/  VIADD R4, R6, 0xfffffffe ;  /* 0xfffffffe06047836 */ /* 0x000fe20000000000 */
[----:B--2---:R-:W-:Y:S02]  /*95c0*/  LEA R68, P4, R70, R2, 0x3 ;  /* 0x0000000246447211 */ /* 0x004fe400078818ff */
[----:B------:R-:W-:Y:S02]  /*95d0*/  PRMT R9, RZ, 0x7610, R9 ;  /* 0x00007610ff097816 */ /* 0x000fe40000000009 */
[----:B------:R-:W-:Y:S01]  /*95e0*/  LEA.HI.X.SX32 R69, R5, R3, 0x1, P4 ;  /* 0x0000000305457211 */ /* 0x000fe200020f0eff */
[----:B------:R-:W-:Y:S01]  /*95f0*/  @!P0 IMAD.MOV.U32 R5, RZ, RZ, R132 ;  /* 0x000000ffff058224 */ /* 0x000fe200078e0084 */
[----:B------:R-:W-:Y:S01]  /*9600*/  ISETP.GE.U32.AND P4, PT, R4, 0x7fffff7f, PT ;  /* 0x7fffff7f0400780c */ /* 0x000fe20003f86070 */
[----:B------:R-:W-:Y:S01]  /*9610*/  @!P0 IMAD.MOV.U32 R4, RZ, RZ, R119 ;  /* 0x000000ffff048224 */ /* 0x000fe200078e0077 */
[----:B------:R-:W-:Y:S04]  /*9620*/  STL [R1+0x3c0], R119 ;  /* 0x0003c07701007387 */ /* 0x000fe80000100800 */
[----:B------:R-:W-:Y:S04]  /*9630*/  STL [R1+0x3b8], R68 ;  /* 0x0003b84401007387 */ /* 0x000fe80000100800 */
[----:B------:R-:W-:Y:S04]  /*9640*/  STL [R1+0x3bc], R132 ;  /* 0x0003bc8401007387 */ /* 0x000fe80000100800 */
[----:B------:R0:W5:Y:S04]  /*9650*/  @!P0 LDG.E.U16 R9, desc[UR20][R4.64] ;  /* 0x0000001404098981 */ /* 0x000168000c1e1500 */
[----:B------:R2:W-:Y:S01]  /*9660*/  STL [R1+0x3b4], R69 ;  /* 0x0003b44501007387 */ /* 0x0005e20000100800 */
[----:B0-----:R-:W-:-:S02]  /*9670*/  @!P5 IMAD.MOV.U32 R5, RZ, RZ, R69 ;  /* 0x000000ffff05d224 */ /* 0x001fc400078e0045 */
[----:B--2---:R-:W0:Y:S01]  /*9680*/  S2R R69, SR_TID.X ;  /* 0x0000000000457919 */ /* 0x004e220000002100 */
[----:B------:R-:W-:Y:S01]  /*9690*/  PRMT R10, RZ, 0x7610, R10 ;  /* 0x00007610ff0a7816 */ /* 0x000fe2000000000a */
[----:B------:R-:W-:Y:S02]  /*96a0*/  @!P5 IMAD.MOV.U32 R4, RZ, RZ, R68 ;  /* 0x000000ffff04d224 */ /* 0x000fe400078e0044 */
[----:B------:R-:W-:-:S03]  /*96b0*/  VIADD R8, R6, 0xfffffffd ;  /* 0xfffffffd06087836 */ /* 0x000fc60000000000 */
[----:B------:R2:W5:Y:S01]  /*96c0*/  @!P5 LDG.E.U16 R10, desc[UR20][R4.64] ;  /* 0x00000014040ad981 */ /* 0x000562000c1e1500 */
[-C--:B------:R-:W-:Y:S01]  /*96d0*/  IADD3 R119, P5, PT, R7, R2.reuse, RZ ;  /* 0x0000000207777210 */ /* 0x080fe20007fbe0ff */
[----:B------:R-:W-:Y:S01]  /*96e0*/  IMAD.SHL.U32 R153, R70, 0x2, RZ ;  /* 0x0000000246997824 */ /* 0x000fe200078e00ff */
[----:B------:R-:W-:Y:S02]  /*96f0*/  ISETP.GE.U32.AND P3, PT, R8, 0x7fffff7e, PT ;  /* 0x7fffff7e0800780c */ /* 0x000fe40003f66070 */
[----:B------:R-:W-:Y:S01]  /*9700*/  LEA R68, P0, R70, R2, 0x2 ;  /* 0x0000000246447211 */ /* 0x000fe200078010ff */
[----:B--2---:R-:W-:Y:S02]  /*9710*/  VIADD R5, R6, 0x7f ;  /* 0x0000007f06057836 */ /* 0x004fe40000000000 */
[----:B------:R-:W-:-:S03]  /*9720*/  IMAD R4, R70, 0x3, RZ ;  /* 0x0000000346047824 */ /* 0x000fc600078e02ff */
[----:B------:R-:W-:Y:S02]  /*9730*/  ISETP.GT.AND P6, PT, R5, 0x7f, PT ;  /* 0x0000007f0500780c */ /* 0x000fe40003fc4270 */
[-C--:B------:R-:W-:Y:S01]  /*9740*/  LEA.HI.X.SX32 R132, R4, R3.reuse, 0x1, P5 ;  /* 0x0000000304847211 */ /* 0x080fe200028f0eff */
[----:B------:R-:W-:Y:S01]  /*9750*/  @!P1 IMAD.MOV.U32 R4, RZ, RZ, R119 ;  /* 0x000000ffff049224 */ /* 0x000fe200078e0077 */
[----:B------:R-:W-:Y:S02]  /*9760*/  PRMT R7, RZ, 0x7610, R7 ;  /* 0x00007610ff077816 */ /* 0x000fe40000000007 */
[----:B0-----:R-:W-:Y:S02]  /*9770*/  LOP3.LUT R5, R69, 0x7f, RZ, 0xc0, !PT ;  /* 0x0000007f45057812 */ /* 0x001fe400078ec0ff */
[----:B------:R-:W-:Y:S02]  /*9780*/  LEA.HI.X.SX32 R69, R153, R3, 0x1, P0 ;  /* 0x0000000399457211 */ /* 0x000fe400000f0eff */
[----:B------:R-:W-:Y:S01]  /*9790*/  ISETP.LT.AND P0, PT, R5, R6, P6 ;  /* 0x000000060500720c */ /* 0x000fe20003701270 */
[----:B------:R-:W-:Y:S01]  /*97a0*/  @!P1 IMAD.MOV.U32 R5, RZ, RZ, R132 ;  /* 0x000000ffff059224 */ /* 0x000fe200078e0084 */
[----:B------:R0:W-:Y:S01]  /*97b0*/  STL [R1+0x3b0], R119 ;  /* 0x0003b07701007387 */ /* 0x0001e20000100800 */
[----:B------:R-:W-:Y:S01]  /*97c0*/  VIADD R6, R0, 0x7c ;  /* 0x0000007c00067836 */ /* 0x000fe20000000000 */
[----:B------:R-:W-:-:S02]  /*97d0*/  PRMT R8, RZ, 0x7610, R8 ;  /* 0x00007610ff087816 */ /* 0x000fc40000000008 */
[----:B------:R-:W-:Y:S04]  /*97e0*/  STL [R1+0x3a8], R68 ;  /* 0x0003a84401007387 */ /* 0x000fe80000100800 */
[----:B------:R2:W-:Y:S01]  /*97f0*/  STL [R1+0x3ac], R132 ;  /* 0x0003ac8401007387 */ /* 0x0005e20000100800 */
[----:B0-----:R-:W-:-:S03]  /*9800*/  VIADD R119, R0, 0x7b ;  /* 0x0000007b00777836 */ /* 0x001fc60000000000 */
[----:B------:R0:W5:Y:S04]  /*9810*/  @!P1 LDG.E.U16 R7, desc[UR20][R4.64] ;  /* 0x0000001404079981 */ /* 0x000168000c1e1500 */
[----:B------:R3:W-:Y:S01]  /*9820*/  STL [R1+0x3a4], R69 ;  /* 0x0003a44501007387 */ /* 0x0007e20000100800 */
[----:B--2---:R-:W-:-:S03]  /*9830*/  IABS R132, R6 ;  /* 0x0000000600847213 */ /* 0x004fc60000000000 */
[----:B------:R-:W-:Y:S01]  /*9840*/  STL [R1+0x85c], R119 ;  /* 0x00085c7701007387 */ /* 0x000fe20000100800 */
[----:B0-----:R-:W-:Y:S02]  /*9850*/  @!P3 IMAD.MOV.U32 R5, RZ, RZ, R69 ;  /* 0x000000ffff05b224 */ /* 0x001fe400078e0045 */
[----:B------:R-:W-:Y:S02]  /*9860*/  @!P3 IMAD.MOV.U32 R4, RZ, RZ, R68 ;  /* 0x000000ffff04b224 */ /* 0x000fe400078e0044 */
[C---:B---3--:R-:W-:Y:S01]  /*9870*/  VIADD R69, R0.reuse, 0x7d ;  /* 0x0000007d00457836 */ /* 0x048fe20000000000 */
[----:B------:R0:W-:Y:S01]  /*9880*/  STL [R1+0x858], R6 ;  /* 0x0008580601007387 */ /* 0x0001e20000100800 */
[----:B------:R-:W-:-:S03]  /*9890*/  VIADD R68, R0, 0x7e ;  /* 0x0000007e00447836 */ /* 0x000fc60000000000 */
[----:B------:R2:W5:Y:S04]  /*98a0*/  @!P3 LDG.E.U16 R8, desc[UR20][R4.64] ;  /* 0x000000140408b981 */ /* 0x000568000c1e1500 */
[----:B------:R-:W-:Y:S01]  /*98b0*/  STL [R1+0x854], R69 ;  /* 0x0008544501007387 */ /* 0x000fe20000100800 */
[----:B0-----:R-:W-:-:S03]  /*98c0*/  IADD3 R6, P1, PT, R153, R2, RZ ;  /* 0x0000000299067210 */ /* 0x001fc60007f3e0ff */
[----:B------:R0:W-:Y:S01]  /*98d0*/  STL [R1+0x850], R68 ;  /* 0x0008504401007387 */ /* 0x0001e20000100800 */
[----:B--2---:R-:W-:Y:S02]  /*98e0*/  IABS R4, R68 ;  /* 0x0000004400047213 */ /* 0x004fe40000000000 */
[----:B------:R-:W-:Y:S01]  /*98f0*/  IABS R119, R119 ;  /* 0x0000007700777213 */ /* 0x000fe20000000000 */
[----:B------:R-:W-:Y:S01]  /*9900*/  STL [R1+0x3a0], R6 ;  /* 0x0003a00601007387 */ /* 0x000fe20000100800 */
[----:B------:R-:W-:Y:S02]  /*9910*/  IABS R153, R69 ;  /* 0x0000004500997213 */ /* 0x000fe40000000000 */
[----:B0-----:R-:W-:-:S05]  /*9920*/  LEA.HI.X.SX32 R68, R70, R3, 0x1, P1 ;  /* 0x0000000346447211 */ /* 0x001fca00008f0eff */
[----:B------:R0:W-:Y:S01]  /*9930*/  STL [R1+0x39c], R68 ;  /* 0x00039c4401007387 */ /* 0x0001e20000100800 */
[----:B------:R-:W-:Y:S01]  /*9940*/  @!P4 IMAD.MOV.U32 R69, RZ, RZ, R68 ;  /* 0x000000ffff45c224 */ /* 0x000fe200078e0044 */
[----:B------:R-:W-:Y:S01]  /*9950*/  PRMT R5, RZ, 0x7610, R5 ;  /* 0x00007610ff057816 */ /* 0x000fe20000000005 */
[----:B0-----:R-:W-:Y:S02]  /*9960*/  @!P4 IMAD.MOV.U32 R68, RZ, RZ, R6 ;  /* 0x000000ffff44c224 */ /* 0x001fe400078e0006 */
[----:B------:R-:W-:-:S03]  /*9970*/  IMAD.HI.U32 R6, R73, R119, RZ ;  /* 0x0000007749067227 */ /* 0x000fc600078e00ff */
[----:B------:R0:W5:Y:S01]  /*9980*/  @!P4 LDG.E.U16 R5, desc[UR20][R68.64] ;  /* 0x000000144405c981 */ /* 0x000162000c1e1500 */
[----:B------:R-:W-:-:S04]  /*9990*/  IMAD.MOV R6, RZ, RZ, -R6 ;  /* 0x000000ffff067224 */ /* 0x000fc800078e0a06 */
[----:B------:R-:W-:Y:S02]  /*99a0*/  IMAD R119, R72, R6, R119 ;  /* 0x0000000648777224 */ /* 0x000fe400078e0277 */
[----:B------:R-:W-:-:S04]  /*99b0*/  IMAD.HI.U32 R6, R73, R4, RZ ;  /* 0x0000000449067227 */ /* 0x000fc800078e00ff */
[----:B0-----:R-:W-:-:S04]  /*99c0*/  IMAD.HI.U32 R69, R73, R132, RZ ;  /* 0x0000008449457227 */ /* 0x001fc800078e00ff */
[----:B------:R-:W-:-:S04]  /*99d0*/  IMAD.HI.U32 R68, R73, R153, RZ ;  /* 0x0000009949447227 */ /* 0x000fc800078e00ff */
[----:B------:R-:W-:Y:S02]  /*99e0*/  IMAD.MOV R6, RZ, RZ, -R6 ;  /* 0x000000ffff067224 */ /* 0x000fe400078e0a06 */
[----:B------:R-:W-:Y:S02]  /*99f0*/  IMAD.MOV R69, RZ, RZ, -R69 ;  /* 0x000000ffff457224 */ /* 0x000fe400078e0a45 */
[----:B------:R-:W-:Y:S02]  /*9a00*/  IMAD.MOV R68, RZ, RZ, -R68 ;  /* 0x000000ffff447224 */ /* 0x000fe400078e0a44 */
[C---:B------:R-:W-:Y:S02]  /*9a10*/  IMAD R4, R72.reuse, R6, R4 ;  /* 0x0000000648047224 */ /* 0x040fe400078e0204 */
[C---:B------:R-:W-:Y:S02]  /*9a20*/  IMAD R132, R72.reuse, R69, R132 ;  /* 0x0000004548847224 */ /* 0x040fe400078e0284 */
[----:B------:R0:W5:Y:S01]  /*9a30*/  LDL.LU R69, [R1+0xa20] ;  /* 0x000a200001457983 */ /* 0x0001620000300800 */
[----:B------:R-:W-:-:S03]  /*9a40*/  IMAD R153, R72, R68, R153 ;  /* 0x0000004448997224 */ /* 0x000fc600078e0299 */
[----:B------:R0:W5:Y:S01]  /*9a50*/  LDL.LU R68, [R1+0xa1c] ;  /* 0x000a1c0001447983 */ /* 0x0001620000300800 */
[----:B------:R-:W-:-:S03]  /*9a60*/  ISETP.GT.U32.AND P1, PT, R72, R78, PT ;  /* 0x0000004e4800720c */ /* 0x000fc60003f24070 */
[----:B------:R0:W-:Y:S01]  /*9a70*/  STL [R1+0x54], R4 ;  /* 0x0000540401007387 */ /* 0x0001e20000100800 */
[----:B------:R-:W-:Y:S01]  /*9a80*/  ISETP.GT.U32.AND P3, PT, R72, R77, PT ;  /* 0x0000004d4800720c */ /* 0x000fe20003f64070 */
[----:B-1----:R-:W-:-:S04]  /*9a90*/  @!UP1 UIADD3 UR4, UPT, UPT, -UR7, 0x100000, URZ ;  /* 0x0010000007049890 */ /* 0x002fc8000fffe1ff */
[----:B------:R-:W-:Y:S02]  /*9aa0*/  @!UP1 USHF.L.U32 UR5, UR4, 0xb, URZ ;  /* 0x0000000b04059899 */ /* 0x000fe400080006ff */
[----:B------:R-:W-:Y:S01]  /*9ab0*/  @!UP1 USHF.L.U32 UR4, UR4, 0x1, URZ ;  /* 0x0000000104049899 */ /* 0x000fe200080006ff */
[----:B------:R-:W-:Y:S01]  /*9ac0*/  VOTEU.ALL UP1, P2 ;  /* 0x0000000000ff7886 */ /* 0x000fe20001020000 */
[----:B------:R-:W-:Y:S01]  /*9ad0*/  ISETP.GT.U32.AND P4, PT, R72, R76, PT ;  /* 0x0000004c4800720c */ /* 0x000fe20003f84070 */
[----:B------:R-:W-:-:S03]  /*9ae0*/  @!P1 IMAD.IADD R78, R78, 0x1, -R72 ;  /* 0x000000014e4e9824 */ /* 0x000fc600078e0a48 */
[----:B------:R-:W-:-:S06]  /*9af0*/  @!P3 IMAD.IADD R77, R77, 0x1, -R72 ;  /* 0x000000014d4db824 */ /* 0x000fcc00078e0a48 */
[----:B------:R0:W1:Y:S01]  /*9b00*/  @!UP1 SYNCS.EXCH.64 URZ, [UR9+0x10008], UR4 ;  /* 0x0100080409ff95b2 */ /* 0x0000620008000100 */
[C---:B------:R-:W-:Y:S02]  /*9b10*/  ISETP.GT.U32.AND P5, PT, R72.reuse, R79, PT ;  /* 0x0000004f4800720c */ /* 0x040fe40003fa4070 */
[C---:B------:R-:W-:Y:S02]  /*9b20*/  ISETP.GT.U32.AND P3, PT, R72.reuse, R78, PT ;  /* 0x0000004e4800720c */ /* 0x040fe40003f64070 */
[----:B------:R-:W-:Y:S01]  /*9b30*/  ISETP.GT.U32.AND P1, PT, R72, R77, PT ;  /* 0x0000004d4800720c */ /* 0x000fe20003f24070 */
[----:B0-----:R-:W-:-:S12]  /*9b40*/  @!P6 BRA `(.L_x_6) ;  /* 0x000000080000e947 */ /* 0x001fd80003800000 */
[----:B------:R-:W2:Y:S04]  /*9b50*/  LDL.LU R6, [R1+0xb8] ;  /* 0x0000b80001067983 */ /* 0x000ea80000300800 */
[----:B-----5:R0:W-:Y:S04]  /*9b60*/  STL [R1+0xa34], R71 ;  /* 0x000a344701007387 */ /* 0x0201e80000100800 */
[----:B------:R3:W-:Y:S04]  /*9b70*/  STL [R1+0xa30], R70 ;  /* 0x000a304601007387 */ /* 0x0007e80000100800 */
[----:B------:R4:W-:Y:S04]  /*9b80*/  STL [R1+0xa2c], R69 ;  /* 0x000a2c4501007387 */ /* 0x0009e80000100800 */
[----:B------:R1:W-:Y:S04]  /*9b90*/  STL [R1+0xa28], R68 ;  /* 0x000a284401007387 */ /* 0x0003e80000100800 */
[----:B------:R0:W-:Y:S04]  /*9ba0*/  STL [R1+0xa24], R3 ;  /* 0x000a240301007387 */ /* 0x0001e80000100800 */
[----:B------:R1:W-:Y:S04]  /*9bb0*/  STL [R1+0xa20], R2 ;  /* 0x000a200201007387 */ /* 0x0003e80000100800 */
[----:B------:R1:W-:Y:S04]  /*9bc0*/  STL [R1+0xa1c], R0 ;  /* 0x000a1c0001007387 */ /* 0x0003e80000100800 */
[----:B0-----:R-:W2:Y:S04]  /*9bd0*/  LDL.LU R71, [R1] ;  /* 0x0000000001477983 */ /* 0x001ea80000300800 */
[----:B---3--:R-:W3:Y:S04]  /*9be0*/  LDL.LU R70, [R1+0x20] ;  /* 0x0000200001467983 */ /* 0x008ee80000300800 */
[----:B----4-:R-:W4:Y:S04]  /*9bf0*/  LDL.LU R69, [R1+0x34] ;  /* 0x0000340001457983 */ /* 0x010f280000300800 */
[----:B-1----:R-:W3:Y:S04]  /*9c00*/  LDL.LU R68, [R1+0x3c] ;  /* 0x00003c0001447983 */ /* 0x002ee80000300800 */
[----:B------:R-:W3:Y:S04]  /*9c10*/  LDL.LU R3, [R1+0x5c] ;  /* 0x00005c0001037983 */ /* 0x000ee80000300800 */
[----:B------:R-:W3:Y:S04]  /*9c20*/  LDL.LU R2, [R1+0x64] ;  /* 0x0000640001027983 */ /* 0x000ee80000300800 */
[----:B------:R-:W3:Y:S01]  /*9c30*/  LDL.LU R0, [R1+0x6c] ;  /* 0x00006c0001007983 */ /* 0x000ee20000300800 */
[----:B--2---:R-:W-:-:S02]  /*9c40*/  PRMT R4, R6, 0x5410, R5 ;  /* 0x0000541006047816 */ /* 0x004fc40000000005 */
[----:B------:R-:W-:Y:S02]  /*9c50*/  PRMT R5, R8, 0x5410, R7 ;  /* 0x0000541008057816 */ /* 0x000fe40000000007 */
[----:B------:R-:W-:Y:S02]  /*9c60*/  PRMT R8, R14, 0x5410, R13 ;  /* 0x000054100e087816 */ /* 0x000fe4000000000d */
[----:B------:R-:W-:Y:S02]  /*9c70*/  PRMT R13, R24, 0x5410, R23 ;  /* 0x00005410180d7816 */ /* 0x000fe40000000017 */
[----:B------:R-:W-:Y:S02]  /*9c80*/  PRMT R23, R44, 0x5410, R43 ;  /* 0x000054102c177816 */ /* 0x000fe4000000002b */
[----:B------:R-:W2:Y:S01]  /*9c90*/  LDL.LU R44, [R1+0x1c] ;  /* 0x00001c00012c7983 */ /* 0x000ea20000300800 */
[----:B------:R-:W-:Y:S02]  /*9ca0*/  PRMT R24, R46, 0x5410, R45 ;  /* 0x000054102e187816 */ /* 0x000fe4000000002d */
[----:B------:R-:W-:Y:S01]  /*9cb0*/  PRMT R14, R26, 0x5410, R25 ;  /* 0x000054101a0e7816 */ /* 0x000fe20000000019 */
[----:B------:R-:W3:Y:S01]  /*9cc0*/  LDL.LU R45, [R1+0x24] ;  /* 0x00002400012d7983 */ /* 0x000ee20000300800 */
[----:B------:R-:W-:-:S03]  /*9cd0*/  PRMT R25, R48, 0x5410, R47 ;  /* 0x0000541030197816 */ /* 0x000fc6000000002f */
[----:B------:R-:W4:Y:S01]  /*9ce0*/  LDL.LU R46, [R1+0x38] ;  /* 0x00003800012e7983 */ /* 0x000f220000300800 */
[----:B------:R-:W-:-:S03]  /*9cf0*/  PRMT R26, R50, 0x5410, R49 ;  /* 0x00005410321a7816 */ /* 0x000fc60000000031 */
[----:B------:R-:W4:Y:S04]  /*9d00*/  LDL.LU R47, [R1+0x40] ;  /* 0x00004000012f7983 */ /* 0x000f280000300800 */
[----:B------:R-:W4:Y:S04]  /*9d10*/  LDL.LU R48, [R1+0x60] ;  /* 0x0000600001307983 */ /* 0x000f280000300800 */
[----:B------:R-:W4:Y:S04]  /*9d20*/  LDL.LU R49, [R1+0x68] ;  /* 0x0000680001317983 */ /* 0x000f280000300800 */
[----:B------:R-:W4:Y:S01]  /*9d30*/  LDL.LU R50, [R1+0x70] ;  /* 0x0000700001327983 */ /* 0x000f220000300800 */
[----:B------:R-:W-:-:S02]  /*9d40*/  PRMT R6, R10, 0x5410, R9 ;  /* 0x000054100a067816 */ /* 0x000fc40000000009 */
[----:B------:R-:W-:Y:S02]  /*9d50*/  PRMT R9, R16, 0x5410, R15 ;  /* 0x0000541010097816 */ /* 0x000fe4000000000f */
[----:B------:R-:W-:Y:S02]  /*9d60*/  PRMT R15, R28, 0x5410, R27 ;  /* 0x000054101c0f7816 */ /* 0x000fe4000000001b */
[----:B------:R-:W-:Y:S02]  /*9d70*/  PRMT R27, R52, 0x5410, R51 ;  /* 0x00005410341b7816 */ /* 0x000fe40000000033 */
[----:B------:R-:W4:Y:S01]  /*9d80*/  LDL.LU R51, [R1+0x78] ;  /* 0x0000780001337983 */ /* 0x000f220000300800 */
[----:B------:R-:W-:Y:S02]  /*9d90*/  PRMT R28, R54, 0x5410, R53 ;  /* 0x00005410361c7816 */ /* 0x000fe40000000035 */
[----:B------:R-:W-:Y:S01]  /*9da0*/  PRMT R16, R30, 0x5410, R29 ;  /* 0x000054101e107816 */ /* 0x000fe2000000001d */
[----:B------:R-:W4:Y:S01]  /*9db0*/  LDL.LU R52, [R1+0x80] ;  /* 0x0000800001347983 */ /* 0x000f220000300800 */
[----:B------:R-:W-:-:S03]  /*9dc0*/  PRMT R29, R56, 0x5410, R55 ;  /* 0x00005410381d7816 */ /* 0x000fc60000000037 */
        /* <DEDUP_REMOVED lines=44> */
[----:B------:R-:W4:Y:S04]  /*a090*/  LDL.LU R157, [R1+0xdc] ;  /* 0x0000dc00019d7983 */ /* 0x000f280000300800 */
[----:B------:R-:W4:Y:S01]  /*a0a0*/  LDL.LU R148, [R1+0xe4] ;  /* 0x0000e40001947983 */ /* 0x000f220000300800 */
[----:B------:R-:W-:-:S03]  /*a0b0*/  PRMT R42, R163, 0x5410, R162 ;  /* 0x00005410a32a7816 */ /* 0x000fc600000000a2 */
[----:B------:R-:W4:Y:S04]  /*a0c0*/  LDL.LU R159, [R1+0xbc] ;  /* 0x0000bc00019f7983 */ /* 0x000f280000300800 */
[----:B------:R-:W4:Y:S01]  /*a0d0*/  LDL.LU R158, [R1+0xc4] ;  /* 0x0000c400019e7983 */ /* 0x000f220000300800 */
[----:B------:R-:W-:-:S03]  /*a0e0*/  PRMT R43, R165, 0x5410, R164 ;  /* 0x00005410a52b7816 */ /* 0x000fc600000000a4 */
[----:B------:R-:W4:Y:S04]  /*a0f0*/  LDL.LU R161, [R1+0xa8] ;  /* 0x0000a80001a17983 */ /* 0x000f280000300800 */
[----:B------:R-:W4:Y:S04]  /*a100*/  LDL.LU R160, [R1+0xb0] ;  /* 0x0000b00001a07983 */ /* 0x000f280000300800 */
[----:B------:R-:W4:Y:S04]  /*a110*/  LDL.LU R163, [R1+0x88] ;  /* 0x0000880001a37983 */ /* 0x000f280000300800 */
[----:B------:R-:W4:Y:S04]  /*a120*/  LDL.LU R162, [R1+0xa0] ;  /* 0x0000a00001a27983 */ /* 0x000f280000300800 */
[----:B------:R-:W4:Y:S04]  /*a130*/  LDL.LU R165, [R1+0x74] ;  /* 0x0000740001a57983 */ /* 0x000f280000300800 */
[----:B------:R-:W4:Y:S01]  /*a140*/  LDL.LU R164, [R1+0x7c] ;  /* 0x00007c0001a47983 */ /* 0x000f220000300800 */
[----:B--2---:R-:W-:-:S03]  /*a150*/  PRMT R44, R44, 0x5410, R71 ;  /* 0x000054102c2c7816 */ /* 0x004fc60000000047 */
[----:B------:R0:W5:Y:S01]  /*a160*/  LDL.LU R71, [R1+0xa34] ;  /* 0x000a340001477983 */ /* 0x0001620000300800 */
[----:B---3--:R-:W-:-:S03]  /*a170*/  PRMT R45, R45, 0x5410, R70 ;  /* 0x000054102d2d7816 */ /* 0x008fc60000000046 */
[----:B------:R0:W5:Y:S01]  /*a180*/  LDL.LU R70, [R1+0xa30] ;  /* 0x000a300001467983 */ /* 0x0001620000300800 */
[----:B----4-:R-:W-:-:S03]  /*a190*/  PRMT R46, R46, 0x5410, R69 ;  /* 0x000054102e2e7816 */ /* 0x010fc60000000045 */
[----:B------:R0:W5:Y:S01]  /*a1a0*/  LDL.LU R69, [R1+0xa2c] ;  /* 0x000a2c0001457983 */ /* 0x0001620000300800 */
[----:B------:R-:W-:-:S03]  /*a1b0*/  PRMT R47, R47, 0x5410, R68 ;  /* 0x000054102f2f7816 */ /* 0x000fc60000000044 */
[----:B------:R0:W5:Y:S01]  /*a1c0*/  LDL.LU R68, [R1+0xa28] ;  /* 0x000a280001447983 */ /* 0x0001620000300800 */
[----:B------:R-:W-:-:S03]  /*a1d0*/  PRMT R48, R48, 0x5410, R3 ;  /* 0x0000541030307816 */ /* 0x000fc60000000003 */
[----:B------:R0:W5:Y:S01]  /*a1e0*/  LDL.LU R3, [R1+0xa24] ;  /* 0x000a240001037983 */ /* 0x0001620000300800 */
[----:B------:R-:W-:-:S03]  /*a1f0*/  PRMT R49, R49, 0x5410, R2 ;  /* 0x0000541031317816 */ /* 0x000fc60000000002 */
[----:B------:R0:W5:Y:S01]  /*a200*/  LDL.LU R2, [R1+0xa20] ;  /* 0x000a200001027983 */ /* 0x0001620000300800 */
[----:B------:R-:W-:-:S03]  /*a210*/  PRMT R50, R50, 0x5410, R0 ;  /* 0x0000541032327816 */ /* 0x000fc60000000000 */
[----:B------:R0:W5:Y:S01]  /*a220*/  LDL.LU R0, [R1+0xa1c] ;  /* 0x000a1c0001007983 */ /* 0x0001620000300800 */
[----:B------:R-:W-:Y:S02]  /*a230*/  PRMT R67, R67, 0x5410, R141 ;  /* 0x0000541043437816 */ /* 0x000fe4000000008d */
[----:B------:R-:W-:Y:S02]  /*a240*/  PRMT R65, R65, 0x5410, R143 ;  /* 0x0000541041417816 */ /* 0x000fe4000000008f */
[----:B------:R-:W-:Y:S02]  /*a250*/  PRMT R66, R66, 0x5410, R142 ;  /* 0x0000541042427816 */ /* 0x000fe4000000008e */
[----:B------:R-:W-:Y:S02]  /*a260*/  PRMT R63, R63, 0x5410, R145 ;  /* 0x000054103f3f7816 */ /* 0x000fe40000000091 */
[----:B------:R-:W-:Y:S02]  /*a270*/  PRMT R64, R64, 0x5410, R144 ;  /* 0x0000541040407816 */ /* 0x000fe40000000090 */
[----:B------:R-:W-:-:S02]  /*a280*/  PRMT R61, R61, 0x5410, R147 ;  /* 0x000054103d3d7816 */ /* 0x000fc40000000093 */
        /* <DEDUP_REMOVED lines=10> */
[----:B------:R-:W-:-:S04]  /*a330*/  PRMT R52, R52, 0x5410, R164 ;  /* 0x0000541034347816 */ /* 0x000fc800000000a4 */
[----:B------:R0:W-:Y:S03]  /*a340*/  STTM.x64 tmem[UR10+0x80], R4 ;  /* 0x00008004000079ed */ /* 0x0001e6000834000a */
.L_x_6:
[----:B-----5:R-:W2:Y:S04]  /*a350*/  LDL R141, [R1+0x87c] ;  /* 0x00087c00018d7983 */ /* 0x020ea80000100800 */
[----:B0-----:R-:W3:Y:S04]  /*a360*/  LDL R5, [R1+0x8d0] ;  /* 0x0008d00001057983 */ /* 0x001ee80000100800 */
[----:B------:R-:W4:Y:S01]  /*a370*/  LDL R4, [R1+0x8c8] ;  /* 0x0008c80001047983 */ /* 0x000f220000100800 */
[----:B------:R-:W-:Y:S01]  /*a380*/  ISETP.GE.AND P6, PT, R0, RZ, PT ;  /* 0x000000ff0000720c */ /* 0x000fe20003fc6270 */
[--C-:B------:R-:W-:Y:S01]  /*a390*/  @!P4 IMAD.IADD R76, R76, 0x1, -R72.reuse ;  /* 0x000000014c4cc824 */ /* 0x100fe200078e0a48 */
[----:B------:R-:W0:Y:S01]  /*a3a0*/  LDCU UR4, c[0x0][0x3b0] ;  /* 0x00007600ff0477ac */ /* 0x000e220008000800 */
[--C-:B------:R-:W-:Y:S01]  /*a3b0*/  @!P3 IMAD.IADD R78, R78, 0x1, -R72.reuse ;  /* 0x000000014e4eb824 */ /* 0x100fe200078e0a48 */
[----:B------:R-:W1:Y:S01]  /*a3c0*/  FENCE.VIEW.ASYNC.T ;  /* 0x00000000000073c6 */ /* 0x000e620000000200 */
[--C-:B------:R-:W-:Y:S01]  /*a3d0*/  @!P1 IMAD.IADD R77, R77, 0x1, -R72.reuse ;  /* 0x000000014d4d9824 */ /* 0x100fe200078e0a48 */
[C---:B------:R-:W-:Y:S01]  /*a3e0*/  ISETP.GT.U32.AND P3, PT, R72.reuse, R76, PT ;  /* 0x0000004c4800720c */ /* 0x040fe20003f64070 */
[----:B------:R-:W-:Y:S01]  /*a3f0*/  STL [R1+0xa5c], R13 ;  /* 0x000a5c0d01007387 */ /* 0x000fe20000100800 */
[----:B------:R-:W-:Y:S01]  /*a400*/  ISETP.NE.AND P1, PT, R75, RZ, PT ;  /* 0x000000ff4b00720c */ /* 0x000fe20003f25270 */
[----:B------:R-:W-:Y:S01]  /*a410*/  @!P5 IMAD.IADD R79, R79, 0x1, -R72 ;  /* 0x000000014f4fd824 */ /* 0x000fe200078e0a48 */
[----:B------:R-:W-:Y:S01]  /*a420*/  LOP3.LUT R75, RZ, R75, RZ, 0x33, !PT ;  /* 0x0000004bff4b7212 */ /* 0x000fe200078e33ff */
[----:B------:R-:W-:Y:S01]  /*a430*/  STL [R1+0xa58], R12 ;  /* 0x000a580c01007387 */ /* 0x000fe20000100800 */
[----:B------:R-:W-:Y:S01]  /*a440*/  PRMT R148, RZ, 0x7610, R148 ;  /* 0x00007610ff947816 */ /* 0x000fe20000000094 */
[----:B------:R-:W-:Y:S01]  /*a450*/  @!P6 IMAD.MOV R78, RZ, RZ, -R78 ;  /* 0x000000ffff4ee224 */ /* 0x000fe200078e0a4e */
[----:B------:R-:W-:Y:S01]  /*a460*/  ISETP.GT.U32.AND P5, PT, R72, R79, PT ;  /* 0x0000004f4800720c */ /* 0x000fe20003fa4070 */
[----:B------:R0:W-:Y:S01]  /*a470*/  STL [R1+0xa54], R11 ;  /* 0x000a540b01007387 */ /* 0x0001e20000100800 */
[----:B------:R-:W2:Y:S02]  /*a480*/  LDCU UR5, c[0x0][0x3b0] ;  /* 0x00007600ff0577ac */ /* 0x000ea40008000800 */
[----:B------:R-:W-:Y:S01]  /*a490*/  SEL R78, R75, R78, !P1 ;  /* 0x0000004e4b4e7207 */ /* 0x000fe20004800000 */
[----:B------:R-:W-:Y:S01]  /*a4a0*/  @!P3 IMAD.IADD R76, R76, 0x1, -R72 ;  /* 0x000000014c4cb824 */ /* 0x000fe200078e0a48 */
[----:B------:R-:W2:Y:S01]  /*a4b0*/  LDCU UR7, c[0x0][0x3b0] ;  /* 0x00007600ff0777ac */ /* 0x000ea20008000800 */
[----:B------:R-:W-:Y:S02]  /*a4c0*/  STL [R1+0xa50], R10 ;  /* 0x000a500a01007387 */ /* 0x000fe40000100800 */
[----:B0-----:R-:W-:Y:S01]  /*a4d0*/  IMAD R78, R78, UR4, RZ ;  /* 0x000000044e4e7c24 */ /* 0x001fe2000f8e02ff */
[----:B------:R-:W-:Y:S01]  /*a4e0*/  PRMT R147, RZ, 0x7610, R147 ;  /* 0x00007610ff937816 */ /* 0x000fe20000000093 */
[----:B------:R0:W-:Y:S01]  /*a4f0*/  STL [R1+0xa4c], R9 ;  /* 0x000a4c0901007387 */ /* 0x0001e20000100800 */
[----:B------:R-:W-:Y:S01]  /*a500*/  PRMT R11, RZ, 0x7610, R11 ;  /* 0x00007610ff0b7816 */ /* 0x000fe2000000000b */
[----:B------:R-:W0:Y:S01]  /*a510*/  LDCU UR11, c[0x0][0x3b0] ;  /* 0x00007600ff0b77ac */ /* 0x000e220008000800 */
[----:B------:R-:W0:Y:S01]  /*a520*/  LDCU UR12, c[0x0][0x3b0] ;  /* 0x00007600ff0c77ac */ /* 0x000e220008000800 */
[----:B-1----:R-:W-:Y:S01]  /*a530*/  BAR.SYNC.DEFER_BLOCKING 0x0 ;  /* 0x0000000000007b1d */ /* 0x002fe20000010000 */
[----:B--2---:R-:W-:-:S02]  /*a540*/  ISETP.GE.AND P4, PT, R141, RZ, PT ;  /* 0x000000ff8d00720c */ /* 0x004fc40003f86270 */
[----:B---3--:R-:W-:Y:S01]  /*a550*/  ISETP.GE.AND P6, PT, R5, RZ, PT ;  /* 0x000000ff0500720c */ /* 0x008fe20003fc6270 */
[----:B------:R-:W-:Y:S02]  /*a560*/  @!P5 IMAD.IADD R79, R79, 0x1, -R72 ;  /* 0x000000014f4fd824 */ /* 0x000fe400078e0a48 */
[----:B------:R-:W-:Y:S01]  /*a570*/  STL [R1+0xa28], R71 ;  /* 0x000a284701007387 */ /* 0x000fe20000100800 */
[----:B----4-:R-:W-:-:S03]  /*a580*/  ISETP.GE.AND P3, PT, R4, RZ, PT ;  /* 0x000000ff0400720c */ /* 0x010fc60003f66270 */
[----:B------:R-:W-:Y:S04]  /*a590*/  STL [R1+0xa24], R70 ;  /* 0x000a244601007387 */ /* 0x000fe80000100800 */
[----:B------:R-:W-:Y:S01]  /*a5a0*/  @!P4 IMAD.MOV R77, RZ, RZ, -R77 ;  /* 0x000000ffff4dc224 */ /* 0x000fe200078e0a4d */
[----:B------:R-:W-:Y:S01]  /*a5b0*/  ISETP.GT.U32.AND P4, PT, R72, R81, PT ;  /* 0x000000514800720c */ /* 0x000fe20003f84070 */
[----:B------:R-:W-:Y:S03]  /*a5c0*/  STL [R1+0xa20], R3 ;  /* 0x000a200301007387 */ /* 0x000fe60000100800 */
[----:B------:R-:W-:Y:S01]  /*a5d0*/  SEL R77, R75, R77, !P1 ;  /* 0x0000004d4b4d7207 */ /* 0x000fe20004800000 */
[----:B------:R-:W-:Y:S01]  /*a5e0*/  @!P6 IMAD.MOV R76, RZ, RZ, -R76 ;  /* 0x000000ffff4ce224 */ /* 0x000fe200078e0a4c */
[C---:B------:R-:W-:Y:S01]  /*a5f0*/  LEA R142, P6, R78.reuse, R69, 0x1 ;  /* 0x000000454e8e7211 */ /* 0x040fe200078c08ff */
[----:B------:R-:W-:Y:S01]  /*a600*/  @!P3 IMAD.MOV R79, RZ, RZ, -R79 ;  /* 0x000000ffff4fb224 */ /* 0x000fe200078e0a4f */
[----:B------:R-:W-:Y:S01]  /*a610*/  STL [R1+0xa1c], R2 ;  /* 0x000a1c0201007387 */ /* 0x000fe20000100800 */
[----:B------:R-:W-:Y:S01]  /*a620*/  IMAD R77, R77, UR4, RZ ;  /* 0x000000044d4d7c24 */ /* 0x000fe2000f8e02ff */
[----:B------:R-:W-:-:S03]  /*a630*/  LEA.HI.X.SX32 R141, R78, R68, 0x1, P6 ;  /* 0x000000444e8d7211 */ /* 0x000fc600030f0eff */
[----:B------:R-:W-:Y:S01]  /*a640*/  @!P4 IMAD.IADD R81, R81, 0x1, -R72 ;  /* 0x000000015151c824 */ /* 0x000fe200078e0a48 */
[----:B------:R-:W-:Y:S01]  /*a650*/  LEA R158, P4, R77, R69, 0x1 ;  /* 0x000000454d9e7211 */ /* 0x000fe200078808ff */
[----:B------:R-:W-:Y:S01]  /*a660*/  @P0 IMAD.MOV.U32 R4, RZ, RZ, R142 ;  /* 0x000000ffff040224 */ /* 0x000fe200078e008e */
[----:B------:R-:W-:Y:S01]  /*a670*/  SEL R76, R75, R76, !P1 ;  /* 0x0000004c4b4c7207 */ /* 0x000fe20004800000 */
[----:B------:R-:W-:Y:S01]  /*a680*/  @P0 IMAD.MOV.U32 R5, RZ, RZ, R141 ;  /* 0x000000ffff050224 */ /* 0x000fe200078e008d */
[----:B------:R-:W-:Y:S01]  /*a690*/  LEA.HI.X.SX32 R157, R77, R68, 0x1, P4 ;  /* 0x000000444d9d7211 */ /* 0x000fe200020f0eff */
[----:B------:R-:W2:Y:S01]  /*a6a0*/  LDL R12, [R1+0x918] ;  /* 0x00091800010c7983 */ /* 0x000ea20000100800 */
[C---:B------:R-:W-:Y:S02]  /*a6b0*/  ISETP.GT.U32.AND P6, PT, R72.reuse, R82, PT ;  /* 0x000000524800720c */ /* 0x040fe40003fc4070 */
[----:B------:R-:W-:Y:S01]  /*a6c0*/  ISETP.GT.U32.AND P3, PT, R72, R81, PT ;  /* 0x000000514800720c */ /* 0x000fe20003f64070 */
[----:B------:R1:W3:Y:S01]  /*a6d0*/  @P0 LDG.E.U16 R148, desc[UR20][R4.64] ;  /* 0x0000001404940981 */ /* 0x0002e2000c1e1500 */
[----:B------:R-:W-:Y:S01]  /*a6e0*/  SEL R79, R75, R79, !P1 ;  /* 0x0000004f4b4f7207 */ /* 0x000fe20004800000 */
[----:B------:R-:W-:Y:S01]  /*a6f0*/  IMAD R76, R76, UR5, RZ ;  /* 0x000000054c4c7c24 */ /* 0x000fe2000f8e02ff */
[----:B------:R-:W-:Y:S01]  /*a700*/  PRMT R13, RZ, 0x7610, R13 ;  /* 0x00007610ff0d7816 */ /* 0x000fe2000000000d */
[----:B------:R-:W-:Y:S01]  /*a710*/  STL [R1+0xa30], R142 ;  /* 0x000a308e01007387 */ /* 0x000fe20000100800 */
[----:B------:R-:W-:Y:S01]  /*a720*/  ISETP.GT.U32.AND P5, PT, R72, R80, PT ;  /* 0x000000504800720c */ /* 0x000fe20003fa4070 */
[----:B-1----:R-:W-:-:S02]  /*a730*/  @P0 IMAD.MOV.U32 R4, RZ, RZ, R158 ;  /* 0x000000ffff040224 */ /* 0x002fc400078e009e */
[----:B------:R-:W-:Y:S01]  /*a740*/  STL [R1+0xa2c], R141 ;  /* 0x000a2c8d01007387 */ /* 0x000fe20000100800 */
[----:B------:R-:W-:Y:S01]  /*a750*/  @P0 IMAD.MOV.U32 R5, RZ, RZ, R157 ;  /* 0x000000ffff050224 */ /* 0x000fe200078e009d */
[----:B------:R-:W-:Y:S01]  /*a760*/  ISETP.GT.U32.AND P4, PT, R72, R84, PT ;  /* 0x000000544800720c */ /* 0x000fe20003f84070 */
[--C-:B------:R-:W-:Y:S01]  /*a770*/  @!P6 IMAD.IADD R82, R82, 0x1, -R72.reuse ;  /* 0x000000015252e824 */ /* 0x100fe200078e0a48 */
[----:B------:R-:W1:Y:S02]  /*a780*/  LDCU UR5, c[0x0][0x3b0] ;  /* 0x00007600ff0577ac */ /* 0x000e640008000800 */
[----:B------:R4:W2:Y:S01]  /*a790*/  @P0 LDG.E.U16 R11, desc[UR20][R4.64] ;  /* 0x00000014040b0981 */ /* 0x0008a2000c1e1500 */
[----:B------:R-:W-:Y:S01]  /*a7a0*/  IMAD R79, R79, UR7, RZ ;  /* 0x000000074f4f7c24 */ /* 0x000fe2000f8e02ff */
[----:B------:R-:W-:Y:S01]  /*a7b0*/  PRMT R165, RZ, 0x7610, R165 ;  /* 0x00007610ffa57816 */ /* 0x000fe200000000a5 */
[--C-:B------:R-:W-:Y:S01]  /*a7c0*/  @!P3 IMAD.IADD R81, R81, 0x1, -R72.reuse ;  /* 0x000000015151b824 */ /* 0x100fe200078e0a48 */
[----:B------:R-:W-:Y:S01]  /*a7d0*/  STL [R1+0xa38], R158 ;  /* 0x000a389e01007387 */ /* 0x000fe20000100800 */
[----:B------:R-:W-:Y:S01]  /*a7e0*/  @!P5 IMAD.IADD R80, R80, 0x1, -R72 ;  /* 0x000000015050d824 */ /* 0x000fe200078e0a48 */
[----:B0-----:R-:W-:Y:S01]  /*a7f0*/  PRMT R9, RZ, 0x7610, R9 ;  /* 0x00007610ff097816 */ /* 0x001fe20000000009 */
[----:B------:R-:W0:Y:S01]  /*a800*/  LDCU UR7, c[0x0][0x3b0] ;  /* 0x00007600ff0777ac */ /* 0x000e220008000800 */
[----:B------:R-:W-:Y:S01]  /*a810*/  STL [R1+0xa34], R157 ;  /* 0x000a349d01007387 */ /* 0x000fe20000100800 */
[----:B----4-:R-:W-:-:S03]  /*a820*/  LEA R5, P6, R76, R69, 0x1 ;  /* 0x000000454c057211 */ /* 0x010fc600078c08ff */
[----:B------:R-:W4:Y:S01]  /*a830*/  LDL R162, [R1+0x978] ;  /* 0x0009780001a27983 */ /* 0x000f220000100800 */
[----:B------:R-:W-:-:S03]  /*a840*/  LEA.HI.X.SX32 R4, R76, R68, 0x1, P6 ;  /* 0x000000444c047211 */ /* 0x000fc600030f0eff */
[----:B---3--:R3:W-:Y:S04]  /*a850*/  STL [R1+0x848], R148 ;  /* 0x0008489401007387 */ /* 0x0087e80000100800 */
[----:B---3--:R-:W3:Y:S04]  /*a860*/  LDL R148, [R1+0x9a8] ;  /* 0x0009a80001947983 */ /* 0x008ee80000100800 */
[----:B--2---:R2:W-:Y:S04]  /*a870*/  STL [R1+0x844], R11 ;  /* 0x0008440b01007387 */ /* 0x0045e80000100800 */
[----:B------:R0:W-:Y:S01]  /*a880*/  STL [R1+0x20], R5 ;  /* 0x0000200501007387 */ /* 0x0001e20000100800 */
[----:B--2---:R-:W-:-:S02]  /*a890*/  LEA R11, P3, R79, R69, 0x1 ;  /* 0x000000454f0b7211 */ /* 0x004fc400078608ff */
[----:B0-----:R-:W-:-:S03]  /*a8a0*/  @P0 LOP3.LUT R5, R5, R4, RZ, 0x3c, !PT ;  /* 0x0000000405050212 */ /* 0x001fc600078e3cff */
[----:B------:R-:W-:Y:S04]  /*a8b0*/  STL [R1+0x60], R11 ;  /* 0x0000600b01007387 */ /* 0x000fe80000100800 */
[----:B------:R0:W-:Y:S02]  /*a8c0*/  STL [R1+0x1c], R4 ;  /* 0x00001c0401007387 */ /* 0x0001e40000100800 */
[----:B0-----:R-:W-:-:S04]  /*a8d0*/  @P0 LOP3.LUT R4, R5, R4, RZ, 0x3c, !PT ;  /* 0x0000000405040212 */ /* 0x001fc800078e3cff */
[----:B------:R-:W-:-:S05]  /*a8e0*/  @P0 LOP3.LUT R5, R5, R4, RZ, 0x3c, !PT ;  /* 0x0000000405050212 */ /* 0x000fca00078e3cff */
[----:B------:R-:W2:Y:S01]  /*a8f0*/  @P0 LDG.E.U16 R13, desc[UR20][R4.64] ;  /* 0x00000014040d0981 */ /* 0x000ea2000c1e1500 */
[----:B------:R-:W-:-:S03]  /*a900*/  ISETP.GE.AND P6, PT, R12, RZ, PT ;  /* 0x000000ff0c00720c */ /* 0x000fc60003fc6270 */
[----:B--2---:R0:W-:Y:S04]  /*a910*/  STL [R1+0x840], R13 ;  /* 0x0008400d01007387 */ /* 0x0041e80000100800 */
[----:B0-----:R-:W2:Y:S04]  /*a920*/  LDL.LU R13, [R1+0xa5c] ;  /* 0x000a5c00010d7983 */ /* 0x001ea80000300800 */
[----:B------:R-:W2:Y:S01]  /*a930*/  LDL R5, [R1+0x948] ;  /* 0x0009480001057983 */ /* 0x000ea20000100800 */
[----:B------:R-:W-:Y:S01]  /*a940*/  LEA.HI.X.SX32 R12, R79, R68, 0x1, P3 ;  /* 0x000000444f0c7211 */ /* 0x000fe200018f0eff */
[----:B------:R-:W-:Y:S01]  /*a950*/  @P0 IMAD.MOV.U32 R4, RZ, RZ, R11 ;  /* 0x000000ffff040224 */ /* 0x000fe200078e000b */
[----:B------:R-:W-:Y:S01]  /*a960*/  ISETP.GT.U32.AND P5, PT, R72, R80, PT ;  /* 0x000000504800720c */ /* 0x000fe20003fa4070 */
[----:B------:R-:W-:Y:S01]  /*a970*/  @!P4 IMAD.IADD R84, R84, 0x1, -R72 ;  /* 0x000000015454c824 */ /* 0x000fe200078e0a48 */
[----:B--2---:R-:W-:Y:S01]  /*a980*/  ISETP.GE.AND P3, PT, R5, RZ, PT ;  /* 0x000000ff0500720c */ /* 0x004fe20003f66270 */
[----:B------:R-:W-:-:S05]  /*a990*/  @P0 IMAD.MOV.U32 R5, RZ, RZ, R12 ;  /* 0x000000ffff050224 */ /* 0x000fca00078e000c */
[----:B------:R0:W2:Y:S05]  /*a9a0*/  @P0 LDG.E.U16 R147, desc[UR20][R4.64] ;  /* 0x0000001404930981 */ /* 0x0000aa000c1e1500 */
[----:B------:R-:W-:Y:S01]  /*a9b0*/  @!P5 IMAD.IADD R80, R80, 0x1, -R72 ;  /* 0x000000015050d824 */ /* 0x000fe200078e0a48 */
[C---:B------:R-:W-:Y:S01]  /*a9c0*/  ISETP.GT.U32.AND P5, PT, R72.reuse, R84, PT ;  /* 0x000000544800720c */ /* 0x040fe20003fa4070 */
[----:B------:R-:W-:Y:S01]  /*a9d0*/  @!P6 IMAD.MOV R81, RZ, RZ, -R81 ;  /* 0x000000ffff51e224 */ /* 0x000fe200078e0a51 */
[C---:B------:R-:W-:Y:S02]  /*a9e0*/  ISETP.GT.U32.AND P4, PT, R72.reuse, R82, PT ;  /* 0x000000524800720c */ /* 0x040fe40003f84070 */
[----:B------:R-:W-:Y:S01]  /*a9f0*/  ISETP.GT.U32.AND P6, PT, R72, R83, PT ;  /* 0x000000534800720c */ /* 0x000fe20003fc4070 */
[----:B------:R-:W-:Y:S01]  /*aa00*/  @!P3 IMAD.MOV R80, RZ, RZ, -R80 ;  /* 0x000000ffff50b224 */ /* 0x000fe200078e0a50 */
[C---:B------:R-:W-:Y:S01]  /*aa10*/  SEL R81, R75.reuse, R81, !P1 ;  /* 0x000000514b517207 */ /* 0x040fe20004800000 */
[----:B------:R0:W-:Y:S03]  /*aa20*/  STL [R1+0x5c], R12 ;  /* 0x00005c0c01007387 */ /* 0x0001e60000100800 */
[----:B------:R-:W-:Y:S01]  /*aa30*/  SEL R80, R75, R80, !P1 ;  /* 0x000000504b507207 */ /* 0x000fe20004800000 */
[----:B------:R-:W-:-:S02]  /*aa40*/  IMAD R81, R81, UR11, RZ ;  /* 0x0000000b51517c24 */ /* 0x000fc4000f8e02ff */
[--C-:B------:R-:W-:Y:S02]  /*aa50*/  @!P5 IMAD.IADD R84, R84, 0x1, -R72.reuse ;  /* 0x000000015454d824 */ /* 0x100fe400078e0a48 */
[--C-:B------:R-:W-:Y:S01]  /*aa60*/  @!P4 IMAD.IADD R82, R82, 0x1, -R72.reuse ;  /* 0x000000015252c824 */ /* 0x100fe200078e0a48 */
[----:B0-----:R-:W2:Y:S01]  /*aa70*/  LDL.LU R12, [R1+0xa58] ;  /* 0x000a5800010c7983 */ /* 0x001ea20000300800 */
[----:B-1----:R-:W-:Y:S01]  /*aa80*/  IMAD R80, R80, UR5, RZ ;  /* 0x0000000550507c24 */ /* 0x002fe2000f8e02ff */
[-C--:B------:R-:W-:Y:S01]  /*aa90*/  LEA R4, P5, R81, R69.reuse, 0x1 ;  /* 0x0000004551047211 */ /* 0x080fe200078a08ff */
[----:B------:R-:W-:Y:S01]  /*aaa0*/  @!P6 IMAD.IADD R83, R83, 0x1, -R72 ;  /* 0x000000015353e824 */ /* 0x000fe200078e0a48 */
[----:B------:R-:W2:Y:S01]  /*aab0*/  LDL.LU R11, [R1+0xa54] ;  /* 0x000a5400010b7983 */ /* 0x000ea20000300800 */
[----:B---3--:R-:W-:Y:S01]  /*aac0*/  ISETP.GE.AND P4, PT, R148, RZ, PT ;  /* 0x000000ff9400720c */ /* 0x008fe20003f86270 */
[----:B------:R-:W0:Y:S01]  /*aad0*/  LDCU UR5, c[0x0][0x3b0] ;  /* 0x00007600ff0577ac */ /* 0x000e220008000800 */
[----:B------:R-:W-:-:S02]  /*aae0*/  LEA R148, P6, R80, R69, 0x1 ;  /* 0x0000004550947211 */ /* 0x000fc400078c08ff */
[-C--:B------:R-:W-:Y:S01]  /*aaf0*/  LEA.HI.X.SX32 R5, R81, R68.reuse, 0x1, P5 ;  /* 0x0000004451057211 */ /* 0x080fe200028f0eff */
[----:B------:R-:W1:Y:S01]  /*ab00*/  LDCU UR11, c[0x0][0x3b0] ;  /* 0x00007600ff0b77ac */ /* 0x000e620008000800 */
[----:B----4-:R-:W-:Y:S02]  /*ab10*/  ISETP.GE.AND P3, PT, R162, RZ, PT ;  /* 0x000000ffa200720c */ /* 0x010fe40003f66270 */
[----:B------:R-:W-:Y:S01]  /*ab20*/  LEA.HI.X.SX32 R162, R80, R68, 0x1, P6 ;  /* 0x0000004450a27211 */ /* 0x000fe200030f0eff */
[----:B------:R3:W4:Y:S04]  /*ab30*/  @P0 LDG.E.U16 R165, desc[UR20][R4.64] ;  /* 0x0000001404a50981 */ /* 0x000728000c1e1500 */
[----:B--2---:R2:W-:Y:S04]  /*ab40*/  STL [R1+0x83c], R147 ;  /* 0x00083c9301007387 */ /* 0x0045e80000100800 */
[----:B--2---:R-:W2:Y:S04]  /*ab50*/  LDL R147, [R1+0x9d8] ;  /* 0x0009d80001937983 */ /* 0x004ea80000100800 */
[----:B------:R3:W-:Y:S04]  /*ab60*/  STL [R1+0xa0], R4 ;  /* 0x0000a00401007387 */ /* 0x0007e80000100800 */
[----:B------:R-:W-:Y:S04]  /*ab70*/  STL [R1+0xe0], R148 ;  /* 0x0000e09401007387 */ /* 0x000fe80000100800 */
[----:B------:R0:W-:Y:S01]  /*ab80*/  STL [R1+0x9c], R5 ;  /* 0x00009c0501007387 */ /* 0x0001e20000100800 */
[----:B---3--:R-:W-:-:S02]  /*ab90*/  @P0 IMAD.MOV.U32 R4, RZ, RZ, R148 ;  /* 0x000000ffff040224 */ /* 0x008fc400078e0094 */
[----:B0-----:R-:W-:-:S05]  /*aba0*/  @P0 IMAD.MOV.U32 R5, RZ, RZ, R162 ;  /* 0x000000ffff050224 */ /* 0x001fca00078e00a2 */
[----:B------:R0:W3:Y:S01]  /*abb0*/  @P0 LDG.E.U16 R9, desc[UR20][R4.64] ;  /* 0x0000001404090981 */ /* 0x0000e2000c1e1500 */
[----:B------:R-:W-:Y:S01]  /*abc0*/  @!P3 IMAD.MOV R82, RZ, RZ, -R82 ;  /* 0x000000ffff52b224 */ /* 0x000fe200078e0a52 */
[C---:B------:R-:W-:Y:S01]  /*abd0*/  ISETP.GT.U32.AND P3, PT, R72.reuse, R83, PT ;  /* 0x000000534800720c */ /* 0x040fe20003f64070 */
[----:B------:R-:W-:Y:S01]  /*abe0*/  @!P4 IMAD.MOV R84, RZ, RZ, -R84 ;  /* 0x000000ffff54c224 */ /* 0x000fe200078e0a54 */
[C---:B------:R-:W-:Y:S02]  /*abf0*/  ISETP.GT.U32.AND P6, PT, R72.reuse, R86, PT ;  /* 0x000000564800720c */ /* 0x040fe40003fc4070 */
[C---:B------:R-:W-:Y:S02]  /*ac00*/  SEL R82, R75.reuse, R82, !P1 ;  /* 0x000000524b527207 */ /* 0x040fe40004800000 */
[----:B------:R-:W-:Y:S02]  /*ac10*/  ISETP.GT.U32.AND P5, PT, R72, R87, PT ;  /* 0x000000574800720c */ /* 0x000fe40003fa4070 */
[----:B------:R-:W-:Y:S01]  /*ac20*/  SEL R84, R75, R84, !P1 ;  /* 0x000000544b547207 */ /* 0x000fe20004800000 */
[----:B------:R0:W-:Y:S01]  /*ac30*/  STL [R1+0xdc], R162 ;  /* 0x0000dca201007387 */ /* 0x0001e20000100800 */
[----:B------:R-:W-:Y:S01]  /*ac40*/  IMAD R82, R82, UR7, RZ ;  /* 0x0000000752527c24 */ /* 0x000fe2000f8e02ff */
[----:B------:R-:W-:Y:S01]  /*ac50*/  PRMT R10, RZ, 0x7610, R10 ;  /* 0x00007610ff0a7816 */ /* 0x000fe2000000000a */
[----:B------:R-:W1:Y:S01]  /*ac60*/  LDCU UR7, c[0x0][0x3b0] ;  /* 0x00007600ff0777ac */ /* 0x000e620008000800 */
[----:B------:R-:W-:Y:S01]  /*ac70*/  @!P3 IMAD.IADD R83, R83, 0x1, -R72 ;  /* 0x000000015353b824 */ /* 0x000fe200078e0a48 */
[----:B------:R-:W3:Y:S01]  /*ac80*/  LDL R148, [R1+0x9f4] ;  /* 0x0009f40001947983 */ /* 0x000ee20000100800 */
[----:B------:R-:W-:Y:S01]  /*ac90*/  IMAD R84, R84, UR12, RZ ;  /* 0x0000000c54547c24 */ /* 0x000fe2000f8e02ff */
[----:B------:R-:W-:Y:S01]  /*aca0*/  PRMT R164, RZ, 0x7610, R164 ;  /* 0x00007610ffa47816 */ /* 0x000fe200000000a4 */
[--C-:B------:R-:W-:Y:S01]  /*acb0*/  @!P6 IMAD.IADD R86, R86, 0x1, -R72.reuse ;  /* 0x000000015656e824 */ /* 0x100fe200078e0a48 */
[----:B0-----:R-:W3:Y:S01]  /*acc0*/  LDL R162, [R1+0xa08] ;  /* 0x000a080001a27983 */ /* 0x001ee20000100800 */
[----:B------:R-:W-:Y:S01]  /*acd0*/  LEA R4, P6, R82, R69, 0x1 ;  /* 0x0000004552047211 */ /* 0x000fe200078c08ff */
[----:B------:R-:W-:-:S02]  /*ace0*/  @!P5 IMAD.IADD R87, R87, 0x1, -R72 ;  /* 0x000000015757d824 */ /* 0x000fc400078e0a48 */
[----:B------:R-:W-:Y:S01]  /*acf0*/  ISETP.GT.U32.AND P5, PT, R72, R86, PT ;  /* 0x000000564800720c */ /* 0x000fe20003fa4070 */
[----:B------:R-:W0:Y:S01]  /*ad00*/  LDCU UR12, c[0x0][0x3b0] ;  /* 0x00007600ff0c77ac */ /* 0x000e220008000800 */
[----:B------:R-:W-:-:S05]  /*ad10*/  LEA.HI.X.SX32 R5, R82, R68, 0x1, P6 ;  /* 0x0000004452057211 */ /* 0x000fca00030f0eff */
[----:B------:R0:W3:Y:S01]  /*ad20*/  @P0 LDG.E.U16 R10, desc[UR20][R4.64] ;  /* 0x00000014040a0981 */ /* 0x0000e2000c1e1500 */
[----:B------:R-:W-:-:S05]  /*ad30*/  PRMT R160, RZ, 0x7610, R160 ;  /* 0x00007610ffa07816 */ /* 0x000fca00000000a0 */
[----:B------:R-:W-:Y:S01]  /*ad40*/  @!P5 IMAD.IADD R86, R86, 0x1, -R72 ;  /* 0x000000015656d824 */ /* 0x000fe200078e0a48 */
[----:B--2---:R-:W-:Y:S02]  /*ad50*/  ISETP.GE.AND P4, PT, R147, RZ, PT ;  /* 0x000000ff9300720c */ /* 0x004fe40003f86270 */
[----:B------:R-:W2:Y:S04]  /*ad60*/  LDL R147, [R1+0x9ac] ;  /* 0x0009ac0001937983 */ /* 0x000ea80000100800 */
[----:B----4-:R4:W-:Y:S07]  /*ad70*/  STL [R1+0x838], R165 ;  /* 0x000838a501007387 */ /* 0x0109ee0000100800 */
[----:B------:R-:W-:Y:S01]  /*ad80*/  @!P4 IMAD.MOV R83, RZ, RZ, -R83 ;  /* 0x000000ffff53c224 */ /* 0x000fe200078e0a53 */
[----:B----4-:R-:W-:Y:S01]  /*ad90*/  LEA R165, P4, R84, R69, 0x1 ;  /* 0x0000004554a57211 */ /* 0x010fe200078808ff */
[----:B------:R0:W-:Y:S03]  /*ada0*/  STL [R1+0x140], R4 ;  /* 0x0001400401007387 */ /* 0x0001e60000100800 */
[----:B------:R-:W-:Y:S01]  /*adb0*/  SEL R83, R75, R83, !P1 ;  /* 0x000000534b537207 */ /* 0x000fe20004800000 */
[----:B------:R-:W-:Y:S04]  /*adc0*/  STL [R1+0x180], R165 ;  /* 0x000180a501007387 */ /* 0x000fe80000100800 */
[----:B---3--:R3:W-:Y:S01]  /*add0*/  STL [R1+0x834], R9 ;  /* 0x0008340901007387 */ /* 0x0087e20000100800 */
[----:B0-----:R-:W-:-:S03]  /*ade0*/  @P0 IMAD.MOV.U32 R4, RZ, RZ, R165 ;  /* 0x000000ffff040224 */ /* 0x001fc600078e00a5 */
[----:B------:R0:W-:Y:S01]  /*adf0*/  STL [R1+0x13c], R5 ;  /* 0x00013c0501007387 */ /* 0x0001e20000100800 */
[----:B---3--:R-:W-:Y:S01]  /*ae00*/  LEA.HI.X.SX32 R9, R84, R68, 0x1, P4 ;  /* 0x0000004454097211 */ /* 0x008fe200020f0eff */
[----:B------:R-:W-:Y:S01]  /*ae10*/  IMAD R83, R83, UR5, RZ ;  /* 0x0000000553537c24 */ /* 0x000fe2000f8e02ff */
[----:B------:R-:W-:Y:S01]  /*ae20*/  ISETP.GT.U32.AND P3, PT, R72, R87, PT ;  /* 0x000000574800720c */ /* 0x000fe20003f64070 */
[----:B------:R-:W3:Y:S02]  /*ae30*/  LDCU UR5, c[0x0][0x3b0] ;  /* 0x00007600ff0577ac */ /* 0x000ee40008000800 */
[----:B0-----:R-:W-:-:S05]  /*ae40*/  @P0 IMAD.MOV.U32 R5, RZ, RZ, R9 ;  /* 0x000000ffff050224 */ /* 0x001fca00078e0009 */
[----:B------:R0:W4:Y:S02]  /*ae50*/  @P0 LDG.E.U16 R164, desc[UR20][R4.64] ;  /* 0x0000001404a40981 */ /* 0x000124000c1e1500 */
[----:B0-----:R-:W-:-:S04]  /*ae60*/  LEA R4, P5, R83, R69, 0x1 ;  /* 0x0000004553047211 */ /* 0x001fc800078a08ff */
[----:B------:R-:W-:-:S05]  /*ae70*/  LEA.HI.X.SX32 R5, R83, R68, 0x1, P5 ;  /* 0x0000004453057211 */ /* 0x000fca00028f0eff */
[----:B------:R0:W4:Y:S01]  /*ae80*/  @P0 LDG.E.U16 R160, desc[UR20][R4.64] ;  /* 0x0000001404a00981 */ /* 0x000122000c1e1500 */
[----:B------:R-:W-:Y:S01]  /*ae90*/  ISETP.GT.U32.AND P4, PT, R72, R85, PT ;  /* 0x000000554800720c */ /* 0x000fe20003f84070 */
[----:B------:R-:W-:Y:S01]  /*aea0*/  @!P3 IMAD.IADD R87, R87, 0x1, -R72 ;  /* 0x000000015757b824 */ /* 0x000fe200078e0a48 */
[----:B------:R-:W-:Y:S02]  /*aeb0*/  ISETP.GE.AND P6, PT, R162, RZ, PT ;  /* 0x000000ffa200720c */ /* 0x000fe40003fc6270 */
[----:B------:R-:W-:-:S09]  /*aec0*/  ISETP.GT.U32.AND P3, PT, R72, R88, PT ;  /* 0x000000584800720c */ /* 0x000fd20003f64070 */
[----:B------:R-:W-:Y:S01]  /*aed0*/  @!P4 IMAD.IADD R85, R85, 0x1, -R72 ;  /* 0x000000015555c824 */ /* 0x000fe200078e0a48 */
[----:B------:R-:W-:Y:S01]  /*aee0*/  ISETP.GE.AND P4, PT, R148, RZ, PT ;  /* 0x000000ff9400720c */ /* 0x000fe20003f86270 */
[----:B------:R-:W-:-:S03]  /*aef0*/  @!P6 IMAD.MOV R87, RZ, RZ, -R87 ;  /* 0x000000ffff57e224 */ /* 0x000fc600078e0a57 */
[----:B------:R-:W-:Y:S01]  /*af00*/  ISETP.GT.U32.AND P5, PT, R72, R85, PT ;  /* 0x000000554800720c */ /* 0x000fe20003fa4070 */
[----:B------:R-:W-:Y:S01]  /*af10*/  @!P3 IMAD.IADD R88, R88, 0x1, -R72 ;  /* 0x000000015858b824 */ /* 0x000fe200078e0a48 */
[----:B------:R-:W-:-:S07]  /*af20*/  SEL R87, R75, R87, !P1 ;  /* 0x000000574b577207 */ /* 0x000fce0004800000 */
[----:B------:R-:W-:Y:S01]  /*af30*/  @!P4 IMAD.MOV R86, RZ, RZ, -R86 ;  /* 0x000000ffff56c224 */ /* 0x000fe200078e0a56 */
[----:B------:R-:W-:Y:S04]  /*af40*/  STL [R1+0x17c], R9 ;  /* 0x00017c0901007387 */ /* 0x000fe80000100800 */
[----:B------:R-:W-:Y:S01]  /*af50*/  SEL R86, R75, R86, !P1 ;  /* 0x000000564b567207 */ /* 0x000fe20004800000 */
[----:B---3--:R-:W-:Y:S01]  /*af60*/  IMAD R87, R87, UR5, RZ ;  /* 0x0000000557577c24 */ /* 0x008fe2000f8e02ff */
[----:B------:R3:W-:Y:S01]  /*af70*/  STL [R1+0x830], R10 ;  /* 0x0008300a01007387 */ /* 0x0007e20000100800 */
[----:B------:R-:W-:Y:S01]  /*af80*/  @!P5 IMAD.IADD R85, R85, 0x1, -R72 ;  /* 0x000000015555d824 */ /* 0x000fe200078e0a48 */
[----:B------:R-:W-:Y:S01]  /*af90*/  PRMT R163, RZ, 0x7610, R163 ;  /* 0x00007610ffa37816 */ /* 0x000fe200000000a3 */
[----:B-1----:R-:W-:Y:S01]  /*afa0*/  IMAD R86, R86, UR7, RZ ;  /* 0x0000000756567c24 */ /* 0x002fe2000f8e02ff */
[----:B------:R-:W-:Y:S01]  /*afb0*/  PRMT R143, RZ, 0x7610, R143 ;  /* 0x00007610ff8f7816 */ /* 0x000fe2000000008f */
[----:B------:R-:W1:Y:S01]  /*afc0*/  LDCU UR5, c[0x0][0x3b0] ;  /* 0x00007600ff0577ac */ /* 0x000e620008000800 */
[----:B--2---:R-:W-:Y:S01]  /*afd0*/  ISETP.GE.AND P3, PT, R147, RZ, PT ;  /* 0x000000ff9300720c */ /* 0x004fe20003f66270 */
[----:B---3--:R-:W2:Y:S01]  /*afe0*/  LDL.LU R10, [R1+0xa50] ;  /* 0x000a5000010a7983 */ /* 0x008ea20000300800 */
[----:B------:R-:W-:Y:S01]  /*aff0*/  ISETP.GT.U32.AND P6, PT, R72, R88, PT ;  /* 0x000000584800720c */ /* 0x000fe20003fc4070 */
[----:B------:R-:W3:Y:S02]  /*b000*/  LDCU UR7, c[0x0][0x3b0] ;  /* 0x00007600ff0777ac */ /* 0x000ee40008000800 */
[----:B------:R-:W2:Y:S04]  /*b010*/  LDL.LU R9, [R1+0xa4c] ;  /* 0x000a4c0001097983 */ /* 0x000ea80000300800 */
[----:B------:R0:W-:Y:S04]  /*b020*/  STL [R1+0x1c0], R4 ;  /* 0x0001c00401007387 */ /* 0x0001e80000100800 */
[----:B------:R-:W-:Y:S01]  /*b030*/  @!P3 IMAD.MOV R85, RZ, RZ, -R85 ;  /* 0x000000ffff55b224 */ /* 0x000fe200078e0a55 */
[-C--:B------:R-:W-:Y:S01]  /*b040*/  LEA R147, P3, R86, R69.reuse, 0x1 ;  /* 0x0000004556937211 */ /* 0x080fe200078608ff */
[----:B------:R-:W2:Y:S01]  /*b050*/  LDL R148, [R1+0x970] ;  /* 0x0009700001947983 */ /* 0x000ea20000100800 */
[----:B0-----:R-:W-:-:S03]  /*b060*/  LEA R4, P5, R87, R69, 0x1 ;  /* 0x0000004557047211 */ /* 0x001fc600078a08ff */
[----:B------:R0:W-:Y:S01]  /*b070*/  STL [R1+0x1bc], R5 ;  /* 0x0001bc0501007387 */ /* 0x0001e20000100800 */
[-C--:B------:R-:W-:Y:S02]  /*b080*/  LEA.HI.X.SX32 R162, R86, R68.reuse, 0x1, P3 ;  /* 0x0000004456a27211 */ /* 0x080fe400018f0eff */
[----:B0-----:R-:W-:-:S05]  /*b090*/  LEA.HI.X.SX32 R5, R87, R68, 0x1, P5 ;  /* 0x0000004457057211 */ /* 0x001fca00028f0eff */
[----:B------:R0:W3:Y:S04]  /*b0a0*/  @P0 LDG.E.U16 R163, desc[UR20][R4.64] ;  /* 0x0000001404a30981 */ /* 0x0000e8000c1e1500 */
[----:B----4-:R4:W-:Y:S04]  /*b0b0*/  STL [R1+0x828], R160 ;  /* 0x000828a001007387 */ /* 0x0109e80000100800 */
[----:B----4-:R-:W4:Y:S04]  /*b0c0*/  LDL R160, [R1+0x92c] ;  /* 0x00092c0001a07983 */ /* 0x010f280000100800 */
[----:B------:R-:W-:Y:S04]  /*b0d0*/  STL [R1+0x82c], R164 ;  /* 0x00082ca401007387 */ /* 0x000fe80000100800 */
[----:B------:R0:W-:Y:S04]  /*b0e0*/  STL [R1+0x200], R4 ;  /* 0x0002000401007387 */ /* 0x0001e80000100800 */
[----:B------:R-:W-:Y:S04]  /*b0f0*/  STL [R1+0x240], R147 ;  /* 0x0002409301007387 */ /* 0x000fe80000100800 */
[----:B------:R1:W-:Y:S01]  /*b100*/  STL [R1+0x1fc], R5 ;  /* 0x0001fc0501007387 */ /* 0x0003e20000100800 */
[----:B0-----:R-:W-:-:S02]  /*b110*/  @P0 IMAD.MOV.U32 R4, RZ, RZ, R147 ;  /* 0x000000ffff040224 */ /* 0x001fc400078e0093 */
[----:B-1----:R-:W-:-:S05]  /*b120*/  @P0 IMAD.MOV.U32 R5, RZ, RZ, R162 ;  /* 0x000000ffff050224 */ /* 0x002fca00078e00a2 */
[----:B------:R-:W3:Y:S01]  /*b130*/  @P0 LDG.E.U16 R143, desc[UR20][R4.64] ;  /* 0x00000014048f0981 */ /* 0x000ee2000c1e1500 */
[----:B------:R-:W-:Y:S02]  /*b140*/  ISETP.GT.U32.AND P4, PT, R72, R90, PT ;  /* 0x0000005a4800720c */ /* 0x000fe40003f84070 */
[----:B------:R-:W-:Y:S01]  /*b150*/  SEL R85, R75, R85, !P1 ;  /* 0x000000554b557207 */ /* 0x000fe20004800000 */
[----:B------:R-:W-:-:S04]  /*b160*/  @!P6 IMAD.IADD R88, R88, 0x1, -R72 ;  /* 0x000000015858e824 */ /* 0x000fc800078e0a48 */
[----:B------:R-:W-:-:S06]  /*b170*/  IMAD R85, R85, UR11, RZ ;  /* 0x0000000b55557c24 */ /* 0x000fcc000f8e02ff */
[----:B------:R-:W-:Y:S01]  /*b180*/  @!P4 IMAD.IADD R90, R90, 0x1, -R72 ;  /* 0x000000015a5ac824 */ /* 0x000fe200078e0a48 */
[----:B------:R-:W-:Y:S01]  /*b190*/  PRMT R161, RZ, 0x7610, R161 ;  /* 0x00007610ffa17816 */ /* 0x000fe200000000a1 */
[----:B------:R-:W0:Y:S01]  /*b1a0*/  LDCU UR11, c[0x0][0x3b0] ;  /* 0x00007600ff0b77ac */ /* 0x000e220008000800 */
[----:B------:R-:W-:Y:S02]  /*b1b0*/  PRMT R145, RZ, 0x7610, R145 ;  /* 0x00007610ff917816 */ /* 0x000fe40000000091 */
[----:B--2---:R-:W-:Y:S02]  /*b1c0*/  ISETP.GE.AND P5, PT, R148, RZ, PT ;  /* 0x000000ff9400720c */ /* 0x004fe40003fa6270 */
[----:B------:R-:W2:Y:S04]  /*b1d0*/  LDL R148, [R1+0x8bc] ;  /* 0x0008bc0001947983 */ /* 0x000ea80000100800 */
[----:B------:R-:W-:Y:S04]  /*b1e0*/  STL [R1+0x23c], R162 ;  /* 0x00023ca201007387 */ /* 0x000fe80000100800 */
[----:B------:R-:W2:Y:S03]  /*b1f0*/  LDL R147, [R1+0x898] ;  /* 0x0008980001937983 */ /* 0x000ea60000100800 */
[----:B------:R-:W-:Y:S01]  /*b200*/  @!P5 IMAD.MOV R88, RZ, RZ, -R88 ;  /* 0x000000ffff58d224 */ /* 0x000fe200078e0a58 */
[----:B------:R-:W-:-:S04]  /*b210*/  ISETP.GT.U32.AND P5, PT, R72, R90, PT ;  /* 0x0000005a4800720c */ /* 0x000fc80003fa4070 */
[----:B------:R-:W-:-:S05]  /*b220*/  SEL R88, R75, R88, !P1 ;  /* 0x000000584b587207 */ /* 0x000fca0004800000 */
[----:B------:R-:W-:Y:S01]  /*b230*/  IMAD R88, R88, UR5, RZ ;  /* 0x0000000558587c24 */ /* 0x000fe2000f8e02ff */
[----:B------:R-:W-:Y:S01]  /*b240*/  ISETP.GT.U32.AND P6, PT, R72, R89, PT ;  /* 0x000000594800720c */ /* 0x000fe20003fc4070 */
[----:B------:R-:W1:Y:S02]  /*b250*/  LDCU UR5, c[0x0][0x3b0] ;  /* 0x00007600ff0577ac */ /* 0x000e640008000800 */
[----:B------:R-:W-:Y:S01]  /*b260*/  @!P5 IMAD.IADD R90, R90, 0x1, -R72 ;  /* 0x000000015a5ad824 */ /* 0x000fe200078e0a48 */
[----:B---3--:R3:W-:Y:S02]  /*b270*/  STL [R1+0x820], R143 ;  /* 0x0008208f01007387 */ /* 0x0087e40000100800 */
[----:B---3--:R-:W-:-:S04]  /*b280*/  LEA R143, P4, R85, R69, 0x1 ;  /* 0x00000045558f7211 */ /* 0x008fc800078808ff */
[----:B------:R-:W-:Y:S01]  /*b290*/  LEA.HI.X.SX32 R162, R85, R68, 0x1, P4 ;  /* 0x0000004455a27211 */ /* 0x000fe200020f0eff */
[----:B------:R-:W-:-:S04]  /*b2a0*/  @P0 IMAD.MOV.U32 R4, RZ, RZ, R143 ;  /* 0x000000ffff040224 */ /* 0x000fc800078e008f */
[----:B------:R-:W-:-:S05]  /*b2b0*/  @P0 IMAD.MOV.U32 R5, RZ, RZ, R162 ;  /* 0x000000ffff050224 */ /* 0x000fca00078e00a2 */
[----:B------:R3:W2:Y:S04]  /*b2c0*/  @P0 LDG.E.U16 R161, desc[UR20][R4.64] ;  /* 0x0000001404a10981 */ /* 0x0006a8000c1e1500 */
[----:B------:R0:W-:Y:S01]  /*b2d0*/  STL [R1+0x280], R143 ;  /* 0x0002808f01007387 */ /* 0x0001e20000100800 */
[----:B---3--:R-:W-:-:S03]  /*b2e0*/  LEA R4, P5, R88, R69, 0x1 ;  /* 0x0000004558047211 */ /* 0x008fc600078a08ff */
[----:B------:R-:W-:Y:S01]  /*b2f0*/  STL [R1+0x27c], R162 ;  /* 0x00027ca201007387 */ /* 0x000fe20000100800 */
[----:B------:R-:W-:-:S03]  /*b300*/  LEA.HI.X.SX32 R5, R88, R68, 0x1, P5 ;  /* 0x0000004458057211 */ /* 0x000fc600028f0eff */
[----:B0-----:R-:W3:Y:S04]  /*b310*/  LDL R143, [R1+0x868] ;  /* 0x00086800018f7983 */ /* 0x001ee80000100800 */
[----:B------:R0:W3:Y:S01]  /*b320*/  @P0 LDG.E.U16 R145, desc[UR20][R4.64] ;  /* 0x0000001404910981 */ /* 0x0000e2000c1e1500 */
[C---:B------:R-:W-:Y:S01]  /*b330*/  ISETP.GT.U32.AND P3, PT, R72.reuse, R91, PT ;  /* 0x0000005b4800720c */ /* 0x040fe20003f64070 */
[----:B------:R-:W-:Y:S01]  /*b340*/  @!P6 IMAD.IADD R89, R89, 0x1, -R72 ;  /* 0x000000015959e824 */ /* 0x000fe200078e0a48 */
[----:B------:R-:W-:-:S04]  /*b350*/  ISETP.GT.U32.AND P6, PT, R72, R74, PT ;  /* 0x0000004a4800720c */ /* 0x000fc80003fc4070 */
[----:B------:R-:W-:-:S07]  /*b360*/  ISETP.GT.U32.AND P4, PT, R72, R89, PT ;  /* 0x000000594800720c */ /* 0x000fce0003f84070 */
[--C-:B------:R-:W-:Y:S01]  /*b370*/  @!P3 IMAD.IADD R91, R91, 0x1, -R72.reuse ;  /* 0x000000015b5bb824 */ /* 0x100fe200078e0a48 */
[----:B----4-:R-:W-:Y:S01]  /*b380*/  ISETP.GE.AND P3, PT, R160, RZ, PT ;  /* 0x000000ffa000720c */ /* 0x010fe20003f66270 */
[----:B------:R-:W-:-:S04]  /*b390*/  @!P6 IMAD.IADD R74, R74, 0x1, -R72 ;  /* 0x000000014a4ae824 */ /* 0x000fc800078e0a48 */
[----:B------:R-:W-:Y:S01]  /*b3a0*/  @!P4 IMAD.IADD R89, R89, 0x1, -R72 ;  /* 0x000000015959c824 */ /* 0x000fe200078e0a48 */
[C---:B------:R-:W-:Y:S02]  /*b3b0*/  ISETP.GT.U32.AND P4, PT, R72.reuse, R74, PT ;  /* 0x0000004a4800720c */ /* 0x040fe40003f84070 */
[----:B------:R-:W-:-:S05]  /*b3c0*/  ISETP.GT.U32.AND P5, PT, R72, R92, PT ;  /* 0x0000005c4800720c */ /* 0x000fca0003fa4070 */
[----:B------:R-:W-:Y:S01]  /*b3d0*/  @!P3 IMAD.MOV R90, RZ, RZ, -R90 ;  /* 0x000000ffff5ab224 */ /* 0x000fe200078e0a5a */
[----:B------:R-:W-:-:S04]  /*b3e0*/  ISETP.GT.U32.AND P3, PT, R72, R91, PT ;  /* 0x0000005b4800720c */ /* 0x000fc80003f64070 */
[----:B------:R-:W-:Y:S01]  /*b3f0*/  SEL R90, R75, R90, !P1 ;  /* 0x0000005a4b5a7207 */ /* 0x000fe20004800000 */
[--C-:B------:R-:W-:Y:S01]  /*b400*/  @!P4 IMAD.IADD R74, R74, 0x1, -R72.reuse ;  /* 0x000000014a4ac824 */ /* 0x100fe200078e0a48 */
[----:B------:R-:W-:Y:S03]  /*b410*/  STL [R1+0x824], R163 ;  /* 0x000824a301007387 */ /* 0x000fe60000100800 */
[----:B------:R-:W-:Y:S01]  /*b420*/  IMAD R90, R90, UR7, RZ ;  /* 0x000000075a5a7c24 */ /* 0x000fe2000f8e02ff */
[----:B------:R0:W-:Y:S01]  /*b430*/  STL [R1+0x2c0], R4 ;  /* 0x0002c00401007387 */ /* 0x0001e20000100800 */
[--C-:B------:R-:W-:Y:S01]  /*b440*/  @!P5 IMAD.IADD R92, R92, 0x1, -R72.reuse ;  /* 0x000000015c5cd824 */ /* 0x100fe200078e0a48 */
[----:B------:R-:W-:Y:S01]  /*b450*/  PRMT R159, RZ, 0x7610, R159 ;  /* 0x00007610ff9f7816 */ /* 0x000fe2000000009f */
[----:B------:R-:W-:Y:S01]  /*b460*/  @!P3 IMAD.IADD R91, R91, 0x1, -R72 ;  /* 0x000000015b5bb824 */ /* 0x000fe200078e0a48 */
[----:B------:R4:W-:Y:S01]  /*b470*/  STL [R1+0x2bc], R5 ;  /* 0x0002bc0501007387 */ /* 0x0009e20000100800 */
[----:B------:R-:W-:Y:S01]  /*b480*/  PRMT R146, RZ, 0x7610, R146 ;  /* 0x00007610ff927816 */ /* 0x000fe20000000092 */
[----:B------:R-:W1:Y:S01]  /*b490*/  LDCU UR7, c[0x0][0x3b0] ;  /* 0x00007600ff0777ac */ /* 0x000e620008000800 */
[----:B0-----:R-:W-:-:S04]  /*b4a0*/  LEA R4, P3, R90, R69, 0x1 ;  /* 0x000000455a047211 */ /* 0x001fc800078608ff */
[----:B----4-:R-:W-:-:S05]  /*b4b0*/  LEA.HI.X.SX32 R5, R90, R68, 0x1, P3 ;  /* 0x000000445a057211 */ /* 0x010fca00018f0eff */
[----:B------:R0:W4:Y:S01]  /*b4c0*/  @P0 LDG.E.U16 R159, desc[UR20][R4.64] ;  /* 0x00000014049f0981 */ /* 0x000122000c1e1500 */
[----:B------:R-:W-:Y:S02]  /*b4d0*/  PRMT R144, RZ, 0x7610, R144 ;  /* 0x00007610ff907816 */ /* 0x000fe40000000090 */
[----:B--2---:R-:W-:-:S13]  /*b4e0*/  ISETP.GE.AND P6, PT, R148, RZ, PT ;  /* 0x000000ff9400720c */ /* 0x004fda0003fc6270 */
[----:B------:R-:W-:Y:S01]  /*b4f0*/  @!P6 IMAD.MOV R89, RZ, RZ, -R89 ;  /* 0x000000ffff59e224 */ /* 0x000fe200078e0a59 */
[----:B------:R-:W-:-:S04]  /*b500*/  ISETP.GE.AND P6, PT, R147, RZ, PT ;  /* 0x000000ff9300720c */ /* 0x000fc80003fc6270 */
[----:B------:R-:W-:-:S05]  /*b510*/  SEL R89, R75, R89, !P1 ;  /* 0x000000594b597207 */ /* 0x000fca0004800000 */
[----:B-1----:R-:W-:Y:S01]  /*b520*/  IMAD R89, R89, UR5, RZ ;  /* 0x0000000559597c24 */ /* 0x002fe2000f8e02ff */
[----:B---3--:R-:W-:-:S03]  /*b530*/  ISETP.GE.AND P5, PT, R143, RZ, PT ;  /* 0x000000ff8f00720c */ /* 0x008fc60003fa6270 */
[----:B------:R-:W-:Y:S01]  /*b540*/  @!P6 IMAD.MOV R74, RZ, RZ, -R74 ;  /* 0x000000ffff4ae224 */ /* 0x000fe200078e0a4a */
[C---:B------:R-:W-:Y:S01]  /*b550*/  LEA R147, P6, R89.reuse, R69, 0x1 ;  /* 0x0000004559937211 */ /* 0x040fe200078c08ff */
[----:B------:R-:W1:Y:S01]  /*b560*/  LDCU UR5, c[0x0][0x3b0] ;  /* 0x00007600ff0577ac */ /* 0x000e620008000800 */
[----:B------:R2:W-:Y:S02]  /*b570*/  STL [R1+0x818], R145 ;  /* 0x0008189101007387 */ /* 0x0005e40000100800 */
[----:B------:R-:W-:Y:S02]  /*b580*/  LEA.HI.X.SX32 R148, R89, R68, 0x1, P6 ;  /* 0x0000004459947211 */ /* 0x000fe400030f0eff */
[----:B------:R-:W-:Y:S01]  /*b590*/  SEL R74, R75, R74, !P1 ;  /* 0x0000004a4b4a7207 */ /* 0x000fe20004800000 */
[----:B--2---:R-:W2:Y:S04]  /*b5a0*/  LDL R145, [R1+0x880] ;  /* 0x0008800001917983 */ /* 0x004ea80000100800 */
[----:B------:R-:W-:Y:S04]  /*b5b0*/  STL [R1+0x81c], R161 ;  /* 0x00081ca101007387 */ /* 0x000fe80000100800 */
[----:B------:R-:W3:Y:S04]  /*b5c0*/  LDL R143, [R1+0x8e4] ;  /* 0x0008e400018f7983 */ /* 0x000ee80000100800 */
[----:B------:R0:W-:Y:S01]  /*b5d0*/  STL [R1+0x2f8], R4 ;  /* 0x0002f80401007387 */ /* 0x0001e20000100800 */
[----:B------:R-:W-:Y:S01]  /*b5e0*/  IMAD R74, R74, UR11, RZ ;  /* 0x0000000b4a4a7c24 */ /* 0x000fe2000f8e02ff */
[C---:B------:R-:W-:Y:S01]  /*b5f0*/  ISETP.GT.U32.AND P4, PT, R72.reuse, R92, PT ;  /* 0x0000005c4800720c */ /* 0x040fe20003f84070 */
[----:B------:R-:W-:Y:S01]  /*b600*/  @!P5 IMAD.MOV R91, RZ, RZ, -R91 ;  /* 0x000000ffff5bd224 */ /* 0x000fe200078e0a5b */
[----:B------:R-:W-:Y:S01]  /*b610*/  STL [R1+0x330], R147 ;  /* 0x0003309301007387 */ /* 0x000fe20000100800 */
[----:B------:R-:W-:Y:S01]  /*b620*/  ISETP.GT.U32.AND P3, PT, R72, R93, PT ;  /* 0x0000005d4800720c */ /* 0x000fe20003f64070 */
[----:B------:R-:W1:Y:S02]  /*b630*/  LDCU UR11, c[0x0][0x3b0] ;  /* 0x00007600ff0b77ac */ /* 0x000e640008000800 */
[----:B------:R1:W-:Y:S01]  /*b640*/  STL [R1+0x2f4], R5 ;  /* 0x0002f40501007387 */ /* 0x0003e20000100800 */
[----:B0-----:R-:W-:-:S02]  /*b650*/  @P0 IMAD.MOV.U32 R4, RZ, RZ, R147 ;  /* 0x000000ffff040224 */ /* 0x001fc400078e0093 */
[----:B-1----:R-:W-:-:S05]  /*b660*/  @P0 IMAD.MOV.U32 R5, RZ, RZ, R148 ;  /* 0x000000ffff050224 */ /* 0x002fca00078e0094 */
[----:B------:R0:W4:Y:S02]  /*b670*/  @P0 LDG.E.U16 R146, desc[UR20][R4.64] ;  /* 0x0000001404920981 */ /* 0x000124000c1e1500 */
[----:B0-----:R-:W-:-:S04]  /*b680*/  LEA R4, P5, R74, R69, 0x1 ;  /* 0x000000454a047211 */ /* 0x001fc800078a08ff */
[----:B------:R-:W-:-:S05]  /*b690*/  LEA.HI.X.SX32 R5, R74, R68, 0x1, P5 ;  /* 0x000000444a057211 */ /* 0x000fca00028f0eff */
[----:B------:R-:W4:Y:S01]  /*b6a0*/  @P0 LDG.E.U16 R144, desc[UR20][R4.64] ;  /* 0x0000001404900981 */ /* 0x000f22000c1e1500 */
[--C-:B------:R-:W-:Y:S02]  /*b6b0*/  @!P4 IMAD.IADD R92, R92, 0x1, -R72.reuse ;  /* 0x000000015c5cc824 */ /* 0x100fe400078e0a48 */
[----:B------:R-:W-:Y:S01]  /*b6c0*/  @!P3 IMAD.IADD R93, R93, 0x1, -R72 ;  /* 0x000000015d5db824 */ /* 0x000fe200078e0a48 */
[C---:B------:R-:W-:Y:S02]  /*b6d0*/  ISETP.GT.U32.AND P4, PT, R72.reuse, R94, PT ;  /* 0x0000005e4800720c */ /* 0x040fe40003f84070 */
[----:B------:R-:W-:Y:S02]  /*b6e0*/  SEL R91, R75, R91, !P1 ;  /* 0x0000005b4b5b7207 */ /* 0x000fe40004800000 */
[----:B------:R-:W-:Y:S01]  /*b6f0*/  ISETP.GT.U32.AND P3, PT, R72, R93, PT ;  /* 0x0000005d4800720c */ /* 0x000fe20003f64070 */
[----:B------:R-:W-:Y:S02]  /*b700*/  STL [R1+0x32c], R148 ;  /* 0x00032c9401007387 */ /* 0x000fe40000100800 */
[----:B------:R-:W-:-:S06]  /*b710*/  IMAD R91, R91, UR4, RZ ;  /* 0x000000045b5b7c24 */ /* 0x000fcc000f8e02ff */
[----:B------:R-:W-:Y:S01]  /*b720*/  @!P4 IMAD.IADD R94, R94, 0x1, -R72 ;  /* 0x000000015e5ec824 */ /* 0x000fe200078e0a48 */
[----:B------:R-:W-:-:S03]  /*b730*/  PRMT R7, RZ, 0x7610, R7 ;  /* 0x00007610ff077816 */ /* 0x000fc60000000007 */
[----:B------:R-:W-:Y:S01]  /*b740*/  @!P3 IMAD.IADD R93, R93, 0x1, -R72 ;  /* 0x000000015d5db824 */ /* 0x000fe200078e0a48 */
[----:B------:R-:W-:Y:S02]  /*b750*/  PRMT R43, RZ, 0x7610, R43 ;  /* 0x00007610ff2b7816 */ /* 0x000fe4000000002b */
[----:B--2---:R-:W-:Y:S02]  /*b760*/  ISETP.GE.AND P6, PT, R145, RZ, PT ;  /* 0x000000ff9100720c */ /* 0x004fe40003fc6270 */
[----:B------:R-:W2:Y:S04]  /*b770*/  LDL R145, [R1+0x8ec] ;  /* 0x0008ec0001917983 */ /* 0x000ea80000100800 */
[----:B------:R-:W-:Y:S07]  /*b780*/  STL [R1+0x368], R4 ;  /* 0x0003680401007387 */ /* 0x000fee0000100800 */
[----:B------:R-:W-:Y:S01]  /*b790*/  @!P6 IMAD.MOV R92, RZ, RZ, -R92 ;  /* 0x000000ffff5ce224 */ /* 0x000fe200078e0a5c */
[----:B------:R-:W-:Y:S04]  /*b7a0*/  STL [R1+0x364], R5 ;  /* 0x0003640501007387 */ /* 0x000fe80000100800 */
[----:B------:R-:W-:-:S02]  /*b7b0*/  SEL R92, R75, R92, !P1 ;  /* 0x0000005c4b5c7207 */ /* 0x000fc40004800000 */
[----:B---3--:R-:W-:-:S03]  /*b7c0*/  ISETP.GE.AND P4, PT, R143, RZ, PT ;  /* 0x000000ff8f00720c */ /* 0x008fc60003f86270 */
[----:B------:R-:W-:-:S05]  /*b7d0*/  IMAD R92, R92, UR4, RZ ;  /* 0x000000045c5c7c24 */ /* 0x000fca000f8e02ff */
[-C--:B------:R-:W-:Y:S01]  /*b7e0*/  LEA R160, P3, R92, R69.reuse, 0x1 ;  /* 0x000000455ca07211 */ /* 0x080fe200078608ff */
[----:B----4-:R0:W-:Y:S02]  /*b7f0*/  STL [R1+0x7b0], R144 ;  /* 0x0007b09001007387 */ /* 0x0101e40000100800 */
[C---:B0-----:R-:W-:Y:S02]  /*b800*/  LEA R144, P6, R91.reuse, R69, 0x1 ;  /* 0x000000455b907211 */ /* 0x041fe400078c08ff */
[----:B------:R0:W-:Y:S02]  /*b810*/  STL [R1+0x810], R146 ;  /* 0x0008109201007387 */ /* 0x0001e40000100800 */
[----:B------:R-:W-:Y:S01]  /*b820*/  LEA.HI.X.SX32 R143, R91, R68, 0x1, P6 ;  /* 0x000000445b8f7211 */ /* 0x000fe200030f0eff */
[----:B------:R-:W-:-:S04]  /*b830*/  @P0 IMAD.MOV.U32 R4, RZ, RZ, R144 ;  /* 0x000000ffff040224 */ /* 0x000fc800078e0090 */
[----:B------:R-:W-:Y:S01]  /*b840*/  @P0 IMAD.MOV.U32 R5, RZ, RZ, R143 ;  /* 0x000000ffff050224 */ /* 0x000fe200078e008f */
[----:B0-----:R-:W3:Y:S04]  /*b850*/  LDL R146, [R1+0x924] ;  /* 0x0009240001927983 */ /* 0x001ee80000100800 */
[----:B------:R0:W-:Y:S04]  /*b860*/  STL [R1+0x814], R159 ;  /* 0x0008149f01007387 */ /* 0x0001e80000100800 */
[----:B------:R1:W4:Y:S01]  /*b870*/  @P0 LDG.E.U16 R7, desc[UR20][R4.64] ;  /* 0x0000001404070981 */ /* 0x000322000c1e1500 */
[----:B0-----:R-:W-:Y:S01]  /*b880*/  LEA.HI.X.SX32 R159, R92, R68, 0x1, P3 ;  /* 0x000000445c9f7211 */ /* 0x001fe200018f0eff */
[----:B-1----:R-:W-:-:S04]  /*b890*/  @P0 IMAD.MOV.U32 R4, RZ, RZ, R160 ;  /* 0x000000ffff040224 */ /* 0x002fc800078e00a0 */
[----:B------:R-:W-:-:S05]  /*b8a0*/  @P0 IMAD.MOV.U32 R5, RZ, RZ, R159 ;  /* 0x000000ffff050224 */ /* 0x000fca00078e009f */
[----:B------:R0:W3:Y:S01]  /*b8b0*/  @P0 LDG.E.U16 R43, desc[UR20][R4.64] ;  /* 0x00000014042b0981 */ /* 0x0000e2000c1e1500 */
[----:B------:R-:W-:Y:S01]  /*b8c0*/  ISETP.GT.U32.AND P5, PT, R72, R95, PT ;  /* 0x0000005f4800720c */ /* 0x000fe20003fa4070 */
[----:B------:R-:W-:-:S12]  /*b8d0*/  @!P4 IMAD.MOV R93, RZ, RZ, -R93 ;  /* 0x000000ffff5dc224 */ /* 0x000fd800078e0a5d */
[----:B------:R-:W-:Y:S01]  /*b8e0*/  @!P5 IMAD.IADD R95, R95, 0x1, -R72 ;  /* 0x000000015f5fd824 */ /* 0x000fe200078e0a48 */
[----:B------:R-:W-:-:S04]  /*b8f0*/  ISETP.GT.U32.AND P5, PT, R72, R94, PT ;  /* 0x0000005e4800720c */ /* 0x000fc80003fa4070 */
[----:B------:R-:W-:Y:S02]  /*b900*/  ISETP.GT.U32.AND P6, PT, R72, R95, PT ;  /* 0x0000005f4800720c */ /* 0x000fe40003fc4070 */
[----:B------:R-:W-:-:S05]  /*b910*/  SEL R93, R75, R93, !P1 ;  /* 0x0000005d4b5d7207 */ /* 0x000fca0004800000 */
[----:B------:R-:W-:Y:S01]  /*b920*/  IMAD R93, R93, UR5, RZ ;  /* 0x000000055d5d7c24 */ /* 0x000fe2000f8e02ff */
[----:B------:R-:W-:Y:S01]  /*b930*/  STL [R1+0xa40], R144 ;  /* 0x000a409001007387 */ /* 0x000fe20000100800 */
[--C-:B------:R-:W-:Y:S01]  /*b940*/  @!P5 IMAD.IADD R94, R94, 0x1, -R72.reuse ;  /* 0x000000015e5ed824 */ /* 0x100fe200078e0a48 */
[----:B------:R-:W-:Y:S01]  /*b950*/  PRMT R45, RZ, 0x7610, R45 ;  /* 0x00007610ff2d7816 */ /* 0x000fe2000000002d */
[----:B------:R-:W1:Y:S02]  /*b960*/  LDCU UR5, c[0x0][0x3b0] ;  /* 0x00007600ff0577ac */ /* 0x000e640008000800 */
[----:B------:R-:W-:Y:S01]  /*b970*/  @!P6 IMAD.IADD R95, R95, 0x1, -R72 ;  /* 0x000000015f5fe824 */ /* 0x000fe200078e0a48 */
[----:B------:R-:W-:Y:S01]  /*b980*/  STL [R1+0xa3c], R143 ;  /* 0x000a3c8f01007387 */ /* 0x000fe20000100800 */
[----:B------:R-:W-:Y:S02]  /*b990*/  PRMT R8, RZ, 0x7610, R8 ;  /* 0x00007610ff087816 */ /* 0x000fe40000000008 */
[----:B--2---:R-:W-:-:S02]  /*b9a0*/  ISETP.GE.AND P3, PT, R145, RZ, PT ;  /* 0x000000ff9100720c */ /* 0x004fc40003f66270 */
[----:B------:R-:W-:-:S04]  /*b9b0*/  LEA R145, P6, R93, R69, 0x1 ;  /* 0x000000455d917211 */ /* 0x000fc800078c08ff */
[----:B0-----:R-:W-:Y:S02]  /*b9c0*/  LEA.HI.X.SX32 R4, R93, R68, 0x1, P6 ;  /* 0x000000445d047211 */ /* 0x001fe400030f0eff */
[----:B------:R-:W-:-:S05]  /*b9d0*/  ISETP.GT.U32.AND P6, PT, R72, R97, PT ;  /* 0x000000614800720c */ /* 0x000fca0003fc4070 */
[----:B------:R-:W-:Y:S02]  /*b9e0*/  @!P3 IMAD.MOV R94, RZ, RZ, -R94 ;  /* 0x000000ffff5eb224 */ /* 0x000fe400078e0a5e */
[----:B------:R-:W-:-:S03]  /*b9f0*/  @P0 IMAD.MOV.U32 R5, RZ, RZ, R4 ;  /* 0x000000ffff050224 */ /* 0x000fc600078e0004 */
[----:B------:R-:W-:-:S05]  /*ba00*/  SEL R94, R75, R94, !P1 ;  /* 0x0000005e4b5e7207 */ /* 0x000fca0004800000 */
[----:B------:R-:W-:Y:S01]  /*ba10*/  IMAD R94, R94, UR7, RZ ;  /* 0x000000075e5e7c24 */ /* 0x000fe2000f8e02ff */
[----:B------:R-:W-:Y:S01]  /*ba20*/  ISETP.GT.U32.AND P4, PT, R72, R96, PT ;  /* 0x000000604800720c */ /* 0x000fe20003f84070 */
[----:B------:R-:W-:Y:S01]  /*ba30*/  @!P6 IMAD.IADD R97, R97, 0x1, -R72 ;  /* 0x000000016161e824 */ /* 0x000fe200078e0a48 */
[----:B------:R-:W-:Y:S01]  /*ba40*/  PRMT R6, RZ, 0x7610, R6 ;  /* 0x00007610ff067816 */ /* 0x000fe20000000006 */
[----:B------:R-:W0:Y:S01]  /*ba50*/  LDCU UR7, c[0x0][0x3b0] ;  /* 0x00007600ff0777ac */ /* 0x000e220008000800 */
[----:B----4-:R2:W-:Y:S04]  /*ba60*/  STL [R1+0x80c], R7 ;  /* 0x00080c0701007387 */ /* 0x0105e80000100800 */
[----:B--2---:R-:W2:Y:S04]  /*ba70*/  LDL R7, [R1+0x954] ;  /* 0x0009540001077983 */ /* 0x004ea80000100800 */
[----:B------:R-:W-:Y:S04]  /*ba80*/  STL [R1+0xa48], R160 ;  /* 0x000a48a001007387 */ /* 0x000fe80000100800 */
[----:B------:R-:W-:Y:S04]  /*ba90*/  STL [R1+0xa44], R159 ;  /* 0x000a449f01007387 */ /* 0x000fe80000100800 */
[----:B---3--:R3:W-:Y:S04]  /*baa0*/  STL [R1+0x808], R43 ;  /* 0x0008082b01007387 */ /* 0x0087e80000100800 */
[----:B---3--:R-:W3:Y:S04]  /*bab0*/  LDL R43, [R1+0x97c] ;  /* 0x00097c00012b7983 */ /* 0x008ee80000100800 */
[----:B------:R-:W-:Y:S04]  /*bac0*/  STL [R1+0x28], R145 ;  /* 0x0000289101007387 */ /* 0x000fe80000100800 */
[----:B------:R4:W-:Y:S02]  /*bad0*/  STL [R1+0x24], R4 ;  /* 0x0000240401007387 */ /* 0x0009e40000100800 */
[----:B----4-:R-:W-:-:S05]  /*bae0*/  @P0 IMAD.MOV.U32 R4, RZ, RZ, R145 ;  /* 0x000000ffff040224 */ /* 0x010fca00078e0091 */
[----:B------:R4:W3:Y:S02]  /*baf0*/  @P0 LDG.E.U16 R45, desc[UR20][R4.64] ;  /* 0x00000014042d0981 */ /* 0x0008e4000c1e1500 */
[----:B----4-:R-:W-:-:S04]  /*bb00*/  LEA R4, P6, R94, R69, 0x1 ;  /* 0x000000455e047211 */ /* 0x010fc800078c08ff */
[----:B------:R-:W-:-:S05]  /*bb10*/  LEA.HI.X.SX32 R5, R94, R68, 0x1, P6 ;  /* 0x000000445e057211 */ /* 0x000fca00030f0eff */
[----:B------:R4:W3:Y:S01]  /*bb20*/  @P0 LDG.E.U16 R8, desc[UR20][R4.64] ;  /* 0x0000001404080981 */ /* 0x0008e2000c1e1500 */
[----:B------:R-:W-:Y:S01]  /*bb30*/  @!P4 IMAD.IADD R96, R96, 0x1, -R72 ;  /* 0x000000016060c824 */ /* 0x000fe200078e0a48 */
[----:B------:R-:W-:-:S04]  /*bb40*/  ISETP.GE.AND P4, PT, R146, RZ, PT ;  /* 0x000000ff9200720c */ /* 0x000fc80003f86270 */
[----:B------:R-:W-:-:S09]  /*bb50*/  ISETP.GT.U32.AND P3, PT, R72, R96, PT ;  /* 0x000000604800720c */ /* 0x000fd20003f64070 */
[----:B------:R-:W-:-:S05]  /*bb60*/  @!P4 IMAD.MOV R95, RZ, RZ, -R95 ;  /* 0x000000ffff5fc224 */ /* 0x000fca00078e0a5f */
[----:B------:R-:W-:Y:S01]  /*bb70*/  SEL R95, R75, R95, !P1 ;  /* 0x0000005f4b5f7207 */ /* 0x000fe20004800000 */
[----:B------:R-:W-:-:S04]  /*bb80*/  @!P3 IMAD.IADD R96, R96, 0x1, -R72 ;  /* 0x000000016060b824 */ /* 0x000fc800078e0a48 */
[----:B-1----:R-:W-:Y:S01]  /*bb90*/  IMAD R95, R95, UR5, RZ ;  /* 0x000000055f5f7c24 */ /* 0x002fe2000f8e02ff */
[----:B------:R-:W-:Y:S01]  /*bba0*/  PRMT R44, RZ, 0x7610, R44 ;  /* 0x00007610ff2c7816 */ /* 0x000fe2000000002c */
[----:B------:R-:W1:Y:S01]  /*bbb0*/  LDCU UR5, c[0x0][0x3b0] ;  /* 0x00007600ff0577ac */ /* 0x000e620008000800 */
[----:B--2---:R-:W-:Y:S02]  /*bbc0*/  ISETP.GE.AND P4, PT, R7, RZ, PT ;  /* 0x000000ff0700720c */ /* 0x004fe40003f86270 */
[----:B------:R-:W2:Y:S04]  /*bbd0*/  LDL R7, [R1+0x9b4] ;  /* 0x0009b40001077983 */ /* 0x000ea80000100800 */
[----:B------:R4:W-:Y:S04]  /*bbe0*/  STL [R1+0x68], R4 ;  /* 0x0000680401007387 */ /* 0x0009e80000100800 */
[----:B------:R-:W-:Y:S01]  /*bbf0*/  STL [R1+0x64], R5 ;  /* 0x0000640501007387 */ /* 0x000fe20000100800 */
[----:B---3--:R-:W-:-:S02]  /*bc00*/  ISETP.GE.AND P3, PT, R43, RZ, PT ;  /* 0x000000ff2b00720c */ /* 0x008fc40003f66270 */
[----:B------:R-:W-:-:S05]  /*bc10*/  LEA R43, P6, R95, R69, 0x1 ;  /* 0x000000455f2b7211 */ /* 0x000fca00078c08ff */
[----:B----4-:R-:W-:Y:S01]  /*bc20*/  @P0 IMAD.MOV.U32 R4, RZ, RZ, R43 ;  /* 0x000000ffff040224 */ /* 0x010fe200078e002b */
[----:B------:R3:W-:Y:S04]  /*bc30*/  STL [R1+0x800], R8 ;  /* 0x0008000801007387 */ /* 0x0007e80000100800 */
[----:B---3--:R-:W3:Y:S04]  /*bc40*/  LDL R8, [R1+0x9e4] ;  /* 0x0009e40001087983 */ /* 0x008ee80000100800 */
[----:B------:R-:W-:Y:S04]  /*bc50*/  STL [R1+0xa8], R43 ;  /* 0x0000a82b01007387 */ /* 0x000fe80000100800 */
[----:B------:R4:W-:Y:S02]  /*bc60*/  STL [R1+0x804], R45 ;  /* 0x0008042d01007387 */ /* 0x0009e40000100800 */
[----:B----4-:R-:W-:-:S05]  /*bc70*/  LEA.HI.X.SX32 R45, R95, R68, 0x1, P6 ;  /* 0x000000445f2d7211 */ /* 0x010fca00030f0eff */
[----:B------:R-:W-:-:S05]  /*bc80*/  @P0 IMAD.MOV.U32 R5, RZ, RZ, R45 ;  /* 0x000000ffff050224 */ /* 0x000fca00078e002d */
[----:B------:R4:W2:Y:S01]  /*bc90*/  @P0 LDG.E.U16 R6, desc[UR20][R4.64] ;  /* 0x0000001404060981 */ /* 0x0008a2000c1e1500 */
[----:B------:R-:W-:Y:S01]  /*bca0*/  @!P4 IMAD.MOV R96, RZ, RZ, -R96 ;  /* 0x000000ffff60c224 */ /* 0x000fe200078e0a60 */
[----:B------:R-:W-:-:S04]  /*bcb0*/  ISETP.GT.U32.AND P6, PT, R72, R100, PT ;  /* 0x000000644800720c */ /* 0x000fc80003fc4070 */
[----:B------:R-:W-:-:S05]  /*bcc0*/  SEL R96, R75, R96, !P1 ;  /* 0x000000604b607207 */ /* 0x000fca0004800000 */
[----:B------:R-:W-:Y:S01]  /*bcd0*/  IMAD R96, R96, UR11, RZ ;  /* 0x0000000b60607c24 */ /* 0x000fe2000f8e02ff */
[----:B------:R-:W-:Y:S01]  /*bce0*/  STL [R1+0xa4], R45 ;  /* 0x0000a42d01007387 */ /* 0x000fe20000100800 */
[----:B------:R-:W-:Y:S01]  /*bcf0*/  ISETP.GT.U32.AND P5, PT, R72, R98, PT ;  /* 0x000000624800720c */ /* 0x000fe20003fa4070 */
[----:B------:R-:W0:Y:S01]  /*bd00*/  LDCU UR11, c[0x0][0x3b0] ;  /* 0x00007600ff0b77ac */ /* 0x000e220008000800 */
[----:B------:R-:W-:Y:S01]  /*bd10*/  @!P6 IMAD.IADD R100, R100, 0x1, -R72 ;  /* 0x000000016464e824 */ /* 0x000fe200078e0a48 */
[----:B----4-:R-:W-:-:S04]  /*bd20*/  LEA R4, P6, R96, R69, 0x1 ;  /* 0x0000004560047211 */ /* 0x010fc800078c08ff */
[----:B------:R-:W-:-:S05]  /*bd30*/  LEA.HI.X.SX32 R5, R96, R68, 0x1, P6 ;  /* 0x0000004460057211 */ /* 0x000fca00030f0eff */
[----:B------:R4:W3:Y:S01]  /*bd40*/  @P0 LDG.E.U16 R44, desc[UR20][R4.64] ;  /* 0x00000014042c0981 */ /* 0x0008e2000c1e1500 */
[----:B------:R-:W-:-:S05]  /*bd50*/  @!P5 IMAD.IADD R98, R98, 0x1, -R72 ;  /* 0x000000016262d824 */ /* 0x000fca00078e0a48 */
[C---:B------:R-:W-:Y:S02]  /*bd60*/  ISETP.GT.U32.AND P5, PT, R72.reuse, R98, PT ;  /* 0x000000624800720c */ /* 0x040fe40003fa4070 */
[----:B------:R-:W-:-:S11]  /*bd70*/  ISETP.GT.U32.AND P4, PT, R72, R97, PT ;  /* 0x000000614800720c */ /* 0x000fd60003f84070 */
[----:B------:R-:W-:Y:S01]  /*bd80*/  @!P5 IMAD.IADD R98, R98, 0x1, -R72 ;  /* 0x000000016262d824 */ /* 0x000fe200078e0a48 */
[----:B------:R-:W-:Y:S01]  /*bd90*/  ISETP.GT.U32.AND P5, PT, R72, R99, PT ;  /* 0x000000634800720c */ /* 0x000fe20003fa4070 */
[----:B--2---:R2:W-:Y:S04]  /*bda0*/  STL [R1+0x7fc], R6 ;  /* 0x0007fc0601007387 */ /* 0x0045e80000100800 */
[----:B--2---:R-:W2:Y:S01]  /*bdb0*/  LDL R6, [R1+0xa0c] ;  /* 0x000a0c0001067983 */ /* 0x004ea20000100800 */
[----:B------:R-:W-:Y:S01]  /*bdc0*/  @!P3 IMAD.MOV R98, RZ, RZ, -R98 ;  /* 0x000000ffff62b224 */ /* 0x000fe200078e0a62 */
[----:B------:R-:W-:-:S06]  /*bdd0*/  ISETP.GE.AND P3, PT, R7, RZ, PT ;  /* 0x000000ff0700720c */ /* 0x000fcc0003f66270 */
[----:B------:R-:W-:Y:S01]  /*bde0*/  @!P5 IMAD.IADD R99, R99, 0x1, -R72 ;  /* 0x000000016363d824 */ /* 0x000fe200078e0a48 */
[----:B------:R-:W-:-:S04]  /*bdf0*/  SEL R98, R75, R98, !P1 ;  /* 0x000000624b627207 */ /* 0x000fc80004800000 */
[----:B------:R-:W-:Y:S01]  /*be00*/  ISETP.GT.U32.AND P5, PT, R72, R99, PT ;  /* 0x000000634800720c */ /* 0x000fe20003fa4070 */
[----:B------:R-:W-:Y:S02]  /*be10*/  @!P4 IMAD.IADD R97, R97, 0x1, -R72 ;  /* 0x000000016161c824 */ /* 0x000fe400078e0a48 */
[----:B-1----:R-:W-:Y:S01]  /*be20*/  IMAD R98, R98, UR5, RZ ;  /* 0x0000000562627c24 */ /* 0x002fe2000f8e02ff */
[----:B------:R4:W-:Y:S01]  /*be30*/  STL [R1+0xe8], R4 ;  /* 0x0000e80401007387 */ /* 0x0009e20000100800 */
[----:B------:R-:W-:Y:S01]  /*be40*/  ISETP.GT.U32.AND P4, PT, R72, R100, PT ;  /* 0x000000644800720c */ /* 0x000fe20003f84070 */
[----:B------:R-:W1:Y:S01]  /*be50*/  LDCU UR5, c[0x0][0x3b0] ;  /* 0x00007600ff0577ac */ /* 0x000e620008000800 */
[----:B------:R-:W-:Y:S01]  /*be60*/  @!P3 IMAD.MOV R97, RZ, RZ, -R97 ;  /* 0x000000ffff61b224 */ /* 0x000fe200078e0a61 */
[----:B------:R-:W-:-:S05]  /*be70*/  LEA R7, P3, R98, R69, 0x1 ;  /* 0x0000004562077211 */ /* 0x000fca00078608ff */
[----:B------:R-:W-:Y:S01]  /*be80*/  @!P5 IMAD.IADD R99, R99, 0x1, -R72 ;  /* 0x000000016363d824 */ /* 0x000fe200078e0a48 */
[----:B---3--:R-:W-:Y:S01]  /*be90*/  ISETP.GE.AND P5, PT, R8, RZ, PT ;  /* 0x000000ff0800720c */ /* 0x008fe20003fa6270 */
[----:B------:R-:W-:Y:S04]  /*bea0*/  STL [R1+0x148], R7 ;  /* 0x0001480701007387 */ /* 0x000fe80000100800 */
[----:B------:R-:W3:Y:S01]  /*beb0*/  LDL R8, [R1+0x9ec] ;  /* 0x0009ec0001087983 */ /* 0x000ee20000100800 */
[----:B------:R-:W-:Y:S02]  /*bec0*/  LEA.HI.X.SX32 R43, R98, R68, 0x1, P3 ;  /* 0x00000044622b7211 */ /* 0x000fe400018f0eff */
[----:B------:R-:W-:Y:S01]  /*bed0*/  SEL R97, R75, R97, !P1 ;  /* 0x000000614b617207 */ /* 0x000fe20004800000 */
[----:B------:R1:W-:Y:S01]  /*bee0*/  STL [R1+0xe4], R5 ;  /* 0x0000e40501007387 */ /* 0x0003e20000100800 */
[----:B------:R-:W-:Y:S01]  /*bef0*/  PRMT R160, RZ, 0x7610, R160 ;  /* 0x00007610ffa07816 */ /* 0x000fe200000000a0 */
[----:B----4-:R-:W-:-:S02]  /*bf00*/  @P0 IMAD.MOV.U32 R4, RZ, RZ, R7 ;  /* 0x000000ffff040224 */ /* 0x010fc400078e0007 */
[----:B0-----:R-:W-:Y:S02]  /*bf10*/  IMAD R97, R97, UR7, RZ ;  /* 0x0000000761617c24 */ /* 0x001fe4000f8e02ff */
[----:B-1----:R-:W-:Y:S02]  /*bf20*/  @P0 IMAD.MOV.U32 R5, RZ, RZ, R43 ;  /* 0x000000ffff050224 */ /* 0x002fe400078e002b */
[----:B------:R-:W-:Y:S01]  /*bf30*/  @!P4 IMAD.IADD R100, R100, 0x1, -R72 ;  /* 0x000000016464c824 */ /* 0x000fe200078e0a48 */
[----:B------:R-:W-:Y:S01]  /*bf40*/  STL [R1+0x144], R43 ;  /* 0x0001442b01007387 */ /* 0x000fe20000100800 */
[----:B------:R-:W-:Y:S01]  /*bf50*/  @!P5 IMAD.MOV R99, RZ, RZ, -R99 ;  /* 0x000000ffff63d224 */ /* 0x000fe200078e0a63 */
[----:B------:R-:W-:Y:S01]  /*bf60*/  PRMT R159, RZ, 0x7610, R159 ;  /* 0x00007610ff9f7816 */ /* 0x000fe2000000009f */
[----:B------:R-:W0:Y:S01]  /*bf70*/  LDCU UR7, c[0x0][0x3b0] ;  /* 0x00007600ff0777ac */ /* 0x000e220008000800 */
[----:B------:R1:W4:Y:S04]  /*bf80*/  @P0 LDG.E.U16 R160, desc[UR20][R4.64] ;  /* 0x0000001404a00981 */ /* 0x000328000c1e1500 */
[----:B------:R0:W-:Y:S01]  /*bf90*/  STL [R1+0x7f8], R44 ;  /* 0x0007f82c01007387 */ /* 0x0001e20000100800 */
[----:B-1----:R-:W-:-:S04]  /*bfa0*/  LEA R4, P4, R97, R69, 0x1 ;  /* 0x0000004561047211 */ /* 0x002fc800078808ff */
[----:B------:R-:W-:Y:S01]  /*bfb0*/  LEA.HI.X.SX32 R5, R97, R68, 0x1, P4 ;  /* 0x0000004461057211 */ /* 0x000fe200020f0eff */
[----:B0-----:R-:W4:Y:S04]  /*bfc0*/  LDL R44, [R1+0x9a4] ;  /* 0x0009a400012c7983 */ /* 0x001f280000100800 */
[----:B------:R0:W-:Y:S04]  /*bfd0*/  STL [R1+0x188], R4 ;  /* 0x0001880401007387 */ /* 0x0001e80000100800 */
[----:B------:R1:W-:Y:S01]  /*bfe0*/  STL [R1+0x184], R5 ;  /* 0x0001840501007387 */ /* 0x0003e20000100800 */
[----:B------:R-:W-:-:S03]  /*bff0*/  SEL R99, R75, R99, !P1 ;  /* 0x000000634b637207 */ /* 0x000fc60004800000 */
[----:B------:R0:W4:Y:S02]  /*c000*/  @P0 LDG.E.U16 R159, desc[UR20][R4.64] ;  /* 0x00000014049f0981 */ /* 0x000124000c1e1500 */
[----:B------:R-:W-:Y:S01]  /*c010*/  IMAD R99, R99, UR12, RZ ;  /* 0x0000000c63637c24 */ /* 0x000fe2000f8e02ff */
[----:B--2---:R-:W-:Y:S01]  /*c020*/  ISETP.GE.AND P6, PT, R6, RZ, PT ;  /* 0x000000ff0600720c */ /* 0x004fe20003fc6270 */
[----:B------:R-:W2:Y:S01]  /*c030*/  LDCU UR12, c[0x0][0x3b0] ;  /* 0x00007600ff0c77ac */ /* 0x000ea20008000800 */
[----:B------:R-:W2:Y:S11]  /*c040*/  LDL R6, [R1+0x964] ;  /* 0x0009640001067983 */ /* 0x000eb60000100800 */
[----:B------:R-:W-:Y:S01]  /*c050*/  @!P6 IMAD.MOV R100, RZ, RZ, -R100 ;  /* 0x000000ffff64e224 */ /* 0x000fe200078e0a64 */
[----:B------:R-:W-:-:S04]  /*c060*/  LEA R7, P6, R99, R69, 0x1 ;  /* 0x0000004563077211 */ /* 0x000fc800078c08ff */
[----:B0-----:R-:W-:Y:S01]  /*c070*/  LEA.HI.X.SX32 R4, R99, R68, 0x1, P6 ;  /* 0x0000004463047211 */ /* 0x001fe200030f0eff */
[----:B------:R-:W-:Y:S04]  /*c080*/  STL [R1+0x1c8], R7 ;  /* 0x0001c80701007387 */ /* 0x000fe80000100800 */
[----:B------:R0:W-:Y:S01]  /*c090*/  STL [R1+0x1c4], R4 ;  /* 0x0001c40401007387 */ /* 0x0001e20000100800 */
[----:B-1----:R-:W-:Y:S02]  /*c0a0*/  @P0 IMAD.MOV.U32 R5, RZ, RZ, R4 ;  /* 0x000000ffff050224 */ /* 0x002fe400078e0004 */
[----:B0-----:R-:W-:Y:S02]  /*c0b0*/  @P0 IMAD.MOV.U32 R4, RZ, RZ, R7 ;  /* 0x000000ffff040224 */ /* 0x001fe400078e0007 */
[----:B------:R-:W2:Y:S01]  /*c0c0*/  LDL R7, [R1+0x91c] ;  /* 0x00091c0001077983 */ /* 0x000ea20000100800 */
[----:B------:R-:W-:-:S02]  /*c0d0*/  ISETP.GT.U32.AND P3, PT, R72, R101, PT ;  /* 0x000000654800720c */ /* 0x000fc40003f64070 */
[C---:B------:R-:W-:Y:S02]  /*c0e0*/  ISETP.GT.U32.AND P5, PT, R72.reuse, R102, PT ;  /* 0x000000664800720c */ /* 0x040fe40003fa4070 */
[----:B------:R-:W-:-:S09]  /*c0f0*/  ISETP.GT.U32.AND P4, PT, R72, R103, PT ;  /* 0x000000674800720c */ /* 0x000fd20003f84070 */
[--C-:B------:R-:W-:Y:S02]  /*c100*/  @!P3 IMAD.IADD R101, R101, 0x1, -R72.reuse ;  /* 0x000000016565b824 */ /* 0x100fe400078e0a48 */
[----:B------:R-:W-:-:S03]  /*c110*/  @!P5 IMAD.IADD R102, R102, 0x1, -R72 ;  /* 0x000000016666d824 */ /* 0x000fc600078e0a48 */
[----:B------:R-:W-:Y:S02]  /*c120*/  ISETP.GT.U32.AND P3, PT, R72, R101, PT ;  /* 0x000000654800720c */ /* 0x000fe40003f64070 */
[----:B---3--:R-:W-:Y:S02]  /*c130*/  ISETP.GE.AND P5, PT, R8, RZ, PT ;  /* 0x000000ff0800720c */ /* 0x008fe40003fa6270 */
[----:B------:R-:W-:Y:S01]  /*c140*/  SEL R100, R75, R100, !P1 ;  /* 0x000000644b647207 */ /* 0x000fe20004800000 */
[----:B------:R-:W-:-:S04]  /*c150*/  @!P4 IMAD.IADD R103, R103, 0x1, -R72 ;  /* 0x000000016767c824 */ /* 0x000fc800078e0a48 */
[----:B------:R-:W-:-:S04]  /*c160*/  IMAD R100, R100, UR5, RZ ;  /* 0x0000000564647c24 */ /* 0x000fc8000f8e02ff */
[----:B------:R-:W-:Y:S01]  /*c170*/  @!P3 IMAD.IADD R101, R101, 0x1, -R72 ;  /* 0x000000016565b824 */ /* 0x000fe200078e0a48 */
[----:B------:R-:W-:Y:S01]  /*c180*/  ISETP.GT.U32.AND P3, PT, R72, R102, PT ;  /* 0x000000664800720c */ /* 0x000fe20003f64070 */
[----:B------:R-:W0:Y:S01]  /*c190*/  LDCU UR5, c[0x0][0x3b0] ;  /* 0x00007600ff0577ac */ /* 0x000e220008000800 */
[----:B------:R-:W-:Y:S01]  /*c1a0*/  LEA R8, P6, R100, R69, 0x1 ;  /* 0x0000004564087211 */ /* 0x000fe200078c08ff */
[----:B------:R-:W-:Y:S01]  /*c1b0*/  @!P5 IMAD.MOV R101, RZ, RZ, -R101 ;  /* 0x000000ffff65d224 */ /* 0x000fe200078e0a65 */
[----:B------:R-:W-:Y:S02]  /*c1c0*/  ISETP.GT.U32.AND P4, PT, R72, R103, PT ;  /* 0x000000674800720c */ /* 0x000fe40003f84070 */
[----:B------:R-:W-:Y:S02]  /*c1d0*/  PRMT R144, RZ, 0x7610, R144 ;  /* 0x00007610ff907816 */ /* 0x000fe40000000090 */
[----:B------:R-:W-:Y:S02]  /*c1e0*/  LEA.HI.X.SX32 R43, R100, R68, 0x1, P6 ;  /* 0x00000044642b7211 */ /* 0x000fe400030f0eff */
[----:B------:R-:W-:-:S02]  /*c1f0*/  ISETP.GT.U32.AND P5, PT, R72, R104, PT ;  /* 0x000000684800720c */ /* 0x000fc40003fa4070 */
[----:B------:R-:W-:Y:S01]  /*c200*/  SEL R101, R75, R101, !P1 ;  /* 0x000000654b657207 */ /* 0x000fe20004800000 */
[----:B------:R1:W3:Y:S01]  /*c210*/  @P0 LDG.E.U16 R144, desc[UR20][R4.64] ;  /* 0x0000001404900981 */ /* 0x0002e2000c1e1500 */
[----:B------:R-:W-:Y:S02]  /*c220*/  PRMT R143, RZ, 0x7610, R143 ;  /* 0x00007610ff8f7816 */ /* 0x000fe4000000008f */
[----:B----4-:R-:W-:Y:S01]  /*c230*/  ISETP.GE.AND P6, PT, R44, RZ, PT ;  /* 0x000000ff2c00720c */ /* 0x010fe20003fc6270 */
[----:B------:R-:W-:Y:S02]  /*c240*/  IMAD R101, R101, UR7, RZ ;  /* 0x0000000765657c24 */ /* 0x000fe4000f8e02ff */
[--C-:B------:R-:W-:Y:S01]  /*c250*/  @!P3 IMAD.IADD R102, R102, 0x1, -R72.reuse ;  /* 0x000000016666b824 */ /* 0x100fe200078e0a48 */
[----:B------:R-:W-:Y:S01]  /*c260*/  STL [R1+0x208], R8 ;  /* 0x0002080801007387 */ /* 0x000fe20000100800 */
[----:B------:R-:W-:Y:S01]  /*c270*/  @!P4 IMAD.IADD R103, R103, 0x1, -R72 ;  /* 0x000000016767c824 */ /* 0x000fe200078e0a48 */
[----:B------:R-:W4:Y:S01]  /*c280*/  LDCU UR7, c[0x0][0x3b0] ;  /* 0x00007600ff0777ac */ /* 0x000f220008000800 */
[----:B-1----:R-:W-:-:S02]  /*c290*/  @P0 IMAD.MOV.U32 R4, RZ, RZ, R8 ;  /* 0x000000ffff040224 */ /* 0x002fc400078e0008 */
[----:B------:R-:W-:Y:S01]  /*c2a0*/  @P0 IMAD.MOV.U32 R5, RZ, RZ, R43 ;  /* 0x000000ffff050224 */ /* 0x000fe200078e002b */
[----:B------:R1:W-:Y:S04]  /*c2b0*/  STL [R1+0x204], R43 ;  /* 0x0002042b01007387 */ /* 0x0003e80000100800 */
[----:B------:R0:W3:Y:S01]  /*c2c0*/  @P0 LDG.E.U16 R143, desc[UR20][R4.64] ;  /* 0x00000014048f0981 */ /* 0x0000e2000c1e1500 */
[----:B------:R-:W-:Y:S02]  /*c2d0*/  @!P5 IMAD.IADD R104, R104, 0x1, -R72 ;  /* 0x000000016868d824 */ /* 0x000fe400078e0a48 */
[----:B------:R-:W-:Y:S01]  /*c2e0*/  @!P6 IMAD.MOV R102, RZ, RZ, -R102 ;  /* 0x000000ffff66e224 */ /* 0x000fe200078e0a66 */
[----:B-1----:R-:W3:Y:S01]  /*c2f0*/  LDL R43, [R1+0x8b8] ;  /* 0x0008b800012b7983 */ /* 0x002ee20000100800 */
[----:B0-----:R-:W-:-:S04]  /*c300*/  LEA R4, P4, R101, R69, 0x1 ;  /* 0x0000004565047211 */ /* 0x001fc800078808ff */
[----:B------:R-:W-:Y:S01]  /*c310*/  LEA.HI.X.SX32 R5, R101, R68, 0x1, P4 ;  /* 0x0000004465057211 */ /* 0x000fe200020f0eff */
[----:B------:R0:W-:Y:S01]  /*c320*/  STL [R1+0x248], R4 ;  /* 0x0002480401007387 */ /* 0x0001e20000100800 */
[----:B------:R-:W-:-:S03]  /*c330*/  ISETP.GT.U32.AND P6, PT, R72, R104, PT ;  /* 0x000000684800720c */ /* 0x000fc60003fc4070 */
[----:B------:R1:W-:Y:S01]  /*c340*/  STL [R1+0x244], R5 ;  /* 0x0002440501007387 */ /* 0x0003e20000100800 */
[----:B------:R-:W-:Y:S02]  /*c350*/  SEL R102, R75, R102, !P1 ;  /* 0x000000664b667207 */ /* 0x000fe40004800000 */
[----:B------:R-:W-:-:S03]  /*c360*/  PRMT R158, RZ, 0x7610, R158 ;  /* 0x00007610ff9e7816 */ /* 0x000fc6000000009e */
[----:B------:R-:W-:Y:S01]  /*c370*/  IMAD R102, R102, UR5, RZ ;  /* 0x0000000566667c24 */ /* 0x000fe2000f8e02ff */
[----:B------:R-:W-:Y:S01]  /*c380*/  PRMT R157, RZ, 0x7610, R157 ;  /* 0x00007610ff9d7816 */ /* 0x000fe2000000009d */
[----:B------:R-:W2:Y:S01]  /*c390*/  LDCU UR5, c[0x0][0x3b0] ;  /* 0x00007600ff0577ac */ /* 0x000ea20008000800 */
[----:B------:R0:W3:Y:S01]  /*c3a0*/  @P0 LDG.E.U16 R158, desc[UR20][R4.64] ;  /* 0x00000014049e0981 */ /* 0x0000e2000c1e1500 */
[----:B------:R-:W-:Y:S01]  /*c3b0*/  @!P6 IMAD.IADD R104, R104, 0x1, -R72 ;  /* 0x000000016868e824 */ /* 0x000fe200078e0a48 */
[----:B0-----:R-:W-:-:S04]  /*c3c0*/  LEA R4, P6, R102, R69, 0x1 ;  /* 0x0000004566047211 */ /* 0x001fc800078c08ff */
[----:B-1----:R-:W-:-:S05]  /*c3d0*/  LEA.HI.X.SX32 R5, R102, R68, 0x1, P6 ;  /* 0x0000004466057211 */ /* 0x002fca00030f0eff */
[----:B------:R0:W3:Y:S01]  /*c3e0*/  @P0 LDG.E.U16 R157, desc[UR20][R4.64] ;  /* 0x00000014049d0981 */ /* 0x0000e2000c1e1500 */
[----:B--2---:R-:W-:-:S03]  /*c3f0*/  ISETP.GE.AND P3, PT, R6, RZ, PT ;  /* 0x000000ff0600720c */ /* 0x004fc60003f66270 */
[----:B------:R-:W2:Y:S10]  /*c400*/  LDL R6, [R1+0x894] ;  /* 0x0008940001067983 */ /* 0x000eb40000100800 */
[----:B------:R-:W-:-:S05]  /*c410*/  @!P3 IMAD.MOV R103, RZ, RZ, -R103 ;  /* 0x000000ffff67b224 */ /* 0x000fca00078e0a67 */
[----:B------:R-:W-:-:S05]  /*c420*/  SEL R103, R75, R103, !P1 ;  /* 0x000000674b677207 */ /* 0x000fca0004800000 */
[----:B----4-:R-:W-:Y:S01]  /*c430*/  IMAD R103, R103, UR7, RZ ;  /* 0x0000000767677c24 */ /* 0x010fe2000f8e02ff */
[----:B------:R-:W-:Y:S01]  /*c440*/  STL [R1+0x288], R4 ;  /* 0x0002880401007387 */ /* 0x000fe20000100800 */
[C---:B------:R-:W-:Y:S01]  /*c450*/  ISETP.GT.U32.AND P5, PT, R72.reuse, R105, PT ;  /* 0x000000694800720c */ /* 0x040fe20003fa4070 */
[----:B------:R-:W1:Y:S01]  /*c460*/  LDCU UR7, c[0x0][0x3b0] ;  /* 0x00007600ff0777ac */ /* 0x000e620008000800 */
[----:B------:R-:W-:Y:S02]  /*c470*/  ISETP.GE.AND P3, PT, R7, RZ, PT ;  /* 0x000000ff0700720c */ /* 0x000fe40003f66270 */
[C---:B------:R-:W-:Y:S01]  /*c480*/  LEA R7, P6, R103.reuse, R69, 0x1 ;  /* 0x0000004567077211 */ /* 0x040fe200078c08ff */
[----:B------:R0:W-:Y:S03]  /*c490*/  STL [R1+0x284], R5 ;  /* 0x0002840501007387 */ /* 0x0001e60000100800 */
[----:B------:R-:W-:Y:S01]  /*c4a0*/  LEA.HI.X.SX32 R8, R103, R68, 0x1, P6 ;  /* 0x0000004467087211 */ /* 0x000fe200030f0eff */
[----:B------:R-:W-:Y:S04]  /*c4b0*/  STL [R1+0x2c8], R7 ;  /* 0x0002c80701007387 */ /* 0x000fe80000100800 */
[----:B------:R4:W-:Y:S01]  /*c4c0*/  STL [R1+0x2c4], R8 ;  /* 0x0002c40801007387 */ /* 0x0009e20000100800 */
[----:B0-----:R-:W-:Y:S01]  /*c4d0*/  @P0 IMAD.MOV.U32 R5, RZ, RZ, R8 ;  /* 0x000000ffff050224 */ /* 0x001fe200078e0008 */
[C---:B------:R-:W-:Y:S01]  /*c4e0*/  ISETP.GT.U32.AND P4, PT, R72.reuse, R106, PT ;  /* 0x0000006a4800720c */ /* 0x040fe20003f84070 */
[----:B------:R-:W-:Y:S01]  /*c4f0*/  @!P5 IMAD.IADD R105, R105, 0x1, -R72 ;  /* 0x000000016969d824 */ /* 0x000fe200078e0a48 */
[----:B------:R-:W2:Y:S04]  /*c500*/  LDL R44, [R1+0x884] ;  /* 0x00088400012c7983 */ /* 0x000ea80000100800 */
[----:B----4-:R-:W4:Y:S01]  /*c510*/  LDL R8, [R1+0x864] ;  /* 0x0008640001087983 */ /* 0x010f220000100800 */
[----:B------:R-:W-:Y:S01]  /*c520*/  @!P3 IMAD.MOV R104, RZ, RZ, -R104 ;  /* 0x000000ffff68b224 */ /* 0x000fe200078e0a68 */
[----:B------:R-:W-:-:S05]  /*c530*/  ISETP.GT.U32.AND P6, PT, R72, R105, PT ;  /* 0x000000694800720c */ /* 0x000fca0003fc4070 */
[----:B------:R-:W-:Y:S01]  /*c540*/  @!P4 IMAD.IADD R106, R106, 0x1, -R72 ;  /* 0x000000016a6ac824 */ /* 0x000fe200078e0a48 */
[C---:B------:R-:W-:Y:S02]  /*c550*/  ISETP.GT.U32.AND P4, PT, R72.reuse, R109, PT ;  /* 0x0000006d4800720c */ /* 0x040fe40003f84070 */
[----:B------:R-:W-:Y:S02]  /*c560*/  SEL R104, R75, R104, !P1 ;  /* 0x000000684b687207 */ /* 0x000fe40004800000 */
[----:B------:R-:W-:Y:S01]  /*c570*/  ISETP.GT.U32.AND P5, PT, R72, R106, PT ;  /* 0x0000006a4800720c */ /* 0x000fe20003fa4070 */
[----:B------:R-:W-:Y:S01]  /*c580*/  @P0 IMAD.MOV.U32 R4, RZ, RZ, R7 ;  /* 0x000000ffff040224 */ /* 0x000fe200078e0007 */
[----:B------:R-:W-:Y:S01]  /*c590*/  PRMT R142, RZ, 0x7610, R142 ;  /* 0x00007610ff8e7816 */ /* 0x000fe2000000008e */
[----:B------:R-:W-:Y:S01]  /*c5a0*/  IMAD R104, R104, UR11, RZ ;  /* 0x0000000b68687c24 */ /* 0x000fe2000f8e02ff */
[----:B------:R-:W4:Y:S01]  /*c5b0*/  LDL R7, [R1+0x8e0] ;  /* 0x0008e00001077983 */ /* 0x000f220000100800 */
[--C-:B------:R-:W-:Y:S01]  /*c5c0*/  @!P6 IMAD.IADD R105, R105, 0x1, -R72.reuse ;  /* 0x000000016969e824 */ /* 0x100fe200078e0a48 */
[----:B------:R-:W-:Y:S01]  /*c5d0*/  PRMT R141, RZ, 0x7610, R141 ;  /* 0x00007610ff8d7816 */ /* 0x000fe2000000008d */
[----:B------:R-:W0:Y:S01]  /*c5e0*/  LDCU UR11, c[0x0][0x3b0] ;  /* 0x00007600ff0b77ac */ /* 0x000e220008000800 */
[----:B------:R1:W4:Y:S01]  /*c5f0*/  @P0 LDG.E.U16 R142, desc[UR20][R4.64] ;  /* 0x00000014048e0981 */ /* 0x000322000c1e1500 */
[----:B------:R-:W-:-:S04]  /*c600*/  @!P4 IMAD.IADD R109, R109, 0x1, -R72 ;  /* 0x000000016d6dc824 */ /* 0x000fc800078e0a48 */
[----:B------:R-:W-:Y:S01]  /*c610*/  @!P5 IMAD.IADD R106, R106, 0x1, -R72 ;  /* 0x000000016a6ad824 */ /* 0x000fe200078e0a48 */
[----:B------:R-:W-:Y:S02]  /*c620*/  ISETP.GT.U32.AND P5, PT, R72, R108, PT ;  /* 0x0000006c4800720c */ /* 0x000fe40003fa4070 */
[----:B-1----:R-:W-:-:S04]  /*c630*/  LEA R4, P6, R104, R69, 0x1 ;  /* 0x0000004568047211 */ /* 0x002fc800078c08ff */
[----:B------:R-:W-:Y:S01]  /*c640*/  LEA.HI.X.SX32 R5, R104, R68, 0x1, P6 ;  /* 0x0000004468057211 */ /* 0x000fe200030f0eff */
[----:B------:R1:W-:Y:S01]  /*c650*/  STL [R1+0x300], R4 ;  /* 0x0003000401007387 */ /* 0x0003e20000100800 */
[----:B---3--:R-:W-:-:S03]  /*c660*/  ISETP.GE.AND P3, PT, R43, RZ, PT ;  /* 0x000000ff2b00720c */ /* 0x008fc60003f66270 */
[----:B------:R3:W-:Y:S02]  /*c670*/  STL [R1+0x2fc], R5 ;  /* 0x0002fc0501007387 */ /* 0x0007e40000100800 */
[----:B------:R-:W-:Y:S01]  /*c680*/  @!P5 IMAD.IADD R108, R108, 0x1, -R72 ;  /* 0x000000016c6cd824 */ /* 0x000fe200078e0a48 */
[----:B------:R-:W-:Y:S01]  /*c690*/  ISETP.GT.U32.AND P5, PT, R72, R109, PT ;  /* 0x0000006d4800720c */ /* 0x000fe20003fa4070 */
[----:B------:R1:W4:Y:S06]  /*c6a0*/  @P0 LDG.E.U16 R141, desc[UR20][R4.64] ;  /* 0x00000014048d0981 */ /* 0x00032c000c1e1500 */
[----:B------:R-:W-:-:S05]  /*c6b0*/  @!P3 IMAD.MOV R106, RZ, RZ, -R106 ;  /* 0x000000ffff6ab224 */ /* 0x000fca00078e0a6a */
[----:B------:R-:W-:-:S05]  /*c6c0*/  SEL R106, R75, R106, !P1 ;  /* 0x0000006a4b6a7207 */ /* 0x000fca0004800000 */
[----:B------:R-:W-:Y:S02]  /*c6d0*/  IMAD R106, R106, UR5, RZ ;  /* 0x000000056a6a7c24 */ /* 0x000fe4000f8e02ff */
[----:B------:R-:W-:Y:S01]  /*c6e0*/  @!P5 IMAD.IADD R109, R109, 0x1, -R72 ;  /* 0x000000016d6dd824 */ /* 0x000fe200078e0a48 */
[----:B------:R-:W-:Y:S01]  /*c6f0*/  PRMT R71, RZ, 0x7610, R71 ;  /* 0x00007610ff477816 */ /* 0x000fe20000000047 */
[----:B------:R-:W0:Y:S01]  /*c700*/  LDCU UR5, c[0x0][0x3b0] ;  /* 0x00007600ff0577ac */ /* 0x000e220008000800 */
[----:B------:R-:W-:-:S04]  /*c710*/  LEA R43, P6, R106, R69, 0x1 ;  /* 0x000000456a2b7211 */ /* 0x000fc800078c08ff */
[----:B------:R-:W-:Y:S01]  /*c720*/  LEA.HI.X.SX32 R45, R106, R68, 0x1, P6 ;  /* 0x000000446a2d7211 */ /* 0x000fe200030f0eff */
[----:B-1----:R-:W-:-:S04]  /*c730*/  @P0 IMAD.MOV.U32 R4, RZ, RZ, R43 ;  /* 0x000000ffff040224 */ /* 0x002fc800078e002b */
[----:B---3--:R-:W-:-:S05]  /*c740*/  @P0 IMAD.MOV.U32 R5, RZ, RZ, R45 ;  /* 0x000000ffff050224 */ /* 0x008fca00078e002d */
[----:B------:R1:W3:Y:S01]  /*c750*/  @P0 LDG.E.U16 R71, desc[UR20][R4.64] ;  /* 0x0000001404470981 */ /* 0x0002e2000c1e1500 */
[----:B--2---:R-:W-:-:S03]  /*c760*/  ISETP.GE.AND P4, PT, R6, RZ, PT ;  /* 0x000000ff0600720c */ /* 0x004fc60003f86270 */
[----:B------:R-:W2:Y:S10]  /*c770*/  LDL R6, [R1+0x8f4] ;  /* 0x0008f40001067983 */ /* 0x000eb40000100800 */
[----:B------:R-:W-:-:S05]  /*c780*/  @!P4 IMAD.MOV R105, RZ, RZ, -R105 ;  /* 0x000000ffff69c224 */ /* 0x000fca00078e0a69 */
[----:B------:R-:W-:-:S05]  /*c790*/  SEL R105, R75, R105, !P1 ;  /* 0x000000694b697207 */ /* 0x000fca0004800000 */
[----:B------:R-:W-:Y:S01]  /*c7a0*/  IMAD R105, R105, UR7, RZ ;  /* 0x0000000769697c24 */ /* 0x000fe2000f8e02ff */
[----:B------:R0:W-:Y:S01]  /*c7b0*/  STL [R1+0x338], R43 ;  /* 0x0003382b01007387 */ /* 0x0001e20000100800 */
[----:B----4-:R-:W-:Y:S01]  /*c7c0*/  ISETP.GE.AND P6, PT, R8, RZ, PT ;  /* 0x000000ff0800720c */ /* 0x010fe20003fc6270 */
[----:B------:R-:W4:Y:S02]  /*c7d0*/  LDCU UR7, c[0x0][0x3b0] ;  /* 0x00007600ff0777ac */ /* 0x000f240008000800 */
[C---:B------:R-:W-:Y:S01]  /*c7e0*/  LEA R8, P5, R105.reuse, R69, 0x1 ;  /* 0x0000004569087211 */ /* 0x040fe200078a08ff */
[----:B------:R-:W-:Y:S03]  /*c7f0*/  STL [R1+0x334], R45 ;  /* 0x0003342d01007387 */ /* 0x000fe60000100800 */
[----:B0-----:R-:W-:Y:S01]  /*c800*/  LEA.HI.X.SX32 R43, R105, R68, 0x1, P5 ;  /* 0x00000044692b7211 */ /* 0x001fe200028f0eff */
[----:B------:R-:W-:Y:S04]  /*c810*/  STL [R1+0x370], R8 ;  /* 0x0003700801007387 */ /* 0x000fe80000100800 */
[----:B------:R0:W-:Y:S01]  /*c820*/  STL [R1+0x36c], R43 ;  /* 0x00036c2b01007387 */ /* 0x0001e20000100800 */
[----:B-1----:R-:W-:-:S03]  /*c830*/  @P0 IMAD.MOV.U32 R5, RZ, RZ, R43 ;  /* 0x000000ffff050224 */ /* 0x002fc600078e002b */
[----:B0-----:R-:W3:Y:S01]  /*c840*/  LDL R43, [R1+0x920] ;  /* 0x00092000012b7983 */ /* 0x001ee20000100800 */
[C---:B------:R-:W-:Y:S02]  /*c850*/  ISETP.GT.U32.AND P3, PT, R72.reuse, R107, PT ;  /* 0x0000006b4800720c */ /* 0x040fe40003f64070 */
[----:B------:R-:W-:Y:S02]  /*c860*/  ISETP.GT.U32.AND P4, PT, R72, R108, PT ;  /* 0x0000006c4800720c */ /* 0x000fe40003f84070 */
[----:B------:R-:W-:Y:S01]  /*c870*/  ISETP.GE.AND P5, PT, R44, RZ, PT ;  /* 0x000000ff2c00720c */ /* 0x000fe20003fa6270 */
[----:B------:R-:W-:Y:S01]  /*c880*/  @!P6 IMAD.MOV R109, RZ, RZ, -R109 ;  /* 0x000000ffff6de224 */ /* 0x000fe200078e0a6d */
[----:B------:R-:W3:Y:S07]  /*c890*/  LDL R44, [R1+0x950] ;  /* 0x00095000012c7983 */ /* 0x000eee0000100800 */
[--C-:B------:R-:W-:Y:S01]  /*c8a0*/  @!P3 IMAD.IADD R107, R107, 0x1, -R72.reuse ;  /* 0x000000016b6bb824 */ /* 0x100fe200078e0a48 */
[----:B------:R-:W-:Y:S01]  /*c8b0*/  ISETP.GT.U32.AND P3, PT, R72, R110, PT ;  /* 0x0000006e4800720c */ /* 0x000fe20003f64070 */
[----:B------:R-:W-:-:S03]  /*c8c0*/  @!P4 IMAD.IADD R108, R108, 0x1, -R72 ;  /* 0x000000016c6cc824 */ /* 0x000fc600078e0a48 */
[C---:B------:R-:W-:Y:S01]  /*c8d0*/  ISETP.GT.U32.AND P4, PT, R72.reuse, R107, PT ;  /* 0x0000006b4800720c */ /* 0x040fe20003f84070 */
[----:B------:R-:W-:Y:S01]  /*c8e0*/  @!P5 IMAD.MOV R108, RZ, RZ, -R108 ;  /* 0x000000ffff6cd224 */ /* 0x000fe200078e0a6c */
[----:B------:R-:W-:-:S07]  /*c8f0*/  ISETP.GT.U32.AND P5, PT, R72, R112, PT ;  /* 0x000000704800720c */ /* 0x000fce0003fa4070 */
[--C-:B------:R-:W-:Y:S01]  /*c900*/  @!P3 IMAD.IADD R110, R110, 0x1, -R72.reuse ;  /* 0x000000016e6eb824 */ /* 0x100fe200078e0a48 */
[----:B------:R-:W-:Y:S02]  /*c910*/  ISETP.GE.AND P3, PT, R7, RZ, PT ;  /* 0x000000ff0700720c */ /* 0x000fe40003f66270 */
[----:B------:R-:W-:Y:S01]  /*c920*/  SEL R109, R75, R109, !P1 ;  /* 0x0000006d4b6d7207 */ /* 0x000fe20004800000 */
[----:B------:R-:W-:Y:S01]  /*c930*/  @!P4 IMAD.IADD R107, R107, 0x1, -R72 ;  /* 0x000000016b6bc824 */ /* 0x000fe200078e0a48 */
[----:B------:R-:W-:Y:S02]  /*c940*/  ISETP.GT.U32.AND P6, PT, R72, R110, PT ;  /* 0x0000006e4800720c */ /* 0x000fe40003fc4070 */
[----:B------:R-:W-:Y:S01]  /*c950*/  SEL R108, R75, R108, !P1 ;  /* 0x0000006c4b6c7207 */ /* 0x000fe20004800000 */
[----:B------:R-:W-:Y:S01]  /*c960*/  IMAD R109, R109, UR4, RZ ;  /* 0x000000046d6d7c24 */ /* 0x000fe2000f8e02ff */
[----:B------:R-:W-:Y:S01]  /*c970*/  PRMT R70, RZ, 0x7610, R70 ;  /* 0x00007610ff467816 */ /* 0x000fe20000000046 */
[----:B------:R-:W-:Y:S01]  /*c980*/  @!P5 IMAD.IADD R112, R112, 0x1, -R72 ;  /* 0x000000017070d824 */ /* 0x000fe200078e0a48 */
[----:B------:R-:W-:Y:S01]  /*c990*/  PRMT R3, RZ, 0x7610, R3 ;  /* 0x00007610ff037816 */ /* 0x000fe20000000003 */
[----:B------:R-:W-:Y:S01]  /*c9a0*/  @P0 IMAD.MOV.U32 R4, RZ, RZ, R8 ;  /* 0x000000ffff040224 */ /* 0x000fe200078e0008 */
[----:B------:R-:W3:Y:S01]  /*c9b0*/  LDL R7, [R1+0x9b0] ;  /* 0x0009b00001077983 */ /* 0x000ee20000100800 */
[----:B------:R-:W-:Y:S01]  /*c9c0*/  @!P3 IMAD.MOV R107, RZ, RZ, -R107 ;  /* 0x000000ffff6bb224 */ /* 0x000fe200078e0a6b */
[----:B------:R-:W-:-:S03]  /*c9d0*/  ISETP.GT.U32.AND P3, PT, R72, R111, PT ;  /* 0x0000006f4800720c */ /* 0x000fc60003f64070 */
[--C-:B------:R-:W-:Y:S01]  /*c9e0*/  @!P6 IMAD.IADD R110, R110, 0x1, -R72.reuse ;  /* 0x000000016e6ee824 */ /* 0x100fe200078e0a48 */
[----:B------:R-:W-:Y:S01]  /*c9f0*/  LEA R146, P6, R109, R69, 0x1 ;  /* 0x000000456d927211 */ /* 0x000fe200078c08ff */
[----:B------:R-:W-:Y:S01]  /*ca00*/  IMAD R108, R108, UR4, RZ ;  /* 0x000000046c6c7c24 */ /* 0x000fe2000f8e02ff */
[----:B------:R-:W-:Y:S01]  /*ca10*/  SEL R107, R75, R107, !P1 ;  /* 0x0000006b4b6b7207 */ /* 0x000fe20004800000 */
[----:B------:R0:W3:Y:S01]  /*ca20*/  @P0 LDG.E.U16 R70, desc[UR20][R4.64] ;  /* 0x0000001404460981 */ /* 0x0000e2000c1e1500 */
[----:B------:R-:W-:Y:S02]  /*ca30*/  LEA.HI.X.SX32 R145, R109, R68, 0x1, P6 ;  /* 0x000000446d917211 */ /* 0x000fe400030f0eff */
[----:B------:R-:W-:Y:S01]  /*ca40*/  ISETP.GT.U32.AND P6, PT, R72, R112, PT ;  /* 0x000000704800720c */ /* 0x000fe20003fc4070 */
[----:B------:R-:W-:Y:S01]  /*ca50*/  IMAD R107, R107, UR5, RZ ;  /* 0x000000056b6b7c24 */ /* 0x000fe2000f8e02ff */
[C---:B------:R-:W-:Y:S01]  /*ca60*/  LEA R162, P5, R108.reuse, R69, 0x1 ;  /* 0x000000456ca27211 */ /* 0x040fe200078a08ff */
[----:B------:R-:W-:Y:S01]  /*ca70*/  @!P3 IMAD.IADD R111, R111, 0x1, -R72 ;  /* 0x000000016f6fb824 */ /* 0x000fe200078e0a48 */
[----:B------:R-:W-:Y:S01]  /*ca80*/  PRMT R2, RZ, 0x7610, R2 ;  /* 0x00007610ff027816 */ /* 0x000fe20000000002 */
[----:B------:R-:W3:Y:S01]  /*ca90*/  LDL R8, [R1+0x984] ;  /* 0x0009840001087983 */ /* 0x000ee20000100800 */
[----:B------:R-:W-:Y:S01]  /*caa0*/  LEA.HI.X.SX32 R161, R108, R68, 0x1, P5 ;  /* 0x000000446ca17211 */ /* 0x000fe200028f0eff */
[----:B0-----:R-:W-:-:S02]  /*cab0*/  @P0 IMAD.MOV.U32 R4, RZ, RZ, R146 ;  /* 0x000000ffff040224 */ /* 0x001fc400078e0092 */
[----:B------:R-:W-:Y:S01]  /*cac0*/  @P0 IMAD.MOV.U32 R5, RZ, RZ, R145 ;  /* 0x000000ffff050224 */ /* 0x000fe200078e0091 */
[C---:B------:R-:W-:Y:S01]  /*cad0*/  LEA R45, P3, R107.reuse, R69, 0x1 ;  /* 0x000000456b2d7211 */ /* 0x040fe200078608ff */
[----:B------:R-:W0:Y:S03]  /*cae0*/  LDCU UR5, c[0x0][0x3b0] ;  /* 0x00007600ff0577ac */ /* 0x000e260008000800 */
[----:B------:R1:W3:Y:S01]  /*caf0*/  @P0 LDG.E.U16 R3, desc[UR20][R4.64] ;  /* 0x0000001404030981 */ /* 0x0002e2000c1e1500 */
[----:B------:R-:W-:Y:S01]  /*cb00*/  LEA.HI.X.SX32 R147, R107, R68, 0x1, P3 ;  /* 0x000000446b937211 */ /* 0x000fe200018f0eff */
[----:B------:R-:W-:Y:S01]  /*cb10*/  @!P6 IMAD.IADD R112, R112, 0x1, -R72 ;  /* 0x000000017070e824 */ /* 0x000fe200078e0a48 */
[----:B------:R-:W-:Y:S01]  /*cb20*/  PRMT R108, RZ, 0x7610, R108 ;  /* 0x00007610ff6c7816 */ /* 0x000fe2000000006c */
[----:B-1----:R-:W-:Y:S02]  /*cb30*/  @P0 IMAD.MOV.U32 R4, RZ, RZ, R162 ;  /* 0x000000ffff040224 */ /* 0x002fe400078e00a2 */
[----:B------:R-:W-:Y:S01]  /*cb40*/  @P0 IMAD.MOV.U32 R5, RZ, RZ, R161 ;  /* 0x000000ffff050224 */ /* 0x000fe200078e00a1 */
[----:B------:R-:W-:Y:S04]  /*cb50*/  STL [R1+0x30], R45 ;  /* 0x0000302d01007387 */ /* 0x000fe80000100800 */
[----:B------:R1:W3:Y:S02]  /*cb60*/  @P0 LDG.E.U16 R2, desc[UR20][R4.64] ;  /* 0x0000001404020981 */ /* 0x0002e4000c1e1500 */
[----:B-1----:R-:W-:-:S02]  /*cb70*/  @P0 IMAD.MOV.U32 R4, RZ, RZ, R45 ;  /* 0x000000ffff040224 */ /* 0x002fc400078e002d */
[----:B------:R-:W-:-:S05]  /*cb80*/  @P0 IMAD.MOV.U32 R5, RZ, RZ, R147 ;  /* 0x000000ffff050224 */ /* 0x000fca00078e0093 */
[----:B------:R1:W3:Y:S01]  /*cb90*/  @P0 LDG.E.U16 R108, desc[UR20][R4.64] ;  /* 0x00000014046c0981 */ /* 0x0002e2000c1e1500 */
[----:B--2---:R-:W-:-:S13]  /*cba0*/  ISETP.GE.AND P4, PT, R6, RZ, PT ;  /* 0x000000ff0600720c */ /* 0x004fda0003f86270 */
[----:B------:R-:W-:-:S05]  /*cbb0*/  @!P4 IMAD.MOV R110, RZ, RZ, -R110 ;  /* 0x000000ffff6ec224 */ /* 0x000fca00078e0a6e */
[----:B------:R-:W-:-:S05]  /*cbc0*/  SEL R110, R75, R110, !P1 ;  /* 0x0000006e4b6e7207 */ /* 0x000fca0004800000 */
[----:B----4-:R-:W-:Y:S01]  /*cbd0*/  IMAD R110, R110, UR7, RZ ;  /* 0x000000076e6e7c24 */ /* 0x010fe2000f8e02ff */
[----:B---3--:R-:W-:Y:S01]  /*cbe0*/  ISETP.GE.AND P3, PT, R43, RZ, PT ;  /* 0x000000ff2b00720c */ /* 0x008fe20003f66270 */
[----:B------:R-:W2:Y:S03]  /*cbf0*/  LDCU UR7, c[0x0][0x3b0] ;  /* 0x00007600ff0777ac */ /* 0x000ea60008000800 */
[----:B------:R-:W-:-:S04]  /*cc00*/  LEA R6, P6, R110, R69, 0x1 ;  /* 0x000000456e067211 */ /* 0x000fc800078c08ff */
[----:B------:R-:W-:Y:S01]  /*cc10*/  LEA.HI.X.SX32 R43, R110, R68, 0x1, P6 ;  /* 0x000000446e2b7211 */ /* 0x000fe200030f0eff */
[----:B------:R3:W-:Y:S01]  /*cc20*/  STL [R1+0x70], R6 ;  /* 0x0000700601007387 */ /* 0x0007e20000100800 */
[----:B-1----:R-:W-:-:S03]  /*cc30*/  @P0 IMAD.MOV.U32 R4, RZ, RZ, R6 ;  /* 0x000000ffff040224 */ /* 0x002fc600078e0006 */
[----:B------:R-:W-:Y:S04]  /*cc40*/  STL [R1+0x2c], R147 ;  /* 0x00002c9301007387 */ /* 0x000fe80000100800 */
[----:B------:R-:W-:Y:S04]  /*cc50*/  STL [R1+0x6c], R43 ;  /* 0x00006c2b01007387 */ /* 0x000fe80000100800 */
[----:B---3--:R-:W3:Y:S01]  /*cc60*/  LDL R6, [R1+0x9e0] ;  /* 0x0009e00001067983 */ /* 0x008ee20000100800 */
[C---:B------:R-:W-:Y:S02]  /*cc70*/  ISETP.GT.U32.AND P4, PT, R72.reuse, R113, PT ;  /* 0x000000714800720c */ /* 0x040fe40003f84070 */
[----:B------:R-:W-:-:S02]  /*cc80*/  ISETP.GT.U32.AND P5, PT, R72, R115, PT ;  /* 0x000000734800720c */ /* 0x000fc40003fa4070 */
[----:B------:R-:W-:-:S09]  /*cc90*/  ISETP.GE.AND P6, PT, R44, RZ, PT ;  /* 0x000000ff2c00720c */ /* 0x000fd20003fc6270 */
[--C-:B------:R-:W-:Y:S01]  /*cca0*/  @!P4 IMAD.IADD R113, R113, 0x1, -R72.reuse ;  /* 0x000000017171c824 */ /* 0x100fe200078e0a48 */
[----:B------:R-:W-:Y:S01]  /*ccb0*/  ISETP.GT.U32.AND P4, PT, R72, R111, PT ;  /* 0x0000006f4800720c */ /* 0x000fe20003f84070 */
[----:B------:R-:W-:-:S03]  /*ccc0*/  @!P5 IMAD.IADD R115, R115, 0x1, -R72 ;  /* 0x000000017373d824 */ /* 0x000fc600078e0a48 */
[C---:B------:R-:W-:Y:S01]  /*ccd0*/  ISETP.GT.U32.AND P5, PT, R72.reuse, R113, PT ;  /* 0x000000714800720c */ /* 0x040fe20003fa4070 */
[----:B------:R-:W-:Y:S01]  /*cce0*/  @!P3 IMAD.MOV R112, RZ, RZ, -R112 ;  /* 0x000000ffff70b224 */ /* 0x000fe200078e0a70 */
[----:B------:R-:W-:-:S07]  /*ccf0*/  ISETP.GT.U32.AND P3, PT, R72, R114, PT ;  /* 0x000000724800720c */ /* 0x000fce0003f64070 */
[----:B------:R-:W-:Y:S01]  /*cd00*/  @!P4 IMAD.IADD R111, R111, 0x1, -R72 ;  /* 0x000000016f6fc824 */ /* 0x000fe200078e0a48 */
[----:B------:R-:W-:-:S03]  /*cd10*/  ISETP.GT.U32.AND P4, PT, R72, R115, PT ;  /* 0x000000734800720c */ /* 0x000fc60003f84070 */
[----:B------:R-:W-:Y:S01]  /*cd20*/  @!P6 IMAD.MOV R111, RZ, RZ, -R111 ;  /* 0x000000ffff6fe224 */ /* 0x000fe200078e0a6f */
[C---:B------:R-:W-:Y:S01]  /*cd30*/  SEL R112, R75.reuse, R112, !P1 ;  /* 0x000000704b707207 */ /* 0x040fe20004800000 */
[----:B------:R-:W-:Y:S01]  /*cd40*/  @P0 IMAD.MOV.U32 R5, RZ, RZ, R43 ;  /* 0x000000ffff050224 */ /* 0x000fe200078e002b */
[----:B------:R-:W-:Y:S02]  /*cd50*/  PRMT R107, RZ, 0x7610, R107 ;  /* 0x00007610ff6b7816 */ /* 0x000fe4000000006b */
[----:B------:R-:W-:Y:S01]  /*cd60*/  SEL R111, R75, R111, !P1 ;  /* 0x0000006f4b6f7207 */ /* 0x000fe20004800000 */
[----:B------:R-:W-:Y:S02]  /*cd70*/  IMAD R112, R112, UR11, RZ ;  /* 0x0000000b70707c24 */ /* 0x000fe4000f8e02ff */
[--C-:B------:R-:W-:Y:S01]  /*cd80*/  @!P5 IMAD.IADD R113, R113, 0x1, -R72.reuse ;  /* 0x000000017171d824 */ /* 0x100fe200078e0a48 */
[----:B------:R-:W-:Y:S01]  /*cd90*/  ISETP.GE.AND P5, PT, R7, RZ, PT ;  /* 0x000000ff0700720c */ /* 0x000fe20003fa6270 */
[----:B0-----:R-:W-:Y:S01]  /*cda0*/  IMAD R111, R111, UR5, RZ ;  /* 0x000000056f6f7c24 */ /* 0x001fe2000f8e02ff */
[----:B------:R0:W4:Y:S01]  /*cdb0*/  @P0 LDG.E.U16 R107, desc[UR20][R4.64] ;  /* 0x00000014046b0981 */ /* 0x000122000c1e1500 */
[----:B------:R-:W-:-:S02]  /*cdc0*/  @!P4 IMAD.IADD R115, R115, 0x1, -R72 ;  /* 0x000000017373c824 */ /* 0x000fc400078e0a48 */
[----:B------:R-:W-:Y:S01]  /*cdd0*/  @!P3 IMAD.IADD R114, R114, 0x1, -R72 ;  /* 0x000000017272b824 */ /* 0x000fe200078e0a48 */
[CC--:B------:R-:W-:Y:S01]  /*cde0*/  LEA R7, P3, R111.reuse, R69.reuse, 0x1 ;  /* 0x000000456f077211 */ /* 0x0c0fe200078608ff */
[----:B------:R-:W1:Y:S01]  /*cdf0*/  LDCU UR5, c[0x0][0x3b0] ;  /* 0x00007600ff0577ac */ /* 0x000e620008000800 */
[----:B------:R-:W-:Y:S02]  /*ce00*/  ISETP.GE.AND P6, PT, R8, RZ, PT ;  /* 0x000000ff0800720c */ /* 0x000fe40003fc6270 */
[----:B------:R-:W-:Y:S01]  /*ce10*/  PRMT R106, RZ, 0x7610, R106 ;  /* 0x00007610ff6a7816 */ /* 0x000fe2000000006a */
[----:B------:R-:W1:Y:S01]  /*ce20*/  LDCU UR11, c[0x0][0x3b0] ;  /* 0x00007600ff0b77ac */ /* 0x000e620008000800 */
[C---:B0-----:R-:W-:Y:S02]  /*ce30*/  LEA R4, P4, R112.reuse, R69, 0x1 ;  /* 0x0000004570047211 */ /* 0x041fe400078808ff */
[-C--:B------:R-:W-:Y:S02]  /*ce40*/  LEA.HI.X.SX32 R8, R111, R68.reuse, 0x1, P3 ;  /* 0x000000446f087211 */ /* 0x080fe400018f0eff */
[----:B------:R-:W-:Y:S01]  /*ce50*/  LEA.HI.X.SX32 R5, R112, R68, 0x1, P4 ;  /* 0x0000004470057211 */ /* 0x000fe200020f0eff */
[----:B------:R-:W-:Y:S01]  /*ce60*/  STL [R1+0xb0], R4 ;  /* 0x0000b00401007387 */ /* 0x000fe20000100800 */
[----:B------:R-:W-:-:S03]  /*ce70*/  @!P5 IMAD.MOV R115, RZ, RZ, -R115 ;  /* 0x000000ffff73d224 */ /* 0x000fc600078e0a73 */
[----:B------:R-:W-:Y:S04]  /*ce80*/  STL [R1+0xf0], R7 ;  /* 0x0000f00701007387 */ /* 0x000fe80000100800 */
[----:B------:R0:W-:Y:S04]  /*ce90*/  STL [R1+0xac], R5 ;  /* 0x0000ac0501007387 */ /* 0x0001e80000100800 */
[----:B------:R0:W-:Y:S01]  /*cea0*/  STL [R1+0xec], R8 ;  /* 0x0000ec0801007387 */ /* 0x0001e20000100800 */
[C---:B------:R-:W-:Y:S01]  /*ceb0*/  ISETP.GT.U32.AND P4, PT, R72.reuse, R114, PT ;  /* 0x000000724800720c */ /* 0x040fe20003f84070 */
[----:B------:R-:W-:Y:S01]  /*cec0*/  @!P6 IMAD.MOV R113, RZ, RZ, -R113 ;  /* 0x000000ffff71e224 */ /* 0x000fe200078e0a71 */
[----:B------:R-:W-:Y:S01]  /*ced0*/  ISETP.GT.U32.AND P3, PT, R72, R117, PT ;  /* 0x000000754800720c */ /* 0x000fe20003f64070 */
[----:B------:R0:W4:Y:S01]  /*cee0*/  @P0 LDG.E.U16 R106, desc[UR20][R4.64] ;  /* 0x00000014046a0981 */ /* 0x000122000c1e1500 */
[----:B---3--:R-:W-:-:S03]  /*cef0*/  ISETP.GE.AND P5, PT, R6, RZ, PT ;  /* 0x000000ff0600720c */ /* 0x008fc60003fa6270 */
[----:B------:R-:W3:Y:S01]  /*cf00*/  LDL R6, [R1+0x9dc] ;  /* 0x0009dc0001067983 */ /* 0x000ee20000100800 */
[----:B0-----:R-:W-:-:S03]  /*cf10*/  @P0 IMAD.MOV.U32 R5, RZ, RZ, R8 ;  /* 0x000000ffff050224 */ /* 0x001fc600078e0008 */
[----:B------:R-:W4:Y:S01]  /*cf20*/  LDL R8, [R1+0xa14] ;  /* 0x000a140001087983 */ /* 0x000f220000100800 */
[----:B------:R-:W-:Y:S02]  /*cf30*/  ISETP.GT.U32.AND P6, PT, R72, R118, PT ;  /* 0x000000764800720c */ /* 0x000fe40003fc4070 */
[C---:B------:R-:W-:Y:S02]  /*cf40*/  SEL R113, R75.reuse, R113, !P1 ;  /* 0x000000714b717207 */ /* 0x040fe40004800000 */
[----:B------:R-:W-:Y:S01]  /*cf50*/  SEL R115, R75, R115, !P1 ;  /* 0x000000734b737207 */ /* 0x000fe20004800000 */
[----:B------:R-:W-:Y:S01]  /*cf60*/  @P0 IMAD.MOV.U32 R4, RZ, RZ, R7 ;  /* 0x000000ffff040224 */ /* 0x000fe200078e0007 */
[----:B------:R-:W-:Y:S01]  /*cf70*/  PRMT R105, RZ, 0x7610, R105 ;  /* 0x00007610ff697816 */ /* 0x000fe20000000069 */
[----:B--2---:R-:W-:Y:S01]  /*cf80*/  IMAD R113, R113, UR7, RZ ;  /* 0x0000000771717c24 */ /* 0x004fe2000f8e02ff */
[----:B------:R-:W-:Y:S01]  /*cf90*/  PRMT R104, RZ, 0x7610, R104 ;  /* 0x00007610ff687816 */ /* 0x000fe20000000068 */
[--C-:B------:R-:W-:Y:S01]  /*cfa0*/  @!P4 IMAD.IADD R114, R114, 0x1, -R72.reuse ;  /* 0x000000017272c824 */ /* 0x100fe200078e0a48 */
[----:B------:R-:W2:Y:S01]  /*cfb0*/  LDL R7, [R1+0x9a0] ;  /* 0x0009a00001077983 */ /* 0x000ea20000100800 */
[----:B------:R-:W-:Y:S01]  /*cfc0*/  IMAD R115, R115, UR12, RZ ;  /* 0x0000000c73737c24 */ /* 0x000fe2000f8e02ff */
[----:B------:R-:W-:Y:S01]  /*cfd0*/  PRMT R103, RZ, 0x7610, R103 ;  /* 0x00007610ff677816 */ /* 0x000fe20000000067 */
[----:B------:R-:W-:Y:S01]  /*cfe0*/  @!P3 IMAD.IADD R117, R117, 0x1, -R72 ;  /* 0x000000017575b824 */ /* 0x000fe200078e0a48 */
[----:B------:R0:W2:Y:S01]  /*cff0*/  @P0 LDG.E.U16 R105, desc[UR20][R4.64] ;  /* 0x0000001404690981 */ /* 0x0000a2000c1e1500 */
[----:B------:R-:W-:Y:S01]  /*d000*/  @!P5 IMAD.MOV R114, RZ, RZ, -R114 ;  /* 0x000000ffff72d224 */ /* 0x000fe200078e0a72 */
[----:B------:R-:W-:Y:S01]  /*d010*/  LEA R43, P5, R115, R69, 0x1 ;  /* 0x00000045732b7211 */ /* 0x000fe200078a08ff */
[----:B------:R-:W-:Y:S01]  /*d020*/  @!P6 IMAD.IADD R118, R118, 0x1, -R72 ;  /* 0x000000017676e824 */ /* 0x000fe200078e0a48 */
[----:B------:R-:W-:Y:S01]  /*d030*/  ISETP.GT.U32.AND P6, PT, R72, R117, PT ;  /* 0x000000754800720c */ /* 0x000fe20003fc4070 */
[----:B------:R-:W2:Y:S01]  /*d040*/  LDCU UR7, c[0x0][0x3b0] ;  /* 0x00007600ff0777ac */ /* 0x000ea20008000800 */
[----:B------:R-:W-:-:S02]  /*d050*/  PRMT R102, RZ, 0x7610, R102 ;  /* 0x00007610ff667816 */ /* 0x000fc40000000066 */
[----:B------:R-:W-:Y:S01]  /*d060*/  PRMT R101, RZ, 0x7610, R101 ;  /* 0x00007610ff657816 */ /* 0x000fe20000000065 */
[----:B------:R-:W2:Y:S01]  /*d070*/  LDCU UR12, c[0x0][0x3b0] ;  /* 0x00007600ff0c77ac */ /* 0x000ea20008000800 */
[----:B0-----:R-:W-:Y:S02]  /*d080*/  LEA R4, P4, R113, R69, 0x1 ;  /* 0x0000004571047211 */ /* 0x001fe400078808ff */
[-C--:B------:R-:W-:Y:S02]  /*d090*/  LEA.HI.X.SX32 R44, R115, R68.reuse, 0x1, P5 ;  /* 0x00000044732c7211 */ /* 0x080fe400028f0eff */
[----:B------:R-:W-:Y:S01]  /*d0a0*/  LEA.HI.X.SX32 R5, R113, R68, 0x1, P4 ;  /* 0x0000004471057211 */ /* 0x000fe200020f0eff */
[----:B------:R0:W-:Y:S01]  /*d0b0*/  STL [R1+0x150], R4 ;  /* 0x0001500401007387 */ /* 0x0001e20000100800 */
[----:B------:R-:W-:Y:S02]  /*d0c0*/  SEL R114, R75, R114, !P1 ;  /* 0x000000724b727207 */ /* 0x000fe40004800000 */
[----:B------:R-:W-:Y:S01]  /*d0d0*/  ISETP.GT.U32.AND P4, PT, R72, R116, PT ;  /* 0x000000744800720c */ /* 0x000fe20003f84070 */
[----:B------:R-:W-:Y:S02]  /*d0e0*/  STL [R1+0x190], R43 ;  /* 0x0001902b01007387 */ /* 0x000fe40000100800 */
[----:B-1----:R-:W-:Y:S01]  /*d0f0*/  IMAD R114, R114, UR5, RZ ;  /* 0x0000000572727c24 */ /* 0x002fe2000f8e02ff */
[----:B------:R-:W-:Y:S01]  /*d100*/  ISETP.GT.U32.AND P3, PT, R72, R118, PT ;  /* 0x000000764800720c */ /* 0x000fe20003f64070 */
[----:B------:R1:W-:Y:S01]  /*d110*/  STL [R1+0x14c], R5 ;  /* 0x00014c0501007387 */ /* 0x0003e20000100800 */
[----:B------:R-:W-:Y:S01]  /*d120*/  @!P6 IMAD.IADD R117, R117, 0x1, -R72 ;  /* 0x000000017575e824 */ /* 0x000fe200078e0a48 */
[----:B------:R-:W2:Y:S02]  /*d130*/  LDCU UR5, c[0x0][0x3b0] ;  /* 0x00007600ff0577ac */ /* 0x000ea40008000800 */
[----:B------:R0:W2:Y:S02]  /*d140*/  @P0 LDG.E.U16 R104, desc[UR20][R4.64] ;  /* 0x0000001404680981 */ /* 0x0000a4000c1e1500 */
[----:B0-----:R-:W-:-:S02]  /*d150*/  @P0 IMAD.MOV.U32 R4, RZ, RZ, R43 ;  /* 0x000000ffff040224 */ /* 0x001fc400078e002b */
[----:B-1----:R-:W-:-:S05]  /*d160*/  @P0 IMAD.MOV.U32 R5, RZ, RZ, R44 ;  /* 0x000000ffff050224 */ /* 0x002fca00078e002c */
[----:B------:R0:W2:Y:S01]  /*d170*/  @P0 LDG.E.U16 R103, desc[UR20][R4.64] ;  /* 0x0000001404670981 */ /* 0x0000a2000c1e1500 */
[----:B------:R-:W-:-:S03]  /*d180*/  @!P4 IMAD.IADD R116, R116, 0x1, -R72 ;  /* 0x000000017474c824 */ /* 0x000fc600078e0a48 */
[----:B------:R-:W-:Y:S01]  /*d190*/  STL [R1+0x18c], R44 ;  /* 0x00018c2c01007387 */ /* 0x000fe20000100800 */
[----:B0-----:R-:W-:-:S05]  /*d1a0*/  LEA R4, P6, R114, R69, 0x1 ;  /* 0x0000004572047211 */ /* 0x001fca00078c08ff */
[----:B------:R0:W-:Y:S01]  /*d1b0*/  STL [R1+0x1d0], R4 ;  /* 0x0001d00401007387 */ /* 0x0001e20000100800 */
[----:B---3--:R-:W-:-:S03]  /*d1c0*/  ISETP.GE.AND P4, PT, R6, RZ, PT ;  /* 0x000000ff0600720c */ /* 0x008fc60003f86270 */
[----:B------:R-:W3:Y:S01]  /*d1d0*/  LDL R6, [R1+0x95c] ;  /* 0x00095c0001067983 */ /* 0x000ee20000100800 */
[--C-:B------:R-:W-:Y:S01]  /*d1e0*/  @!P3 IMAD.IADD R118, R118, 0x1, -R72.reuse ;  /* 0x000000017676b824 */ /* 0x100fe200078e0a48 */
[----:B------:R-:W-:Y:S02]  /*d1f0*/  ISETP.GT.U32.AND P3, PT, R72, R120, PT ;  /* 0x000000784800720c */ /* 0x000fe40003f64070 */
[----:B----4-:R-:W-:Y:S02]  /*d200*/  ISETP.GE.AND P5, PT, R8, RZ, PT ;  /* 0x000000ff0800720c */ /* 0x010fe40003fa6270 */
[----:B------:R-:W-:Y:S02]  /*d210*/  LEA.HI.X.SX32 R5, R114, R68, 0x1, P6 ;  /* 0x0000004472057211 */ /* 0x000fe400030f0eff */
[----:B------:R-:W-:Y:S02]  /*d220*/  ISETP.GT.U32.AND P6, PT, R72, R116, PT ;  /* 0x000000744800720c */ /* 0x000fe40003fc4070 */
[----:B------:R-:W-:Y:S01]  /*d230*/  @!P4 IMAD.MOV R117, RZ, RZ, -R117 ;  /* 0x000000ffff75c224 */ /* 0x000fe200078e0a75 */
[----:B------:R0:W4:Y:S04]  /*d240*/  @P0 LDG.E.U16 R102, desc[UR20][R4.64] ;  /* 0x0000001404660981 */ /* 0x000128000c1e1500 */
[----:B------:R-:W-:-:S02]  /*d250*/  @!P3 IMAD.IADD R120, R120, 0x1, -R72 ;  /* 0x000000017878b824 */ /* 0x000fc400078e0a48 */
[----:B------:R-:W-:-:S03]  /*d260*/  @!P5 IMAD.MOV R118, RZ, RZ, -R118 ;  /* 0x000000ffff76d224 */ /* 0x000fc600078e0a76 */
[----:B------:R-:W-:Y:S02]  /*d270*/  ISETP.GT.U32.AND P3, PT, R72, R120, PT ;  /* 0x000000784800720c */ /* 0x000fe40003f64070 */
[C---:B------:R-:W-:Y:S02]  /*d280*/  SEL R118, R75.reuse, R118, !P1 ;  /* 0x000000764b767207 */ /* 0x040fe40004800000 */
[----:B------:R-:W-:Y:S02]  /*d290*/  SEL R117, R75, R117, !P1 ;  /* 0x000000754b757207 */ /* 0x000fe40004800000 */
[----:B--2---:R-:W-:Y:S01]  /*d2a0*/  ISETP.GE.AND P5, PT, R7, RZ, PT ;  /* 0x000000ff0700720c */ /* 0x004fe20003fa6270 */
[----:B------:R-:W-:Y:S02]  /*d2b0*/  IMAD R118, R118, UR5, RZ ;  /* 0x0000000576767c24 */ /* 0x000fe4000f8e02ff */
[--C-:B------:R-:W-:Y:S01]  /*d2c0*/  @!P6 IMAD.IADD R116, R116, 0x1, -R72.reuse ;  /* 0x000000017474e824 */ /* 0x100fe200078e0a48 */
[----:B------:R1:W-:Y:S01]  /*d2d0*/  STL [R1+0x1cc], R5 ;  /* 0x0001cc0501007387 */ /* 0x0003e20000100800 */
[----:B------:R-:W-:Y:S01]  /*d2e0*/  IMAD R117, R117, UR7, RZ ;  /* 0x0000000775757c24 */ /* 0x000fe2000f8e02ff */
[----:B0-----:R-:W-:Y:S01]  /*d2f0*/  LEA R4, P6, R118, R69, 0x1 ;  /* 0x0000004576047211 */ /* 0x001fe200078c08ff */
[----:B------:R-:W-:Y:S01]  /*d300*/  @!P3 IMAD.IADD R120, R120, 0x1, -R72 ;  /* 0x000000017878b824 */ /* 0x000fe200078e0a48 */
[----:B------:R-:W2:Y:S01]  /*d310*/  LDL R43, [R1+0x914] ;  /* 0x00091400012b7983 */ /* 0x000ea20000100800 */
[----:B------:R-:W-:Y:S01]  /*d320*/  ISETP.GT.U32.AND P4, PT, R72, R123, PT ;  /* 0x0000007b4800720c */ /* 0x000fe20003f84070 */
[----:B------:R-:W0:Y:S01]  /*d330*/  LDCU UR5, c[0x0][0x3b0] ;  /* 0x00007600ff0577ac */ /* 0x000e220008000800 */
[----:B------:R-:W-:-:S02]  /*d340*/  LEA R7, P3, R117, R69, 0x1 ;  /* 0x0000004575077211 */ /* 0x000fc400078608ff */
[----:B-1----:R-:W-:Y:S01]  /*d350*/  LEA.HI.X.SX32 R5, R118, R68, 0x1, P6 ;  /* 0x0000004476057211 */ /* 0x002fe200030f0eff */
[----:B------:R1:W-:Y:S01]  /*d360*/  STL [R1+0x210], R4 ;  /* 0x0002100401007387 */ /* 0x0003e20000100800 */
[----:B------:R-:W-:Y:S01]  /*d370*/  @!P5 IMAD.MOV R116, RZ, RZ, -R116 ;  /* 0x000000ffff74d224 */ /* 0x000fe200078e0a74 */
[----:B------:R-:W-:Y:S01]  /*d380*/  PRMT R100, RZ, 0x7610, R100 ;  /* 0x00007610ff647816 */ /* 0x000fe20000000064 */
[----:B------:R-:W0:Y:S01]  /*d390*/  LDCU UR7, c[0x0][0x3b0] ;  /* 0x00007600ff0777ac */ /* 0x000e220008000800 */
[----:B------:R-:W-:Y:S04]  /*d3a0*/  STL [R1+0x250], R7 ;  /* 0x0002500701007387 */ /* 0x000fe80000100800 */
[----:B------:R0:W-:Y:S01]  /*d3b0*/  STL [R1+0x20c], R5 ;  /* 0x00020c0501007387 */ /* 0x0001e20000100800 */
[----:B------:R-:W-:Y:S01]  /*d3c0*/  SEL R116, R75, R116, !P1 ;  /* 0x000000744b747207 */ /* 0x000fe20004800000 */
[----:B------:R-:W-:Y:S01]  /*d3d0*/  @!P4 IMAD.IADD R123, R123, 0x1, -R72 ;  /* 0x000000017b7bc824 */ /* 0x000fe200078e0a48 */
[----:B------:R-:W-:Y:S01]  /*d3e0*/  LEA.HI.X.SX32 R8, R117, R68, 0x1, P3 ;  /* 0x0000004475087211 */ /* 0x000fe200018f0eff */
[----:B------:R1:W2:Y:S01]  /*d3f0*/  @P0 LDG.E.U16 R101, desc[UR20][R4.64] ;  /* 0x0000001404650981 */ /* 0x0002a2000c1e1500 */
[----:B---3--:R-:W-:-:S03]  /*d400*/  ISETP.GE.AND P5, PT, R6, RZ, PT ;  /* 0x000000ff0600720c */ /* 0x008fc60003fa6270 */
[----:B------:R-:W3:Y:S01]  /*d410*/  LDL R6, [R1+0x8b4] ;  /* 0x0008b40001067983 */ /* 0x000ee20000100800 */
[----:B------:R-:W-:Y:S01]  /*d420*/  IMAD R116, R116, UR11, RZ ;  /* 0x0000000b74747c24 */ /* 0x000fe2000f8e02ff */
[----:B------:R-:W-:Y:S01]  /*d430*/  ISETP.GT.U32.AND P6, PT, R72, R122, PT ;  /* 0x0000007a4800720c */ /* 0x000fe20003fc4070 */
[----:B-1----:R-:W-:Y:S02]  /*d440*/  @P0 IMAD.MOV.U32 R4, RZ, RZ, R7 ;  /* 0x000000ffff040224 */ /* 0x002fe400078e0007 */
[----:B0-----:R-:W-:Y:S01]  /*d450*/  @P0 IMAD.MOV.U32 R5, RZ, RZ, R8 ;  /* 0x000000ffff050224 */ /* 0x001fe200078e0008 */
[C---:B------:R-:W-:Y:S01]  /*d460*/  LEA R7, P4, R116.reuse, R69, 0x1 ;  /* 0x0000004574077211 */ /* 0x040fe200078808ff */
[----:B------:R0:W-:Y:S01]  /*d470*/  STL [R1+0x24c], R8 ;  /* 0x00024c0801007387 */ /* 0x0001e20000100800 */
[----:B------:R-:W-:Y:S01]  /*d480*/  PRMT R99, RZ, 0x7610, R99 ;  /* 0x00007610ff637816 */ /* 0x000fe20000000063 */
[----:B------:R-:W1:Y:S01]  /*d490*/  LDCU UR11, c[0x0][0x3b0] ;  /* 0x00007600ff0b77ac */ /* 0x000e620008000800 */
[----:B------:R-:W-:Y:S01]  /*d4a0*/  LEA.HI.X.SX32 R44, R116, R68, 0x1, P4 ;  /* 0x00000044742c7211 */ /* 0x000fe200020f0eff */
[----:B------:R4:W2:Y:S04]  /*d4b0*/  @P0 LDG.E.U16 R100, desc[UR20][R4.64] ;  /* 0x0000001404640981 */ /* 0x0008a8000c1e1500 */
[----:B0-----:R-:W2:Y:S04]  /*d4c0*/  LDL R8, [R1+0x88c] ;  /* 0x00088c0001087983 */ /* 0x001ea80000100800 */
[----:B------:R0:W-:Y:S01]  /*d4d0*/  STL [R1+0x290], R7 ;  /* 0x0002900701007387 */ /* 0x0001e20000100800 */
[----:B----4-:R-:W-:-:S03]  /*d4e0*/  @P0 IMAD.MOV.U32 R4, RZ, RZ, R7 ;  /* 0x000000ffff040224 */ /* 0x010fc600078e0007 */
[----:B------:R-:W-:Y:S04]  /*d4f0*/  STL [R1+0x28c], R44 ;  /* 0x00028c2c01007387 */ /* 0x000fe80000100800 */
[----:B0-----:R-:W4:Y:S01]  /*d500*/  LDL R7, [R1+0x860] ;  /* 0x0008600001077983 */ /* 0x001f220000100800 */
[----:B------:R-:W-:Y:S01]  /*d510*/  @!P6 IMAD.IADD R122, R122, 0x1, -R72 ;  /* 0x000000017a7ae824 */ /* 0x000fe200078e0a48 */
[----:B------:R-:W-:Y:S01]  /*d520*/  ISETP.GT.U32.AND P6, PT, R72, R123, PT ;  /* 0x0000007b4800720c */ /* 0x000fe20003fc4070 */
[----:B------:R-:W-:-:S05]  /*d530*/  @!P5 IMAD.MOV R120, RZ, RZ, -R120 ;  /* 0x000000ffff78d224 */ /* 0x000fca00078e0a78 */
[----:B------:R-:W-:Y:S01]  /*d540*/  SEL R120, R75, R120, !P1 ;  /* 0x000000784b787207 */ /* 0x000fe20004800000 */
[----:B------:R-:W-:Y:S01]  /*d550*/  @P0 IMAD.MOV.U32 R5, RZ, RZ, R44 ;  /* 0x000000ffff050224 */ /* 0x000fe200078e002c */
[----:B------:R-:W-:-:S03]  /*d560*/  ISETP.GT.U32.AND P5, PT, R72, R121, PT ;  /* 0x000000794800720c */ /* 0x000fc60003fa4070 */
[----:B------:R-:W-:Y:S01]  /*d570*/  IMAD R120, R120, UR5, RZ ;  /* 0x0000000578787c24 */ /* 0x000fe2000f8e02ff */
[----:B------:R0:W4:Y:S01]  /*d580*/  @P0 LDG.E.U16 R99, desc[UR20][R4.64] ;  /* 0x0000001404630981 */ /* 0x000122000c1e1500 */
[----:B------:R-:W-:Y:S01]  /*d590*/  @!P6 IMAD.IADD R123, R123, 0x1, -R72 ;  /* 0x000000017b7be824 */ /* 0x000fe200078e0a48 */
[----:B------:R-:W-:Y:S01]  /*d5a0*/  ISETP.GT.U32.AND P4, PT, R72, R122, PT ;  /* 0x0000007a4800720c */ /* 0x000fe20003f84070 */
[----:B------:R-:W1:Y:S01]  /*d5b0*/  LDCU UR5, c[0x0][0x3b0] ;  /* 0x00007600ff0577ac */ /* 0x000e620008000800 */
[----:B0-----:R-:W-:-:S04]  /*d5c0*/  LEA R4, P6, R120, R69, 0x1 ;  /* 0x0000004578047211 */ /* 0x001fc800078c08ff */
[----:B------:R-:W-:Y:S01]  /*d5d0*/  LEA.HI.X.SX32 R5, R120, R68, 0x1, P6 ;  /* 0x0000004478057211 */ /* 0x000fe200030f0eff */
[----:B------:R-:W-:Y:S01]  /*d5e0*/  @!P5 IMAD.IADD R121, R121, 0x1, -R72 ;  /* 0x000000017979d824 */ /* 0x000fe200078e0a48 */
[----:B------:R0:W-:Y:S04]  /*d5f0*/  STL [R1+0x2d0], R4 ;  /* 0x0002d00401007387 */ /* 0x0001e80000100800 */
[----:B------:R0:W-:Y:S01]  /*d600*/  STL [R1+0x2cc], R5 ;  /* 0x0002cc0501007387 */ /* 0x0001e20000100800 */
[----:B---3--:R-:W-:-:S03]  /*d610*/  ISETP.GE.AND P5, PT, R6, RZ, PT ;  /* 0x000000ff0600720c */ /* 0x008fc60003fa6270 */
[----:B------:R-:W3:Y:S01]  /*d620*/  LDL R6, [R1+0x888] ;  /* 0x0008880001067983 */ /* 0x000ee20000100800 */
[----:B------:R-:W-:Y:S01]  /*d630*/  ISETP.GT.U32.AND P3, PT, R72, R124, PT ;  /* 0x0000007c4800720c */ /* 0x000fe20003f64070 */
[----:B------:R-:W-:Y:S01]  /*d640*/  @!P4 IMAD.IADD R122, R122, 0x1, -R72 ;  /* 0x000000017a7ac824 */ /* 0x000fe200078e0a48 */
[----:B------:R-:W-:-:S11]  /*d650*/  ISETP.GT.U32.AND P4, PT, R72, R121, PT ;  /* 0x000000794800720c */ /* 0x000fd60003f84070 */
[--C-:B------:R-:W-:Y:S01]  /*d660*/  @!P3 IMAD.IADD R124, R124, 0x1, -R72.reuse ;  /* 0x000000017c7cb824 */ /* 0x100fe200078e0a48 */
[----:B--2---:R-:W-:Y:S01]  /*d670*/  ISETP.GE.AND P3, PT, R43, RZ, PT ;  /* 0x000000ff2b00720c */ /* 0x004fe20003f66270 */
[----:B------:R-:W-:Y:S01]  /*d680*/  @!P4 IMAD.IADD R121, R121, 0x1, -R72 ;  /* 0x000000017979c824 */ /* 0x000fe200078e0a48 */
[----:B------:R-:W-:Y:S02]  /*d690*/  ISETP.GT.U32.AND P6, PT, R72, R125, PT ;  /* 0x0000007d4800720c */ /* 0x000fe40003fc4070 */
[----:B----4-:R-:W-:Y:S02]  /*d6a0*/  ISETP.GE.AND P4, PT, R7, RZ, PT ;  /* 0x000000ff0700720c */ /* 0x010fe40003f86270 */
[----:B------:R-:W2:Y:S07]  /*d6b0*/  LDL R7, [R1+0x8dc] ;  /* 0x0008dc0001077983 */ /* 0x000eae0000100800 */
[----:B------:R-:W-:-:S02]  /*d6c0*/  @!P3 IMAD.MOV R123, RZ, RZ, -R123 ;  /* 0x000000ffff7bb224 */ /* 0x000fc400078e0a7b */
[----:B------:R-:W-:Y:S01]  /*d6d0*/  @!P5 IMAD.MOV R122, RZ, RZ, -R122 ;  /* 0x000000ffff7ad224 */ /* 0x000fe200078e0a7a */
[----:B------:R-:W-:Y:S02]  /*d6e0*/  ISETP.GE.AND P5, PT, R8, RZ, PT ;  /* 0x000000ff0800720c */ /* 0x000fe40003fa6270 */
[C---:B------:R-:W-:Y:S02]  /*d6f0*/  SEL R123, R75.reuse, R123, !P1 ;  /* 0x0000007b4b7b7207 */ /* 0x040fe40004800000 */
[----:B------:R-:W-:Y:S02]  /*d700*/  SEL R122, R75, R122, !P1 ;  /* 0x0000007a4b7a7207 */ /* 0x000fe40004800000 */
[----:B------:R-:W-:Y:S01]  /*d710*/  PRMT R98, RZ, 0x7610, R98 ;  /* 0x00007610ff627816 */ /* 0x000fe20000000062 */
[----:B------:R-:W-:Y:S02]  /*d720*/  IMAD R123, R123, UR7, RZ ;  /* 0x000000077b7b7c24 */ /* 0x000fe4000f8e02ff */
[----:B------:R-:W-:Y:S01]  /*d730*/  @!P6 IMAD.IADD R125, R125, 0x1, -R72 ;  /* 0x000000017d7de824 */ /* 0x000fe200078e0a48 */
[----:B------:R-:W-:Y:S01]  /*d740*/  ISETP.GT.U32.AND P3, PT, R72, R124, PT ;  /* 0x0000007c4800720c */ /* 0x000fe20003f64070 */
[----:B-1----:R-:W-:Y:S01]  /*d750*/  IMAD R122, R122, UR5, RZ ;  /* 0x000000057a7a7c24 */ /* 0x002fe2000f8e02ff */
[----:B------:R0:W4:Y:S01]  /*d760*/  @P0 LDG.E.U16 R98, desc[UR20][R4.64] ;  /* 0x0000001404620981 */ /* 0x000122000c1e1500 */
[----:B------:R-:W-:Y:S01]  /*d770*/  @!P5 IMAD.MOV R121, RZ, RZ, -R121 ;  /* 0x000000ffff79d224 */ /* 0x000fe200078e0a79 */
[----:B------:R-:W-:Y:S01]  /*d780*/  PRMT R97, RZ, 0x7610, R97 ;  /* 0x00007610ff617816 */ /* 0x000fe20000000061 */
[----:B------:R-:W1:Y:S01]  /*d790*/  LDCU UR5, c[0x0][0x3b0] ;  /* 0x00007600ff0577ac */ /* 0x000e620008000800 */
[----:B------:R-:W-:-:S02]  /*d7a0*/  LEA R8, P5, R122, R69, 0x1 ;  /* 0x000000457a087211 */ /* 0x000fc400078a08ff */
[----:B------:R-:W-:Y:S01]  /*d7b0*/  PRMT R96, RZ, 0x7610, R96 ;  /* 0x00007610ff607816 */ /* 0x000fe20000000060 */
[----:B------:R-:W1:Y:S01]  /*d7c0*/  LDCU UR7, c[0x0][0x3b0] ;  /* 0x00007600ff0777ac */ /* 0x000e620008000800 */
[C---:B0-----:R-:W-:Y:S02]  /*d7d0*/  LEA R4, P6, R123.reuse, R69, 0x1 ;  /* 0x000000457b047211 */ /* 0x041fe400078c08ff */
[-C--:B------:R-:W-:Y:S02]  /*d7e0*/  LEA.HI.X.SX32 R43, R122, R68.reuse, 0x1, P5 ;  /* 0x000000447a2b7211 */ /* 0x080fe400028f0eff */
[----:B------:R-:W-:Y:S01]  /*d7f0*/  LEA.HI.X.SX32 R5, R123, R68, 0x1, P6 ;  /* 0x000000447b057211 */ /* 0x000fe200030f0eff */
[----:B------:R0:W-:Y:S04]  /*d800*/  STL [R1+0x308], R4 ;  /* 0x0003080401007387 */ /* 0x0001e80000100800 */
[----:B------:R-:W-:Y:S04]  /*d810*/  STL [R1+0x340], R8 ;  /* 0x0003400801007387 */ /* 0x000fe80000100800 */
[----:B------:R0:W-:Y:S04]  /*d820*/  STL [R1+0x304], R5 ;  /* 0x0003040501007387 */ /* 0x0001e80000100800 */
[----:B------:R0:W-:Y:S01]  /*d830*/  STL [R1+0x33c], R43 ;  /* 0x00033c2b01007387 */ /* 0x0001e20000100800 */
[----:B------:R-:W-:Y:S01]  /*d840*/  SEL R121, R75, R121, !P1 ;  /* 0x000000794b797207 */ /* 0x000fe20004800000 */
[----:B------:R-:W-:-:S02]  /*d850*/  @!P3 IMAD.IADD R124, R124, 0x1, -R72 ;  /* 0x000000017c7cb824 */ /* 0x000fc400078e0a48 */
[----:B------:R0:W4:Y:S01]  /*d860*/  @P0 LDG.E.U16 R97, desc[UR20][R4.64] ;  /* 0x0000001404610981 */ /* 0x000122000c1e1500 */
[----:B---3--:R-:W-:-:S03]  /*d870*/  ISETP.GE.AND P5, PT, R6, RZ, PT ;  /* 0x000000ff0600720c */ /* 0x008fc60003fa6270 */
[----:B------:R-:W3:Y:S01]  /*d880*/  LDL R6, [R1+0x900] ;  /* 0x0009000001067983 */ /* 0x000ee20000100800 */
[----:B0-----:R-:W-:Y:S01]  /*d890*/  @P0 IMAD.MOV.U32 R4, RZ, RZ, R8 ;  /* 0x000000ffff040224 */ /* 0x001fe200078e0008 */
[C---:B------:R-:W-:Y:S01]  /*d8a0*/  ISETP.GT.U32.AND P3, PT, R72.reuse, R125, PT ;  /* 0x0000007d4800720c */ /* 0x040fe20003f64070 */
[----:B------:R-:W-:Y:S02]  /*d8b0*/  @P0 IMAD.MOV.U32 R5, RZ, RZ, R43 ;  /* 0x000000ffff050224 */ /* 0x000fe400078e002b */
[----:B------:R-:W-:Y:S01]  /*d8c0*/  IMAD R121, R121, UR11, RZ ;  /* 0x0000000b79797c24 */ /* 0x000fe2000f8e02ff */
[----:B------:R-:W-:Y:S01]  /*d8d0*/  ISETP.GT.U32.AND P6, PT, R72, R126, PT ;  /* 0x0000007e4800720c */ /* 0x000fe20003fc4070 */
[----:B------:R-:W-:Y:S01]  /*d8e0*/  @!P4 IMAD.MOV R124, RZ, RZ, -R124 ;  /* 0x000000ffff7cc224 */ /* 0x000fe200078e0a7c */
[----:B------:R0:W4:Y:S01]  /*d8f0*/  @P0 LDG.E.U16 R96, desc[UR20][R4.64] ;  /* 0x0000001404600981 */ /* 0x000122000c1e1500 */
[----:B------:R-:W-:Y:S01]  /*d900*/  PRMT R95, RZ, 0x7610, R95 ;  /* 0x00007610ff5f7816 */ /* 0x000fe2000000005f */
[----:B------:R-:W1:Y:S01]  /*d910*/  LDCU UR11, c[0x0][0x3b0] ;  /* 0x00007600ff0b77ac */ /* 0x000e620008000800 */
[----:B0-----:R-:W-:-:S04]  /*d920*/  LEA R4, P4, R121, R69, 0x1 ;  /* 0x0000004579047211 */ /* 0x001fc800078808ff */
[----:B------:R-:W-:Y:S01]  /*d930*/  LEA.HI.X.SX32 R5, R121, R68, 0x1, P4 ;  /* 0x0000004479057211 */ /* 0x000fe200020f0eff */
[----:B------:R-:W-:Y:S01]  /*d940*/  @!P3 IMAD.IADD R125, R125, 0x1, -R72 ;  /* 0x000000017d7db824 */ /* 0x000fe200078e0a48 */
[----:B------:R0:W-:Y:S01]  /*d950*/  STL [R1+0x378], R4 ;  /* 0x0003780401007387 */ /* 0x0001e20000100800 */
[----:B------:R-:W-:-:S03]  /*d960*/  ISETP.GT.U32.AND P3, PT, R72, R127, PT ;  /* 0x0000007f4800720c */ /* 0x000fc60003f64070 */
[----:B------:R0:W-:Y:S04]  /*d970*/  STL [R1+0x374], R5 ;  /* 0x0003740501007387 */ /* 0x0001e80000100800 */
[----:B------:R-:W4:Y:S01]  /*d980*/  LDL R43, [R1+0x928] ;  /* 0x00092800012b7983 */ /* 0x000f220000100800 */
[--C-:B------:R-:W-:Y:S01]  /*d990*/  @!P6 IMAD.IADD R126, R126, 0x1, -R72.reuse ;  /* 0x000000017e7ee824 */ /* 0x100fe200078e0a48 */
[----:B------:R-:W-:Y:S02]  /*d9a0*/  ISETP.GT.U32.AND P4, PT, R72, R128, PT ;  /* 0x000000804800720c */ /* 0x000fe40003f84070 */
[----:B------:R-:W-:Y:S01]  /*d9b0*/  SEL R124, R75, R124, !P1 ;  /* 0x0000007c4b7c7207 */ /* 0x000fe20004800000 */
[----:B------:R0:W4:Y:S01]  /*d9c0*/  @P0 LDG.E.U16 R95, desc[UR20][R4.64] ;  /* 0x00000014045f0981 */ /* 0x000122000c1e1500 */
[----:B------:R-:W-:Y:S01]  /*d9d0*/  @!P3 IMAD.IADD R127, R127, 0x1, -R72 ;  /* 0x000000017f7fb824 */ /* 0x000fe200078e0a48 */
[----:B--2---:R-:W-:-:S02]  /*d9e0*/  ISETP.GE.AND P3, PT, R7, RZ, PT ;  /* 0x000000ff0700720c */ /* 0x004fc40003f66270 */
[----:B------:R-:W2:Y:S01]  /*d9f0*/  LDL R7, [R1+0x958] ;  /* 0x0009580001077983 */ /* 0x000ea20000100800 */
[----:B------:R-:W-:Y:S01]  /*da00*/  @!P5 IMAD.MOV R125, RZ, RZ, -R125 ;  /* 0x000000ffff7dd224 */ /* 0x000fe200078e0a7d */
[----:B------:R-:W-:-:S04]  /*da10*/  ISETP.GT.U32.AND P6, PT, R72, R126, PT ;  /* 0x0000007e4800720c */ /* 0x000fc80003fc4070 */
[----:B------:R-:W-:-:S05]  /*da20*/  SEL R125, R75, R125, !P1 ;  /* 0x0000007d4b7d7207 */ /* 0x000fca0004800000 */
[----:B------:R-:W-:-:S04]  /*da30*/  IMAD R125, R125, UR4, RZ ;  /* 0x000000047d7d7c24 */ /* 0x000fc8000f8e02ff */
[----:B------:R-:W-:Y:S01]  /*da40*/  @!P6 IMAD.IADD R126, R126, 0x1, -R72 ;  /* 0x000000017e7ee824 */ /* 0x000fe200078e0a48 */
[----:B------:R-:W-:-:S04]  /*da50*/  LEA R164, P6, R125, R69, 0x1 ;  /* 0x000000457da47211 */ /* 0x000fc800078c08ff */
[----:B------:R-:W-:Y:S01]  /*da60*/  LEA.HI.X.SX32 R163, R125, R68, 0x1, P6 ;  /* 0x000000447da37211 */ /* 0x000fe200030f0eff */
[----:B------:R-:W-:Y:S02]  /*da70*/  IMAD R124, R124, UR4, RZ ;  /* 0x000000047c7c7c24 */ /* 0x000fe4000f8e02ff */
[----:B------:R-:W-:Y:S01]  /*da80*/  @!P3 IMAD.MOV R126, RZ, RZ, -R126 ;  /* 0x000000ffff7eb224 */ /* 0x000fe200078e0a7e */
[----:B---3--:R-:W-:Y:S02]  /*da90*/  ISETP.GE.AND P6, PT, R6, RZ, PT ;  /* 0x000000ff0600720c */ /* 0x008fe40003fc6270 */
[----:B------:R-:W3:Y:S01]  /*daa0*/  LDL R6, [R1+0x990] ;  /* 0x0009900001067983 */ /* 0x000ee20000100800 */
[----:B------:R-:W-:Y:S01]  /*dab0*/  @!P4 IMAD.IADD R128, R128, 0x1, -R72 ;  /* 0x000000018080c824 */ /* 0x000fe200078e0a48 */
[----:B------:R-:W-:Y:S02]  /*dac0*/  ISETP.GT.U32.AND P3, PT, R72, R129, PT ;  /* 0x000000814800720c */ /* 0x000fe40003f64070 */
[----:B------:R-:W-:-:S02]  /*dad0*/  LEA R148, P5, R124, R69, 0x1 ;  /* 0x000000457c947211 */ /* 0x000fc400078a08ff */
[----:B------:R-:W-:Y:S02]  /*dae0*/  ISETP.GT.U32.AND P4, PT, R72, R128, PT ;  /* 0x000000804800720c */ /* 0x000fe40003f84070 */
[----:B------:R-:W-:Y:S02]  /*daf0*/  LEA.HI.X.SX32 R147, R124, R68, 0x1, P5 ;  /* 0x000000447c937211 */ /* 0x000fe400028f0eff */
[----:B------:R-:W-:Y:S02]  /*db00*/  ISETP.GT.U32.AND P5, PT, R72, R127, PT ;  /* 0x0000007f4800720c */ /* 0x000fe40003fa4070 */
[----:B------:R-:W-:Y:S01]  /*db10*/  SEL R126, R75, R126, !P1 ;  /* 0x0000007e4b7e7207 */ /* 0x000fe20004800000 */
[----:B0-----:R-:W-:Y:S01]  /*db20*/  @P0 IMAD.MOV.U32 R4, RZ, RZ, R148 ;  /* 0x000000ffff040224 */ /* 0x001fe200078e0094 */
[----:B------:R-:W-:Y:S01]  /*db30*/  PRMT R94, RZ, 0x7610, R94 ;  /* 0x00007610ff5e7816 */ /* 0x000fe2000000005e */
[----:B------:R-:W-:Y:S02]  /*db40*/  @P0 IMAD.MOV.U32 R5, RZ, RZ, R147 ;  /* 0x000000ffff050224 */ /* 0x000fe400078e0093 */
[----:B------:R-:W-:-:S02]  /*db50*/  @!P3 IMAD.IADD R129, R129, 0x1, -R72 ;  /* 0x000000018181b824 */ /* 0x000fc400078e0a48 */
[----:B-1----:R-:W-:Y:S01]  /*db60*/  IMAD R126, R126, UR5, RZ ;  /* 0x000000057e7e7c24 */ /* 0x002fe2000f8e02ff */
[----:B------:R0:W3:Y:S01]  /*db70*/  @P0 LDG.E.U16 R94, desc[UR20][R4.64] ;  /* 0x00000014045e0981 */ /* 0x0000e2000c1e1500 */
[----:B------:R-:W-:Y:S01]  /*db80*/  PRMT R93, RZ, 0x7610, R93 ;  /* 0x00007610ff5d7816 */ /* 0x000fe2000000005d */
[----:B------:R-:W-:Y:S01]  /*db90*/  @!P4 IMAD.IADD R128, R128, 0x1, -R72 ;  /* 0x000000018080c824 */ /* 0x000fe200078e0a48 */
[----:B------:R-:W-:Y:S01]  /*dba0*/  PRMT R92, RZ, 0x7610, R92 ;  /* 0x00007610ff5c7816 */ /* 0x000fe2000000005c */
[----:B------:R-:W-:Y:S01]  /*dbb0*/  @!P5 IMAD.IADD R127, R127, 0x1, -R72 ;  /* 0x000000017f7fd824 */ /* 0x000fe200078e0a48 */
[----:B------:R-:W-:Y:S01]  /*dbc0*/  LEA R8, P4, R126, R69, 0x1 ;  /* 0x000000457e087211 */ /* 0x000fe200078808ff */
[----:B------:R-:W1:Y:S01]  /*dbd0*/  LDCU UR5, c[0x0][0x3b0] ;  /* 0x00007600ff0577ac */ /* 0x000e620008000800 */
[----:B----4-:R-:W-:Y:S01]  /*dbe0*/  ISETP.GE.AND P3, PT, R43, RZ, PT ;  /* 0x000000ff2b00720c */ /* 0x010fe20003f66270 */
[----:B0-----:R-:W-:Y:S02]  /*dbf0*/  @P0 IMAD.MOV.U32 R4, RZ, RZ, R164 ;  /* 0x000000ffff040224 */ /* 0x001fe400078e00a4 */
[----:B------:R-:W-:-:S02]  /*dc00*/  @P0 IMAD.MOV.U32 R5, RZ, RZ, R163 ;  /* 0x000000ffff050224 */ /* 0x000fc400078e00a3 */
[----:B------:R-:W-:Y:S01]  /*dc10*/  @!P6 IMAD.MOV R127, RZ, RZ, -R127 ;  /* 0x000000ffff7fe224 */ /* 0x000fe200078e0a7f */
[----:B------:R-:W-:Y:S02]  /*dc20*/  ISETP.GT.U32.AND P6, PT, R72, R130, PT ;  /* 0x000000824800720c */ /* 0x000fe40003fc4070 */
[----:B------:R0:W4:Y:S02]  /*dc30*/  @P0 LDG.E.U16 R93, desc[UR20][R4.64] ;  /* 0x00000014045d0981 */ /* 0x000124000c1e1500 */
[----:B------:R-:W-:Y:S02]  /*dc40*/  SEL R127, R75, R127, !P1 ;  /* 0x0000007f4b7f7207 */ /* 0x000fe40004800000 */
[----:B------:R-:W-:Y:S01]  /*dc50*/  STL [R1+0x38], R8 ;  /* 0x0000380801007387 */ /* 0x000fe20000100800 */
[----:B------:R-:W-:Y:S01]  /*dc60*/  @!P3 IMAD.MOV R128, RZ, RZ, -R128 ;  /* 0x000000ffff80b224 */ /* 0x000fe200078e0a80 */
[----:B0-----:R-:W-:Y:S02]  /*dc70*/  LEA.HI.X.SX32 R4, R126, R68, 0x1, P4 ;  /* 0x000000447e047211 */ /* 0x001fe400020f0eff */
[----:B--2---:R-:W-:-:S03]  /*dc80*/  ISETP.GE.AND P3, PT, R7, RZ, PT ;  /* 0x000000ff0700720c */ /* 0x004fc60003f66270 */
[----:B------:R0:W-:Y:S01]  /*dc90*/  STL [R1+0x34], R4 ;  /* 0x0000340401007387 */ /* 0x0001e20000100800 */
[----:B------:R-:W-:-:S03]  /*dca0*/  @P0 IMAD.MOV.U32 R5, RZ, RZ, R4 ;  /* 0x000000ffff050224 */ /* 0x000fc600078e0004 */
[----:B------:R-:W2:Y:S01]  /*dcb0*/  LDL R7, [R1+0x9b8] ;  /* 0x0009b80001077983 */ /* 0x000ea20000100800 */
[----:B------:R-:W-:Y:S02]  /*dcc0*/  IMAD R127, R127, UR7, RZ ;  /* 0x000000077f7f7c24 */ /* 0x000fe4000f8e02ff */
[----:B------:R-:W-:Y:S01]  /*dcd0*/  @!P6 IMAD.IADD R130, R130, 0x1, -R72 ;  /* 0x000000018282e824 */ /* 0x000fe200078e0a48 */
[----:B------:R-:W-:Y:S01]  /*dce0*/  ISETP.GT.U32.AND P4, PT, R72, R129, PT ;  /* 0x000000814800720c */ /* 0x000fe20003f84070 */
[----:B------:R-:W1:Y:S01]  /*dcf0*/  LDCU UR7, c[0x0][0x3b0] ;  /* 0x00007600ff0777ac */ /* 0x000e620008000800 */
[----:B0-----:R-:W-:-:S05]  /*dd00*/  @P0 IMAD.MOV.U32 R4, RZ, RZ, R8 ;  /* 0x000000ffff040224 */ /* 0x001fca00078e0008 */
[----:B------:R0:W4:Y:S02]  /*dd10*/  @P0 LDG.E.U16 R92, desc[UR20][R4.64] ;  /* 0x00000014045c0981 */ /* 0x000124000c1e1500 */
[----:B0-----:R-:W-:-:S04]  /*dd20*/  LEA R4, P6, R127, R69, 0x1 ;  /* 0x000000457f047211 */ /* 0x001fc800078c08ff */
[----:B------:R-:W-:Y:S01]  /*dd30*/  LEA.HI.X.SX32 R5, R127, R68, 0x1, P6 ;  /* 0x000000447f057211 */ /* 0x000fe200030f0eff */
[----:B------:R0:W-:Y:S04]  /*dd40*/  STL [R1+0x78], R4 ;  /* 0x0000780401007387 */ /* 0x0001e80000100800 */
[----:B------:R-:W-:Y:S04]  /*dd50*/  STL [R1+0x74], R5 ;  /* 0x0000740501007387 */ /* 0x000fe80000100800 */
[----:B------:R-:W4:Y:S01]  /*dd60*/  LDL R8, [R1+0x9e8] ;  /* 0x0009e80001087983 */ /* 0x000f220000100800 */
[----:B------:R-:W-:Y:S01]  /*dd70*/  SEL R128, R75, R128, !P1 ;  /* 0x000000804b807207 */ /* 0x000fe20004800000 */
[----:B------:R-:W-:-:S04]  /*dd80*/  @!P4 IMAD.IADD R129, R129, 0x1, -R72 ;  /* 0x000000018181c824 */ /* 0x000fc800078e0a48 */
[----:B-1----:R-:W-:Y:S01]  /*dd90*/  IMAD R128, R128, UR5, RZ ;  /* 0x0000000580807c24 */ /* 0x002fe2000f8e02ff */
[----:B------:R-:W-:Y:S01]  /*dda0*/  PRMT R91, RZ, 0x7610, R91 ;  /* 0x00007610ff5b7816 */ /* 0x000fe2000000005b */
[----:B------:R-:W-:Y:S01]  /*ddb0*/  @!P3 IMAD.MOV R129, RZ, RZ, -R129 ;  /* 0x000000ffff81b224 */ /* 0x000fe200078e0a81 */
[----:B------:R-:W-:Y:S01]  /*ddc0*/  ISETP.GT.U32.AND P5, PT, R72, R131, PT ;  /* 0x000000834800720c */ /* 0x000fe20003fa4070 */
[----:B------:R-:W1:Y:S03]  /*ddd0*/  LDCU UR5, c[0x0][0x3b0] ;  /* 0x00007600ff0577ac */ /* 0x000e660008000800 */
[----:B------:R0:W4:Y:S01]  /*dde0*/  @P0 LDG.E.U16 R91, desc[UR20][R4.64] ;  /* 0x00000014045b0981 */ /* 0x000122000c1e1500 */
[----:B---3--:R-:W-:Y:S02]  /*ddf0*/  ISETP.GE.AND P4, PT, R6, RZ, PT ;  /* 0x000000ff0600720c */ /* 0x008fe40003f86270 */
[----:B------:R-:W-:-:S04]  /*de00*/  LEA R6, P3, R128, R69, 0x1 ;  /* 0x0000004580067211 */ /* 0x000fc800078608ff */
[----:B------:R-:W-:Y:S01]  /*de10*/  LEA.HI.X.SX32 R43, R128, R68, 0x1, P3 ;  /* 0x00000044802b7211 */ /* 0x000fe200018f0eff */
[----:B------:R3:W-:Y:S01]  /*de20*/  STL [R1+0xb8], R6 ;  /* 0x0000b80601007387 */ /* 0x0007e20000100800 */
[----:B0-----:R-:W-:-:S03]  /*de30*/  @P0 IMAD.MOV.U32 R4, RZ, RZ, R6 ;  /* 0x000000ffff040224 */ /* 0x001fc600078e0006 */
[----:B------:R0:W-:Y:S04]  /*de40*/  STL [R1+0xb4], R43 ;  /* 0x0000b42b01007387 */ /* 0x0001e80000100800 */
[----:B---3--:R-:W3:Y:S01]  /*de50*/  LDL R6, [R1+0xa18] ;  /* 0x000a180001067983 */ /* 0x008ee20000100800 */
[----:B------:R-:W-:-:S05]  /*de60*/  @!P5 IMAD.IADD R131, R131, 0x1, -R72 ;  /* 0x000000018383d824 */ /* 0x000fca00078e0a48 */
[C---:B------:R-:W-:Y:S02]  /*de70*/  ISETP.GT.U32.AND P5, PT, R72.reuse, R131, PT ;  /* 0x000000834800720c */ /* 0x040fe40003fa4070 */
[----:B------:R-:W-:-:S11]  /*de80*/  ISETP.GT.U32.AND P6, PT, R72, R130, PT ;  /* 0x000000824800720c */ /* 0x000fd60003fc4070 */
[----:B------:R-:W-:Y:S01]  /*de90*/  @!P5 IMAD.IADD R131, R131, 0x1, -R72 ;  /* 0x000000018383d824 */ /* 0x000fe200078e0a48 */
[----:B------:R-:W-:-:S03]  /*dea0*/  ISETP.GT.U32.AND P5, PT, R72, R133, PT ;  /* 0x000000854800720c */ /* 0x000fc60003fa4070 */
[----:B------:R-:W-:Y:S01]  /*deb0*/  @!P4 IMAD.MOV R131, RZ, RZ, -R131 ;  /* 0x000000ffff83c224 */ /* 0x000fe200078e0a83 */
[C---:B------:R-:W-:Y:S01]  /*dec0*/  SEL R129, R75.reuse, R129, !P1 ;  /* 0x000000814b817207 */ /* 0x040fe20004800000 */
[----:B------:R-:W-:Y:S01]  /*ded0*/  @P0 IMAD.MOV.U32 R5, RZ, RZ, R43 ;  /* 0x000000ffff050224 */ /* 0x000fe200078e002b */
[----:B------:R-:W-:Y:S02]  /*dee0*/  PRMT R90, RZ, 0x7610, R90 ;  /* 0x00007610ff5a7816 */ /* 0x000fe4000000005a */
[----:B------:R-:W-:-:S05]  /*def0*/  SEL R131, R75, R131, !P1 ;  /* 0x000000834b837207 */ /* 0x000fca0004800000 */
[----:B------:R-:W-:Y:S01]  /*df00*/  @!P5 IMAD.IADD R133, R133, 0x1, -R72 ;  /* 0x000000018585d824 */ /* 0x000fe200078e0a48 */
[----:B------:R0:W3:Y:S01]  /*df10*/  @P0 LDG.E.U16 R90, desc[UR20][R4.64] ;  /* 0x00000014045a0981 */ /* 0x0000e2000c1e1500 */
[----:B--2---:R-:W-:-:S03]  /*df20*/  ISETP.GE.AND P5, PT, R7, RZ, PT ;  /* 0x000000ff0700720c */ /* 0x004fc60003fa6270 */
[----:B------:R-:W-:Y:S01]  /*df30*/  ISETP.GT.U32.AND P4, PT, R72, R133, PT ;  /* 0x000000854800720c */ /* 0x000fe20003f84070 */
[----:B------:R-:W-:Y:S01]  /*df40*/  IMAD R129, R129, UR11, RZ ;  /* 0x0000000b81817c24 */ /* 0x000fe2000f8e02ff */
[----:B------:R-:W-:Y:S01]  /*df50*/  PRMT R89, RZ, 0x7610, R89 ;  /* 0x00007610ff597816 */ /* 0x000fe20000000059 */
[----:B------:R-:W-:Y:S01]  /*df60*/  @!P6 IMAD.IADD R130, R130, 0x1, -R72 ;  /* 0x000000018282e824 */ /* 0x000fe200078e0a48 */
[----:B------:R-:W-:Y:S01]  /*df70*/  ISETP.GT.U32.AND P3, PT, R72, R134, PT ;  /* 0x000000864800720c */ /* 0x000fe20003f64070 */
[----:B-1----:R-:W-:Y:S01]  /*df80*/  IMAD R131, R131, UR5, RZ ;  /* 0x0000000583837c24 */ /* 0x002fe2000f8e02ff */
[-C--:B0-----:R-:W-:Y:S01]  /*df90*/  LEA R4, P6, R129, R69.reuse, 0x1 ;  /* 0x0000004581047211 */ /* 0x081fe200078c08ff */
[----:B------:R-:W0:Y:S03]  /*dfa0*/  LDCU UR5, c[0x0][0x3b0] ;  /* 0x00007600ff0577ac */ /* 0x000e260008000800 */
[----:B------:R-:W-:Y:S01]  /*dfb0*/  @!P5 IMAD.MOV R130, RZ, RZ, -R130 ;  /* 0x000000ffff82d224 */ /* 0x000fe200078e0a82 */
[----:B------:R-:W-:-:S02]  /*dfc0*/  LEA R7, P5, R131, R69, 0x1 ;  /* 0x0000004583077211 */ /* 0x000fc400078a08ff */
[----:B------:R-:W-:Y:S01]  /*dfd0*/  @!P4 IMAD.IADD R133, R133, 0x1, -R72 ;  /* 0x000000018585c824 */ /* 0x000fe200078e0a48 */
[----:B------:R1:W-:Y:S01]  /*dfe0*/  STL [R1+0xf8], R4 ;  /* 0x0000f80401007387 */ /* 0x0003e20000100800 */
[----:B------:R-:W-:Y:S01]  /*dff0*/  PRMT R88, RZ, 0x7610, R88 ;  /* 0x00007610ff587816 */ /* 0x000fe20000000058 */
[----:B------:R-:W2:Y:S02]  /*e000*/  LDCU UR11, c[0x0][0x3b0] ;  /* 0x00007600ff0b77ac */ /* 0x000ea40008000800 */
[----:B------:R-:W-:Y:S01]  /*e010*/  STL [R1+0x158], R7 ;  /* 0x0001580701007387 */ /* 0x000fe20000100800 */
[-C--:B------:R-:W-:Y:S02]  /*e020*/  LEA.HI.X.SX32 R5, R129, R68.reuse, 0x1, P6 ;  /* 0x0000004481057211 */ /* 0x080fe400030f0eff */
[----:B------:R-:W-:Y:S02]  /*e030*/  LEA.HI.X.SX32 R43, R131, R68, 0x1, P5 ;  /* 0x00000044832b7211 */ /* 0x000fe400028f0eff */
[----:B------:R-:W-:Y:S01]  /*e040*/  SEL R130, R75, R130, !P1 ;  /* 0x000000824b827207 */ /* 0x000fe20004800000 */
[----:B------:R1:W2:Y:S01]  /*e050*/  @P0 LDG.E.U16 R89, desc[UR20][R4.64] ;  /* 0x0000001404590981 */ /* 0x0002a2000c1e1500 */
[----:B----4-:R-:W-:-:S03]  /*e060*/  ISETP.GE.AND P4, PT, R8, RZ, PT ;  /* 0x000000ff0800720c */ /* 0x010fc60003f86270 */
[----:B------:R-:W4:Y:S01]  /*e070*/  LDL R8, [R1+0x9d4] ;  /* 0x0009d40001087983 */ /* 0x000f220000100800 */
[----:B-1----:R-:W-:-:S03]  /*e080*/  @P0 IMAD.MOV.U32 R4, RZ, RZ, R7 ;  /* 0x000000ffff040224 */ /* 0x002fc600078e0007 */
[----:B------:R1:W-:Y:S01]  /*e090*/  STL [R1+0xf4], R5 ;  /* 0x0000f40501007387 */ /* 0x0003e20000100800 */
[----:B------:R-:W-:Y:S02]  /*e0a0*/  IMAD R130, R130, UR7, RZ ;  /* 0x0000000782827c24 */ /* 0x000fe4000f8e02ff */
[----:B------:R-:W-:Y:S02]  /*e0b0*/  @!P3 IMAD.IADD R134, R134, 0x1, -R72 ;  /* 0x000000018686b824 */ /* 0x000fe400078e0a48 */
[----:B-1----:R-:W-:Y:S02]  /*e0c0*/  @P0 IMAD.MOV.U32 R5, RZ, RZ, R43 ;  /* 0x000000ffff050224 */ /* 0x002fe400078e002b */
[----:B------:R-:W-:Y:S01]  /*e0d0*/  @!P4 IMAD.MOV R133, RZ, RZ, -R133 ;  /* 0x000000ffff85c224 */ /* 0x000fe200078e0a85 */
[----:B------:R-:W-:Y:S01]  /*e0e0*/  STL [R1+0x154], R43 ;  /* 0x0001542b01007387 */ /* 0x000fe20000100800 */
[----:B------:R-:W-:Y:S01]  /*e0f0*/  PRMT R87, RZ, 0x7610, R87 ;  /* 0x00007610ff577816 */ /* 0x000fe20000000057 */
[----:B------:R-:W1:Y:S02]  /*e100*/  LDCU UR7, c[0x0][0x3b0] ;  /* 0x00007600ff0777ac */ /* 0x000e640008000800 */
[----:B------:R0:W2:Y:S01]  /*e110*/  @P0 LDG.E.U16 R88, desc[UR20][R4.64] ;  /* 0x0000001404580981 */ /* 0x0000a2000c1e1500 */
[----:B------:R-:W-:-:S03]  /*e120*/  ISETP.GT.U32.AND P3, PT, R72, R134, PT ;  /* 0x000000864800720c */ /* 0x000fc60003f64070 */
[----:B------:R-:W2:Y:S01]  /*e130*/  LDL R44, [R1+0x994] ;  /* 0x00099400012c7983 */ /* 0x000ea20000100800 */
[----:B0-----:R-:W-:-:S04]  /*e140*/  LEA R4, P4, R130, R69, 0x1 ;  /* 0x0000004582047211 */ /* 0x001fc800078808ff */
[----:B------:R-:W-:Y:S01]  /*e150*/  LEA.HI.X.SX32 R5, R130, R68, 0x1, P4 ;  /* 0x0000004482057211 */ /* 0x000fe200020f0eff */
[----:B------:R0:W-:Y:S04]  /*e160*/  STL [R1+0x198], R4 ;  /* 0x0001980401007387 */ /* 0x0001e80000100800 */
[----:B------:R0:W-:Y:S01]  /*e170*/  STL [R1+0x194], R5 ;  /* 0x0001940501007387 */ /* 0x0001e20000100800 */
[----:B------:R-:W-:Y:S01]  /*e180*/  SEL R133, R75, R133, !P1 ;  /* 0x000000854b857207 */ /* 0x000fe20004800000 */
[----:B------:R-:W-:Y:S02]  /*e190*/  @!P3 IMAD.IADD R134, R134, 0x1, -R72 ;  /* 0x000000018686b824 */ /* 0x000fe400078e0a48 */
[----:B------:R0:W2:Y:S02]  /*e1a0*/  @P0 LDG.E.U16 R87, desc[UR20][R4.64] ;  /* 0x0000001404570981 */ /* 0x0000a4000c1e1500 */
[----:B------:R-:W-:Y:S01]  /*e1b0*/  IMAD R133, R133, UR12, RZ ;  /* 0x0000000c85857c24 */ /* 0x000fe2000f8e02ff */
[----:B---3--:R-:W-:Y:S01]  /*e1c0*/  ISETP.GE.AND P5, PT, R6, RZ, PT ;  /* 0x000000ff0600720c */ /* 0x008fe20003fa6270 */
[----:B------:R-:W3:Y:S01]  /*e1d0*/  LDCU UR12, c[0x0][0x3b0] ;  /* 0x00007600ff0c77ac */ /* 0x000ee20008000800 */
[----:B------:R-:W3:Y:S11]  /*e1e0*/  LDL R6, [R1+0x94c] ;  /* 0x00094c0001067983 */ /* 0x000ef60000100800 */
[----:B------:R-:W-:Y:S01]  /*e1f0*/  @!P5 IMAD.MOV R134, RZ, RZ, -R134 ;  /* 0x000000ffff86d224 */ /* 0x000fe200078e0a86 */
[----:B------:R-:W-:-:S04]  /*e200*/  LEA R7, P5, R133, R69, 0x1 ;  /* 0x0000004585077211 */ /* 0x000fc800078a08ff */
[----:B0-----:R-:W-:Y:S01]  /*e210*/  LEA.HI.X.SX32 R4, R133, R68, 0x1, P5 ;  /* 0x0000004485047211 */ /* 0x001fe200028f0eff */
[----:B------:R-:W-:Y:S04]  /*e220*/  STL [R1+0x1d8], R7 ;  /* 0x0001d80701007387 */ /* 0x000fe80000100800 */
[----:B------:R0:W-:Y:S01]  /*e230*/  STL [R1+0x1d4], R4 ;  /* 0x0001d40401007387 */ /* 0x0001e20000100800 */
[----:B------:R-:W-:Y:S02]  /*e240*/  @P0 IMAD.MOV.U32 R5, RZ, RZ, R4 ;  /* 0x000000ffff050224 */ /* 0x000fe400078e0004 */
[----:B0-----:R-:W-:Y:S02]  /*e250*/  @P0 IMAD.MOV.U32 R4, RZ, RZ, R7 ;  /* 0x000000ffff040224 */ /* 0x001fe400078e0007 */
[----:B------:R-:W3:Y:S01]  /*e260*/  LDL R7, [R1+0x904] ;  /* 0x0009040001077983 */ /* 0x000ee20000100800 */
[----:B------:R-:W-:-:S02]  /*e270*/  ISETP.GT.U32.AND P6, PT, R72, R135, PT ;  /* 0x000000874800720c */ /* 0x000fc40003fc4070 */
[C---:B------:R-:W-:Y:S02]  /*e280*/  ISETP.GT.U32.AND P3, PT, R72.reuse, R136, PT ;  /* 0x000000884800720c */ /* 0x040fe40003f64070 */
[----:B------:R-:W-:-:S09]  /*e290*/  ISETP.GT.U32.AND P4, PT, R72, R137, PT ;  /* 0x000000894800720c */ /* 0x000fd20003f84070 */
[--C-:B------:R-:W-:Y:S02]  /*e2a0*/  @!P6 IMAD.IADD R135, R135, 0x1, -R72.reuse ;  /* 0x000000018787e824 */ /* 0x100fe400078e0a48 */
[----:B------:R-:W-:-:S03]  /*e2b0*/  @!P3 IMAD.IADD R136, R136, 0x1, -R72 ;  /* 0x000000018888b824 */ /* 0x000fc600078e0a48 */
[----:B------:R-:W-:Y:S02]  /*e2c0*/  ISETP.GT.U32.AND P6, PT, R72, R135, PT ;  /* 0x000000874800720c */ /* 0x000fe40003fc4070 */
[----:B------:R-:W-:Y:S01]  /*e2d0*/  SEL R134, R75, R134, !P1 ;  /* 0x000000864b867207 */ /* 0x000fe20004800000 */
[----:B------:R-:W-:-:S04]  /*e2e0*/  @!P4 IMAD.IADD R137, R137, 0x1, -R72 ;  /* 0x000000018989c824 */ /* 0x000fc800078e0a48 */
[----:B------:R-:W-:Y:S01]  /*e2f0*/  IMAD R134, R134, UR5, RZ ;  /* 0x0000000586867c24 */ /* 0x000fe2000f8e02ff */
[----:B------:R-:W-:Y:S01]  /*e300*/  ISETP.GT.U32.AND P5, PT, R72, R136, PT ;  /* 0x000000884800720c */ /* 0x000fe20003fa4070 */
[----:B------:R-:W0:Y:S04]  /*e310*/  LDCU UR5, c[0x0][0x3b0] ;  /* 0x00007600ff0577ac */ /* 0x000e280008000800 */
[----:B------:R-:W-:Y:S01]  /*e320*/  @!P6 IMAD.IADD R135, R135, 0x1, -R72 ;  /* 0x000000018787e824 */ /* 0x000fe200078e0a48 */
[----:B----4-:R-:W-:Y:S02]  /*e330*/  ISETP.GE.AND P3, PT, R8, RZ, PT ;  /* 0x000000ff0800720c */ /* 0x010fe40003f66270 */
[----:B------:R-:W-:Y:S02]  /*e340*/  LEA R8, P6, R134, R69, 0x1 ;  /* 0x0000004586087211 */ /* 0x000fe400078c08ff */
[----:B------:R-:W-:-:S02]  /*e350*/  ISETP.GT.U32.AND P4, PT, R72, R137, PT ;  /* 0x000000894800720c */ /* 0x000fc40003f84070 */
[----:B------:R-:W-:Y:S02]  /*e360*/  PRMT R86, RZ, 0x7610, R86 ;  /* 0x00007610ff567816 */ /* 0x000fe40000000056 */
[----:B------:R-:W-:Y:S02]  /*e370*/  LEA.HI.X.SX32 R43, R134, R68, 0x1, P6 ;  /* 0x00000044862b7211 */ /* 0x000fe400030f0eff */
[----:B------:R-:W-:Y:S02]  /*e380*/  PRMT R85, RZ, 0x7610, R85 ;  /* 0x00007610ff557816 */ /* 0x000fe40000000055 */
[----:B------:R4:W3:Y:S01]  /*e390*/  @P0 LDG.E.U16 R86, desc[UR20][R4.64] ;  /* 0x0000001404560981 */ /* 0x0008e2000c1e1500 */
[----:B------:R-:W-:Y:S01]  /*e3a0*/  @!P3 IMAD.MOV R135, RZ, RZ, -R135 ;  /* 0x000000ffff87b224 */ /* 0x000fe200078e0a87 */
[----:B------:R-:W-:-:S04]  /*e3b0*/  ISETP.GT.U32.AND P3, PT, R72, R138, PT ;  /* 0x0000008a4800720c */ /* 0x000fc80003f64070 */
[----:B------:R-:W-:Y:S01]  /*e3c0*/  SEL R135, R75, R135, !P1 ;  /* 0x000000874b877207 */ /* 0x000fe20004800000 */
[----:B----4-:R-:W-:Y:S02]  /*e3d0*/  @P0 IMAD.MOV.U32 R4, RZ, RZ, R8 ;  /* 0x000000ffff040224 */ /* 0x010fe400078e0008 */
[----:B------:R-:W-:Y:S01]  /*e3e0*/  @P0 IMAD.MOV.U32 R5, RZ, RZ, R43 ;  /* 0x000000ffff050224 */ /* 0x000fe200078e002b */
[----:B--2---:R-:W-:Y:S01]  /*e3f0*/  ISETP.GE.AND P6, PT, R44, RZ, PT ;  /* 0x000000ff2c00720c */ /* 0x004fe20003fc6270 */
[----:B-1----:R-:W-:Y:S02]  /*e400*/  IMAD R135, R135, UR7, RZ ;  /* 0x0000000787877c24 */ /* 0x002fe4000f8e02ff */
[--C-:B------:R-:W-:Y:S01]  /*e410*/  @!P5 IMAD.IADD R136, R136, 0x1, -R72.reuse ;  /* 0x000000018888d824 */ /* 0x100fe200078e0a48 */
[----:B------:R1:W2:Y:S01]  /*e420*/  @P0 LDG.E.U16 R85, desc[UR20][R4.64] ;  /* 0x0000001404550981 */ /* 0x0002a2000c1e1500 */
[--C-:B------:R-:W-:Y:S01]  /*e430*/  @!P4 IMAD.IADD R137, R137, 0x1, -R72.reuse ;  /* 0x000000018989c824 */ /* 0x100fe200078e0a48 */
[----:B------:R-:W4:Y:S01]  /*e440*/  LDCU UR7, c[0x0][0x3b0] ;  /* 0x00007600ff0777ac */ /* 0x000f220008000800 */
[----:B------:R-:W-:Y:S01]  /*e450*/  @!P3 IMAD.IADD R138, R138, 0x1, -R72 ;  /* 0x000000018a8ab824 */ /* 0x000fe200078e0a48 */
[----:B------:R-:W-:Y:S01]  /*e460*/  STL [R1+0x218], R8 ;  /* 0x0002180801007387 */ /* 0x000fe20000100800 */
[----:B-1----:R-:W-:-:S03]  /*e470*/  LEA R4, P4, R135, R69, 0x1 ;  /* 0x0000004587047211 */ /* 0x002fc600078808ff */
[----:B------:R1:W-:Y:S01]  /*e480*/  STL [R1+0x214], R43 ;  /* 0x0002142b01007387 */ /* 0x0003e20000100800 */
[----:B------:R-:W-:Y:S01]  /*e490*/  LEA.HI.X.SX32 R5, R135, R68, 0x1, P4 ;  /* 0x0000004487057211 */ /* 0x000fe200020f0eff */
[----:B------:R-:W-:Y:S01]  /*e4a0*/  @!P6 IMAD.MOV R136, RZ, RZ, -R136 ;  /* 0x000000ffff88e224 */ /* 0x000fe200078e0a88 */
[----:B------:R-:W-:Y:S01]  /*e4b0*/  ISETP.GT.U32.AND P6, PT, R72, R138, PT ;  /* 0x0000008a4800720c */ /* 0x000fe20003fc4070 */
[----:B-1----:R-:W2:Y:S04]  /*e4c0*/  LDL R43, [R1+0x8ac] ;  /* 0x0008ac00012b7983 */ /* 0x002ea80000100800 */
[----:B------:R1:W-:Y:S01]  /*e4d0*/  STL [R1+0x258], R4 ;  /* 0x0002580401007387 */ /* 0x0003e20000100800 */
[----:B------:R-:W-:-:S03]  /*e4e0*/  SEL R136, R75, R136, !P1 ;  /* 0x000000884b887207 */ /* 0x000fc60004800000 */
[----:B------:R1:W-:Y:S01]  /*e4f0*/  STL [R1+0x254], R5 ;  /* 0x0002540501007387 */ /* 0x0003e20000100800 */
[----:B------:R-:W-:Y:S01]  /*e500*/  PRMT R84, RZ, 0x7610, R84 ;  /* 0x00007610ff547816 */ /* 0x000fe20000000054 */
[----:B0-----:R-:W-:Y:S01]  /*e510*/  IMAD R136, R136, UR5, RZ ;  /* 0x0000000588887c24 */ /* 0x001fe2000f8e02ff */
[----:B------:R-:W-:Y:S01]  /*e520*/  PRMT R83, RZ, 0x7610, R83 ;  /* 0x00007610ff537816 */ /* 0x000fe20000000053 */
[----:B------:R-:W-:Y:S01]  /*e530*/  @!P6 IMAD.IADD R138, R138, 0x1, -R72 ;  /* 0x000000018a8ae824 */ /* 0x000fe200078e0a48 */
[----:B---3--:R-:W-:Y:S02]  /*e540*/  ISETP.GE.AND P5, PT, R6, RZ, PT ;  /* 0x000000ff0600720c */ /* 0x008fe40003fa6270 */
[----:B------:R1:W3:Y:S01]  /*e550*/  @P0 LDG.E.U16 R84, desc[UR20][R4.64] ;  /* 0x0000001404540981 */ /* 0x0002e2000c1e1500 */
[----:B------:R-:W-:Y:S01]  /*e560*/  ISETP.GT.U32.AND P4, PT, R72, R119, PT ;  /* 0x000000774800720c */ /* 0x000fe20003f84070 */
[----:B------:R-:W0:Y:S02]  /*e570*/  LDCU UR5, c[0x0][0x3b0] ;  /* 0x00007600ff0577ac */ /* 0x000e240008000800 */
[----:B------:R-:W3:Y:S07]  /*e580*/  LDL R6, [R1+0x85c] ;  /* 0x00085c0001067983 */ /* 0x000eee0000100800 */
[----:B------:R-:W-:-:S05]  /*e590*/  @!P5 IMAD.MOV R137, RZ, RZ, -R137 ;  /* 0x000000ffff89d224 */ /* 0x000fca00078e0a89 */
[----:B------:R-:W-:Y:S02]  /*e5a0*/  SEL R137, R75, R137, !P1 ;  /* 0x000000894b897207 */ /* 0x000fe40004800000 */
[----:B-1----:R-:W-:-:S03]  /*e5b0*/  LEA R4, P6, R136, R69, 0x1 ;  /* 0x0000004588047211 */ /* 0x002fc600078c08ff */
[----:B----4-:R-:W-:Y:S01]  /*e5c0*/  IMAD R137, R137, UR7, RZ ;  /* 0x0000000789897c24 */ /* 0x010fe2000f8e02ff */
[-C--:B------:R-:W-:Y:S01]  /*e5d0*/  LEA.HI.X.SX32 R5, R136, R68.reuse, 0x1, P6 ;  /* 0x0000004488057211 */ /* 0x080fe200030f0eff */
[----:B------:R-:W-:Y:S01]  /*e5e0*/  STL [R1+0x298], R4 ;  /* 0x0002980401007387 */ /* 0x000fe20000100800 */
[----:B------:R-:W-:Y:S01]  /*e5f0*/  ISETP.GT.U32.AND P3, PT, R72, R139, PT ;  /* 0x0000008b4800720c */ /* 0x000fe20003f64070 */
[----:B------:R-:W-:Y:S01]  /*e600*/  @!P4 IMAD.IADD R119, R119, 0x1, -R72 ;  /* 0x000000017777c824 */ /* 0x000fe200078e0a48 */
[----:B------:R-:W-:Y:S02]  /*e610*/  PRMT R82, RZ, 0x7610, R82 ;  /* 0x00007610ff527816 */ /* 0x000fe40000000052 */
[----:B------:R-:W-:Y:S01]  /*e620*/  ISETP.GE.AND P5, PT, R7, RZ, PT ;  /* 0x000000ff0700720c */ /* 0x000fe20003fa6270 */
[----:B------:R1:W4:Y:S01]  /*e630*/  @P0 LDG.E.U16 R83, desc[UR20][R4.64] ;  /* 0x0000001404530981 */ /* 0x000322000c1e1500 */
[C---:B------:R-:W-:Y:S01]  /*e640*/  LEA R7, P6, R137.reuse, R69, 0x1 ;  /* 0x0000004589077211 */ /* 0x040fe200078c08ff */
[----:B------:R-:W0:Y:S03]  /*e650*/  LDCU UR7, c[0x0][0x3b0] ;  /* 0x00007600ff0777ac */ /* 0x000e260008000800 */
[----:B------:R-:W-:Y:S01]  /*e660*/  LEA.HI.X.SX32 R8, R137, R68, 0x1, P6 ;  /* 0x0000004489087211 */ /* 0x000fe200030f0eff */
[----:B------:R1:W-:Y:S04]  /*e670*/  STL [R1+0x294], R5 ;  /* 0x0002940501007387 */ /* 0x0003e80000100800 */
[----:B------:R-:W-:Y:S04]  /*e680*/  STL [R1+0x2d8], R7 ;  /* 0x0002d80701007387 */ /* 0x000fe80000100800 */
[----:B------:R0:W-:Y:S01]  /*e690*/  STL [R1+0x2d4], R8 ;  /* 0x0002d40801007387 */ /* 0x0001e20000100800 */
[----:B-1----:R-:W-:-:S03]  /*e6a0*/  @P0 IMAD.MOV.U32 R5, RZ, RZ, R8 ;  /* 0x000000ffff050224 */ /* 0x002fc600078e0008 */
[----:B------:R-:W4:Y:S04]  /*e6b0*/  LDL R44, [R1+0x890] ;  /* 0x00089000012c7983 */ /* 0x000f280000100800 */
[----:B0-----:R-:W4:Y:S01]  /*e6c0*/  LDL R8, [R1+0x870] ;  /* 0x0008700001087983 */ /* 0x001f220000100800 */
[----:B------:R-:W-:Y:S01]  /*e6d0*/  @!P3 IMAD.IADD R139, R139, 0x1, -R72 ;  /* 0x000000018b8bb824 */ /* 0x000fe200078e0a48 */
[C---:B------:R-:W-:Y:S01]  /*e6e0*/  ISETP.GT.U32.AND P6, PT, R72.reuse, R119, PT ;  /* 0x000000774800720c */ /* 0x040fe20003fc4070 */
[----:B------:R-:W-:Y:S01]  /*e6f0*/  @!P5 IMAD.MOV R138, RZ, RZ, -R138 ;  /* 0x000000ffff8ad224 */ /* 0x000fe200078e0a8a */
[C---:B------:R-:W-:Y:S02]  /*e700*/  ISETP.GT.U32.AND P3, PT, R72.reuse, R150, PT ;  /* 0x000000964800720c */ /* 0x040fe40003f64070 */
[----:B------:R-:W-:-:S02]  /*e710*/  ISETP.GT.U32.AND P4, PT, R72, R139, PT ;  /* 0x0000008b4800720c */ /* 0x000fc40003f84070 */
[----:B------:R-:W-:Y:S01]  /*e720*/  SEL R138, R75, R138, !P1 ;  /* 0x0000008a4b8a7207 */ /* 0x000fe20004800000 */
[----:B------:R-:W-:Y:S02]  /*e730*/  @P0 IMAD.MOV.U32 R4, RZ, RZ, R7 ;  /* 0x000000ffff040224 */ /* 0x000fe400078e0007 */
[----:B------:R-:W4:Y:S02]  /*e740*/  LDL R7, [R1+0x8d8] ;  /* 0x0008d80001077983 */ /* 0x000f240000100800 */
[----:B------:R-:W-:Y:S01]  /*e750*/  IMAD R138, R138, UR11, RZ ;  /* 0x0000000b8a8a7c24 */ /* 0x000fe2000f8e02ff */
[----:B------:R-:W-:Y:S01]  /*e760*/  PRMT R81, RZ, 0x7610, R81 ;  /* 0x00007610ff517816 */ /* 0x000fe20000000051 */
[----:B------:R0:W4:Y:S01]  /*e770*/  @P0 LDG.E.U16 R82, desc[UR20][R4.64] ;  /* 0x0000001404520981 */ /* 0x000122000c1e1500 */
[----:B------:R-:W-:Y:S01]  /*e780*/  @!P6 IMAD.IADD R119, R119, 0x1, -R72 ;  /* 0x000000017777e824 */ /* 0x000fe200078e0a48 */
[----:B------:R-:W-:Y:S01]  /*e790*/  PRMT R80, RZ, 0x7610, R80 ;  /* 0x00007610ff507816 */ /* 0x000fe20000000050 */
[--C-:B------:R-:W-:Y:S01]  /*e7a0*/  @!P3 IMAD.IADD R150, R150, 0x1, -R72.reuse ;  /* 0x000000019696b824 */ /* 0x100fe200078e0a48 */
[----:B------:R-:W-:Y:S01]  /*e7b0*/  PRMT R79, RZ, 0x7610, R79 ;  /* 0x00007610ff4f7816 */ /* 0x000fe2000000004f */
[----:B------:R-:W-:Y:S01]  /*e7c0*/  @!P4 IMAD.IADD R139, R139, 0x1, -R72 ;  /* 0x000000018b8bc824 */ /* 0x000fe200078e0a48 */
[----:B------:R-:W-:Y:S01]  /*e7d0*/  ISETP.GT.U32.AND P4, PT, R72, R149, PT ;  /* 0x000000954800720c */ /* 0x000fe20003f84070 */
[----:B------:R-:W1:Y:S01]  /*e7e0*/  LDCU UR11, c[0x0][0x3b0] ;  /* 0x00007600ff0b77ac */ /* 0x000e620008000800 */
[----:B0-----:R-:W-:-:S04]  /*e7f0*/  LEA R4, P6, R138, R69, 0x1 ;  /* 0x000000458a047211 */ /* 0x001fc800078c08ff */
[----:B------:R-:W-:Y:S01]  /*e800*/  LEA.HI.X.SX32 R5, R138, R68, 0x1, P6 ;  /* 0x000000448a057211 */ /* 0x000fe200030f0eff */
[----:B------:R0:W-:Y:S04]  /*e810*/  STL [R1+0x310], R4 ;  /* 0x0003100401007387 */ /* 0x0001e80000100800 */
[----:B------:R0:W-:Y:S02]  /*e820*/  STL [R1+0x30c], R5 ;  /* 0x00030c0501007387 */ /* 0x0001e40000100800 */
[----:B------:R-:W-:Y:S01]  /*e830*/  @!P4 IMAD.IADD R149, R149, 0x1, -R72 ;  /* 0x000000019595c824 */ /* 0x000fe200078e0a48 */
[----:B------:R-:W-:Y:S01]  /*e840*/  ISETP.GT.U32.AND P4, PT, R72, R150, PT ;  /* 0x000000964800720c */ /* 0x000fe20003f84070 */
[----:B------:R0:W4:Y:S01]  /*e850*/  @P0 LDG.E.U16 R81, desc[UR20][R4.64] ;  /* 0x0000001404510981 */ /* 0x000122000c1e1500 */
[----:B--2---:R-:W-:-:S13]  /*e860*/  ISETP.GE.AND P5, PT, R43, RZ, PT ;  /* 0x000000ff2b00720c */ /* 0x004fda0003fa6270 */
[----:B------:R-:W-:-:S05]  /*e870*/  @!P5 IMAD.MOV R139, RZ, RZ, -R139 ;  /* 0x000000ffff8bd224 */ /* 0x000fca00078e0a8b */
[----:B------:R-:W-:-:S05]  /*e880*/  SEL R139, R75, R139, !P1 ;  /* 0x0000008b4b8b7207 */ /* 0x000fca0004800000 */
[----:B------:R-:W-:Y:S02]  /*e890*/  IMAD R139, R139, UR5, RZ ;  /* 0x000000058b8b7c24 */ /* 0x000fe4000f8e02ff */
[----:B------:R-:W-:Y:S01]  /*e8a0*/  @!P4 IMAD.IADD R150, R150, 0x1, -R72 ;  /* 0x000000019696c824 */ /* 0x000fe200078e0a48 */
[----:B---3--:R-:W-:Y:S01]  /*e8b0*/  ISETP.GE.AND P3, PT, R6, RZ, PT ;  /* 0x000000ff0600720c */ /* 0x008fe20003f66270 */
[----:B------:R-:W2:Y:S01]  /*e8c0*/  LDCU UR5, c[0x0][0x3b0] ;  /* 0x00007600ff0577ac */ /* 0x000ea20008000800 */
[----:B------:R-:W3:Y:S01]  /*e8d0*/  LDL R6, [R1+0x8fc] ;  /* 0x0008fc0001067983 */ /* 0x000ee20000100800 */
[----:B------:R-:W-:-:S10]  /*e8e0*/  LEA R43, P6, R139, R69, 0x1 ;  /* 0x000000458b2b7211 */ /* 0x000fd400078c08ff */
[----:B------:R-:W-:-:S05]  /*e8f0*/  @!P3 IMAD.MOV R119, RZ, RZ, -R119 ;  /* 0x000000ffff77b224 */ /* 0x000fca00078e0a77 */
[----:B------:R-:W-:Y:S02]  /*e900*/  SEL R119, R75, R119, !P1 ;  /* 0x000000774b777207 */ /* 0x000fe40004800000 */
[----:B------:R-:W-:-:S03]  /*e910*/  ISETP.GT.U32.AND P3, PT, R72, R149, PT ;  /* 0x000000954800720c */ /* 0x000fc60003f64070 */
[----:B------:R-:W-:Y:S01]  /*e920*/  IMAD R119, R119, UR7, RZ ;  /* 0x0000000777777c24 */ /* 0x000fe2000f8e02ff */
[----:B------:R-:W-:Y:S01]  /*e930*/  LEA.HI.X.SX32 R45, R139, R68, 0x1, P6 ;  /* 0x000000448b2d7211 */ /* 0x000fe200030f0eff */
[----:B------:R1:W-:Y:S01]  /*e940*/  STL [R1+0x348], R43 ;  /* 0x0003482b01007387 */ /* 0x0003e20000100800 */
[----:B0-----:R-:W-:Y:S01]  /*e950*/  @P0 IMAD.MOV.U32 R4, RZ, RZ, R43 ;  /* 0x000000ffff040224 */ /* 0x001fe200078e002b */
[----:B------:R-:W-:Y:S01]  /*e960*/  ISETP.GT.U32.AND P5, PT, R72, R140, PT ;  /* 0x0000008c4800720c */ /* 0x000fe20003fa4070 */
[----:B------:R-:W0:Y:S01]  /*e970*/  LDCU UR7, c[0x0][0x3b0] ;  /* 0x00007600ff0777ac */ /* 0x000e220008000800 */
[----:B------:R-:W-:Y:S01]  /*e980*/  @P0 IMAD.MOV.U32 R5, RZ, RZ, R45 ;  /* 0x000000ffff050224 */ /* 0x000fe200078e002d */
[----:B------:R-:W-:Y:S03]  /*e990*/  STL [R1+0x344], R45 ;  /* 0x0003442d01007387 */ /* 0x000fe60000100800 */
[----:B------:R-:W-:Y:S01]  /*e9a0*/  @!P3 IMAD.IADD R149, R149, 0x1, -R72 ;  /* 0x000000019595b824 */ /* 0x000fe200078e0a48 */
[----:B------:R0:W3:Y:S01]  /*e9b0*/  @P0 LDG.E.U16 R80, desc[UR20][R4.64] ;  /* 0x0000001404500981 */ /* 0x0000e2000c1e1500 */
[----:B----4-:R-:W-:-:S02]  /*e9c0*/  ISETP.GE.AND P4, PT, R8, RZ, PT ;  /* 0x000000ff0800720c */ /* 0x010fc40003f86270 */
[----:B------:R-:W-:-:S04]  /*e9d0*/  LEA R8, P6, R119, R69, 0x1 ;  /* 0x0000004577087211 */ /* 0x000fc800078c08ff */
[----:B-1----:R-:W-:Y:S01]  /*e9e0*/  LEA.HI.X.SX32 R43, R119, R68, 0x1, P6 ;  /* 0x00000044772b7211 */ /* 0x002fe200030f0eff */
[----:B------:R1:W-:Y:S01]  /*e9f0*/  STL [R1+0x380], R8 ;  /* 0x0003800801007387 */ /* 0x0003e20000100800 */
[----:B0-----:R-:W-:Y:S01]  /*ea00*/  @P0 IMAD.MOV.U32 R4, RZ, RZ, R8 ;  /* 0x000000ffff040224 */ /* 0x001fe200078e0008 */
[----:B------:R-:W-:Y:S02]  /*ea10*/  ISETP.GE.AND P3, PT, R44, RZ, PT ;  /* 0x000000ff2c00720c */ /* 0x000fe40003f66270 */
[----:B------:R-:W-:Y:S04]  /*ea20*/  STL [R1+0x37c], R43 ;  /* 0x00037c2b01007387 */ /* 0x000fe80000100800 */
[----:B-1----:R-:W4:Y:S04]  /*ea30*/  LDL.LU R8, [R1+0x4] ;  /* 0x0000040001087983 */ /* 0x002f280000300800 */
[----:B------:R-:W4:Y:S04]  /*ea40*/  LDL R44, [R1+0x930] ;  /* 0x00093000012c7983 */ /* 0x000f280000100800 */
[----:B------:R-:W4:Y:S01]  /*ea50*/  LDL R45, [R1+0x960] ;  /* 0x00096000012d7983 */ /* 0x000f220000100800 */
[----:B------:R-:W-:Y:S01]  /*ea60*/  @!P5 IMAD.IADD R140, R140, 0x1, -R72 ;  /* 0x000000018c8cd824 */ /* 0x000fe200078e0a48 */
[----:B------:R-:W-:-:S04]  /*ea70*/  ISETP.GT.U32.AND P5, PT, R72, R151, PT ;  /* 0x000000974800720c */ /* 0x000fc80003fa4070 */
[C---:B------:R-:W-:Y:S01]  /*ea80*/  ISETP.GT.U32.AND P6, PT, R72.reuse, R140, PT ;  /* 0x0000008c4800720c */ /* 0x040fe20003fc4070 */
[----:B------:R-:W-:Y:S02]  /*ea90*/  @!P4 IMAD.MOV R150, RZ, RZ, -R150 ;  /* 0x000000ffff96c224 */ /* 0x000fe400078e0a96 */
[----:B------:R-:W-:Y:S01]  /*eaa0*/  @!P3 IMAD.MOV R149, RZ, RZ, -R149 ;  /* 0x000000ffff95b224 */ /* 0x000fe200078e0a95 */
[----:B------:R-:W-:-:S05]  /*eab0*/  ISETP.GT.U32.AND P3, PT, R72, R154, PT ;  /* 0x0000009a4800720c */ /* 0x000fca0003f64070 */
[--C-:B------:R-:W-:Y:S01]  /*eac0*/  @!P5 IMAD.IADD R151, R151, 0x1, -R72.reuse ;  /* 0x000000019797d824 */ /* 0x100fe200078e0a48 */
[----:B------:R-:W-:Y:S01]  /*ead0*/  ISETP.GE.AND P5, PT, R7, RZ, PT ;  /* 0x000000ff0700720c */ /* 0x000fe20003fa6270 */
[----:B------:R-:W-:Y:S01]  /*eae0*/  @P0 IMAD.MOV.U32 R5, RZ, RZ, R43 ;  /* 0x000000ffff050224 */ /* 0x000fe200078e002b */
[C---:B------:R-:W-:Y:S02]  /*eaf0*/  SEL R150, R75.reuse, R150, !P1 ;  /* 0x000000964b967207 */ /* 0x040fe40004800000 */
[----:B------:R-:W-:Y:S01]  /*eb00*/  ISETP.GT.U32.AND P4, PT, R72, R151, PT ;  /* 0x000000974800720c */ /* 0x000fe20003f84070 */
[--C-:B------:R-:W-:Y:S01]  /*eb10*/  @!P6 IMAD.IADD R140, R140, 0x1, -R72.reuse ;  /* 0x000000018c8ce824 */ /* 0x100fe200078e0a48 */
[----:B------:R0:W4:Y:S01]  /*eb20*/  @P0 LDG.E.U16 R79, desc[UR20][R4.64] ;  /* 0x00000014044f0981 */ /* 0x000122000c1e1500 */
[----:B------:R-:W-:Y:S01]  /*eb30*/  SEL R149, R75, R149, !P1 ;  /* 0x000000954b957207 */ /* 0x000fe20004800000 */
[----:B------:R-:W-:Y:S02]  /*eb40*/  @!P3 IMAD.IADD R154, R154, 0x1, -R72 ;  /* 0x000000019a9ab824 */ /* 0x000fe400078e0a48 */
[----:B0-----:R-:W-:-:S03]  /*eb50*/  IMAD R4, R150, UR4, RZ ;  /* 0x0000000496047c24 */ /* 0x001fc6000f8e02ff */
[----:B------:R-:W-:-:S04]  /*eb60*/  @!P5 IMAD.MOV R140, RZ, RZ, -R140 ;  /* 0x000000ffff8cd224 */ /* 0x000fc800078e0a8c */
[----:B------:R-:W-:Y:S01]  /*eb70*/  @!P4 IMAD.IADD R151, R151, 0x1, -R72 ;  /* 0x000000019797c824 */ /* 0x000fe200078e0a48 */
[----:B------:R-:W-:Y:S01]  /*eb80*/  LEA R150, P5, R4, R69, 0x1 ;  /* 0x0000004504967211 */ /* 0x000fe200078a08ff */
[----:B------:R-:W-:Y:S01]  /*eb90*/  IMAD R165, R149, UR4, RZ ;  /* 0x0000000495a57c24 */ /* 0x000fe2000f8e02ff */
[----:B------:R-:W-:Y:S02]  /*eba0*/  ISETP.GT.U32.AND P4, PT, R72, R152, PT ;  /* 0x000000984800720c */ /* 0x000fe40003f84070 */
[----:B------:R-:W-:Y:S01]  /*ebb0*/  LEA.HI.X.SX32 R149, R4, R68, 0x1, P5 ;  /* 0x0000004404957211 */ /* 0x000fe200028f0eff */
[----:B------:R-:W-:Y:S01]  /*ebc0*/  @P0 IMAD.MOV.U32 R4, RZ, RZ, R150 ;  /* 0x000000ffff040224 */ /* 0x000fe200078e0096 */
[----:B------:R-:W-:Y:S02]  /*ebd0*/  PRMT R78, RZ, 0x7610, R78 ;  /* 0x00007610ff4e7816 */ /* 0x000fe4000000004e */
[----:B------:R-:W-:Y:S01]  /*ebe0*/  SEL R140, R75, R140, !P1 ;  /* 0x0000008c4b8c7207 */ /* 0x000fe20004800000 */
[----:B------:R-:W-:-:S04]  /*ebf0*/  @P0 IMAD.MOV.U32 R5, RZ, RZ, R149 ;  /* 0x000000ffff050224 */ /* 0x000fc800078e0095 */
[----:B--2---:R-:W-:Y:S01]  /*ec00*/  IMAD R140, R140, UR5, RZ ;  /* 0x000000058c8c7c24 */ /* 0x004fe2000f8e02ff */
[----:B------:R0:W2:Y:S01]  /*ec10*/  @P0 LDG.E.U16 R78, desc[UR20][R4.64] ;  /* 0x00000014044e0981 */ /* 0x0000a2000c1e1500 */
[----:B------:R-:W-:Y:S01]  /*ec20*/  @!P4 IMAD.IADD R152, R152, 0x1, -R72 ;  /* 0x000000019898c824 */ /* 0x000fe200078e0a48 */
[----:B---3--:R-:W-:Y:S01]  /*ec30*/  ISETP.GE.AND P6, PT, R6, RZ, PT ;  /* 0x000000ff0600720c */ /* 0x008fe20003fc6270 */
[----:B------:R-:W1:Y:S01]  /*ec40*/  LDCU UR5, c[0x0][0x3b0] ;  /* 0x00007600ff0577ac */ /* 0x000e620008000800 */
[----:B------:R-:W-:-:S11]  /*ec50*/  LEA R6, P3, R165, R69, 0x1 ;  /* 0x00000045a5067211 */ /* 0x000fd600078608ff */
[----:B------:R-:W-:Y:S01]  /*ec60*/  @!P6 IMAD.MOV R151, RZ, RZ, -R151 ;  /* 0x000000ffff97e224 */ /* 0x000fe200078e0a97 */
[----:B------:R-:W-:-:S04]  /*ec70*/  ISETP.GT.U32.AND P6, PT, R72, R154, PT ;  /* 0x0000009a4800720c */ /* 0x000fc80003fc4070 */
[----:B------:R-:W-:Y:S01]  /*ec80*/  SEL R151, R75, R151, !P1 ;  /* 0x000000974b977207 */ /* 0x000fe20004800000 */
[----:B------:R3:W-:Y:S01]  /*ec90*/  STL [R1], R6 ;  /* 0x0000000601007387 */ /* 0x0007e20000100800 */
[----:B0-----:R-:W-:-:S03]  /*eca0*/  @P0 IMAD.MOV.U32 R4, RZ, RZ, R6 ;  /* 0x000000ffff040224 */ /* 0x001fc600078e0006 */
[----:B------:R-:W-:Y:S01]  /*ecb0*/  IMAD R151, R151, UR7, RZ ;  /* 0x0000000797977c24 */ /* 0x000fe2000f8e02ff */
[----:B------:R-:W-:Y:S01]  /*ecc0*/  LEA R109, P4, R140, R69, 0x1 ;  /* 0x000000458c6d7211 */ /* 0x000fe200078808ff */
[----:B------:R-:W2:Y:S01]  /*ecd0*/  LDL R7, [R1+0x98c] ;  /* 0x00098c0001077983 */ /* 0x000ea20000100800 */
[----:B------:R-:W-:Y:S01]  /*ece0*/  ISETP.GT.U32.AND P5, PT, R72, R155, PT ;  /* 0x0000009b4800720c */ /* 0x000fe20003fa4070 */
[----:B------:R-:W-:Y:S02]  /*ecf0*/  @!P6 IMAD.IADD R154, R154, 0x1, -R72 ;  /* 0x000000019a9ae824 */ /* 0x000fe400078e0a48 */
[----:B---3--:R-:W3:Y:S01]  /*ed00*/  LDL R6, [R1+0x9c0] ;  /* 0x0009c00001067983 */ /* 0x008ee20000100800 */
[----:B------:R-:W-:Y:S01]  /*ed10*/  LEA R43, P6, R151, R69, 0x1 ;  /* 0x00000045972b7211 */ /* 0x000fe200078c08ff */
[----:B------:R-:W0:Y:S01]  /*ed20*/  LDCU UR7, c[0x0][0x3b0] ;  /* 0x00007600ff0777ac */ /* 0x000e220008000800 */
[----:B------:R-:W-:Y:S01]  /*ed30*/  LEA.HI.X.SX32 R110, R140, R68, 0x1, P4 ;  /* 0x000000448c6e7211 */ /* 0x000fe200020f0eff */
[----:B------:R0:W-:Y:S04]  /*ed40*/  STL [R1+0x40], R109 ;  /* 0x0000406d01007387 */ /* 0x0001e80000100800 */
[----:B------:R-:W-:Y:S04]  /*ed50*/  STL [R1+0x80], R43 ;  /* 0x0000802b01007387 */ /* 0x000fe80000100800 */
[----:B------:R-:W-:Y:S01]  /*ed60*/  STL [R1+0x3c], R110 ;  /* 0x00003c6e01007387 */ /* 0x000fe20000100800 */
[----:B----4-:R-:W-:-:S02]  /*ed70*/  ISETP.GE.AND P4, PT, R44, RZ, PT ;  /* 0x000000ff2c00720c */ /* 0x010fc40003f86270 */
[----:B------:R-:W-:Y:S02]  /*ed80*/  LEA.HI.X.SX32 R44, R151, R68, 0x1, P6 ;  /* 0x00000044972c7211 */ /* 0x000fe400030f0eff */
[----:B------:R-:W-:-:S03]  /*ed90*/  ISETP.GE.AND P6, PT, R45, RZ, PT ;  /* 0x000000ff2d00720c */ /* 0x000fc60003fc6270 */
[----:B------:R4:W-:Y:S04]  /*eda0*/  STL [R1+0x7c], R44 ;  /* 0x00007c2c01007387 */ /* 0x0009e80000100800 */
[----:B------:R-:W2:Y:S01]  /*edb0*/  LDL R45, [R1+0x9f0] ;  /* 0x0009f000012d7983 */ /* 0x000ea20000100800 */
[----:B------:R-:W-:Y:S02]  /*edc0*/  LEA.HI.X.SX32 R165, R165, R68, 0x1, P3 ;  /* 0x00000044a5a57211 */ /* 0x000fe400018f0eff */
[----:B------:R-:W-:Y:S01]  /*edd0*/  PRMT R77, RZ, 0x7610, R77 ;  /* 0x00007610ff4d7816 */ /* 0x000fe2000000004d */
[----:B------:R-:W-:Y:S01]  /*ede0*/  @!P5 IMAD.IADD R155, R155, 0x1, -R72 ;  /* 0x000000019b9bd824 */ /* 0x000fe200078e0a48 */
[C---:B------:R-:W-:Y:S01]  /*edf0*/  ISETP.GT.U32.AND P3, PT, R72.reuse, R8, PT ;  /* 0x000000084800720c */ /* 0x040fe20003f64070 */
[----:B------:R-:W-:Y:S01]  /*ee00*/  @P0 IMAD.MOV.U32 R5, RZ, RZ, R165 ;  /* 0x000000ffff050224 */ /* 0x000fe200078e00a5 */
[----:B------:R-:W-:Y:S01]  /*ee10*/  ISETP.GT.U32.AND P5, PT, R72, R152, PT ;  /* 0x000000984800720c */ /* 0x000fe20003fa4070 */
[----:B------:R-:W2:Y:S04]  /*ee20*/  LDL.LU R111, [R1+0x10] ;  /* 0x00001000016f7983 */ /* 0x000ea80000300800 */
[----:B------:R0:W2:Y:S02]  /*ee30*/  @P0 LDG.E.U16 R77, desc[UR20][R4.64] ;  /* 0x00000014044d0981 */ /* 0x0000a4000c1e1500 */
[----:B0-----:R-:W-:-:S02]  /*ee40*/  @P0 IMAD.MOV.U32 R4, RZ, RZ, R109 ;  /* 0x000000ffff040224 */ /* 0x001fc400078e006d */
[----:B------:R-:W2:Y:S02]  /*ee50*/  LDL.LU R109, [R1+0xc] ;  /* 0x00000c00016d7983 */ /* 0x000ea40000300800 */
[--C-:B------:R-:W-:Y:S02]  /*ee60*/  @!P3 IMAD.IADD R8, R8, 0x1, -R72.reuse ;  /* 0x000000010808b824 */ /* 0x100fe400078e0a48 */
[----:B------:R-:W-:Y:S02]  /*ee70*/  @!P5 IMAD.IADD R152, R152, 0x1, -R72 ;  /* 0x000000019898d824 */ /* 0x000fe400078e0a48 */
[----:B------:R-:W-:Y:S01]  /*ee80*/  @!P4 IMAD.MOV R154, RZ, RZ, -R154 ;  /* 0x000000ffff9ac224 */ /* 0x000fe200078e0a9a */
[C---:B------:R-:W-:Y:S01]  /*ee90*/  ISETP.GT.U32.AND P3, PT, R72.reuse, R8, PT ;  /* 0x000000084800720c */ /* 0x040fe20003f64070 */
[----:B------:R-:W-:Y:S01]  /*eea0*/  @P0 IMAD.MOV.U32 R5, RZ, RZ, R110 ;  /* 0x000000ffff050224 */ /* 0x000fe200078e006e */
[----:B------:R-:W-:Y:S02]  /*eeb0*/  PRMT R76, RZ, 0x7610, R76 ;  /* 0x00007610ff4c7816 */ /* 0x000fe4000000004c */
[C---:B------:R-:W-:Y:S01]  /*eec0*/  ISETP.GT.U32.AND P5, PT, R72.reuse, R155, PT ;  /* 0x0000009b4800720c */ /* 0x040fe20003fa4070 */
[----:B------:R-:W-:Y:S01]  /*eed0*/  @!P6 IMAD.MOV R152, RZ, RZ, -R152 ;  /* 0x000000ffff98e224 */ /* 0x000fe200078e0a98 */
[----:B------:R-:W-:-:S02]  /*eee0*/  ISETP.GT.U32.AND P4, PT, R72, R156, PT ;  /* 0x0000009c4800720c */ /* 0x000fc40003f84070 */
[C---:B------:R-:W-:Y:S01]  /*eef0*/  SEL R154, R75.reuse, R154, !P1 ;  /* 0x0000009a4b9a7207 */ /* 0x040fe20004800000 */
[----:B------:R0:W2:Y:S01]  /*ef00*/  @P0 LDG.E.U16 R76, desc[UR20][R4.64] ;  /* 0x00000014044c0981 */ /* 0x0000a2000c1e1500 */
[----:B------:R-:W-:Y:S02]  /*ef10*/  PRMT R74, RZ, 0x7610, R74 ;  /* 0x00007610ff4a7816 */ /* 0x000fe4000000004a */
[----:B------:R-:W-:Y:S01]  /*ef20*/  SEL R152, R75, R152, !P1 ;  /* 0x000000984b987207 */ /* 0x000fe20004800000 */
[----:B------:R-:W-:Y:S01]  /*ef30*/  IMAD R154, R154, UR11, RZ ;  /* 0x0000000b9a9a7c24 */ /* 0x000fe2000f8e02ff */
[----:B------:R-:W-:Y:S01]  /*ef40*/  PRMT R67, RZ, 0x7610, R67 ;  /* 0x00007610ff437816 */ /* 0x000fe20000000043 */
[----:B------:R-:W-:Y:S01]  /*ef50*/  @!P3 IMAD.IADD R8, R8, 0x1, -R72 ;  /* 0x000000010808b824 */ /* 0x000fe200078e0a48 */
[----:B------:R-:W-:Y:S01]  /*ef60*/  PRMT R66, RZ, 0x7610, R66 ;  /* 0x00007610ff427816 */ /* 0x000fe20000000042 */
[----:B0-----:R-:W-:Y:S01]  /*ef70*/  @P0 IMAD.MOV.U32 R4, RZ, RZ, R43 ;  /* 0x000000ffff040224 */ /* 0x001fe200078e002b */
[----:B------:R-:W-:Y:S01]  /*ef80*/  PRMT R65, RZ, 0x7610, R65 ;  /* 0x00007610ff417816 */ /* 0x000fe20000000041 */
[----:B------:R-:W-:Y:S01]  /*ef90*/  @P0 IMAD.MOV.U32 R5, RZ, RZ, R44 ;  /* 0x000000ffff050224 */ /* 0x000fe200078e002c */
[----:B------:R-:W-:Y:S01]  /*efa0*/  PRMT R64, RZ, 0x7610, R64 ;  /* 0x00007610ff407816 */ /* 0x000fe20000000040 */
[----:B-1----:R-:W-:Y:S01]  /*efb0*/  IMAD R152, R152, UR5, RZ ;  /* 0x0000000598987c24 */ /* 0x002fe2000f8e02ff */
[----:B----4-:R-:W4:Y:S01]  /*efc0*/  LDL.LU R44, [R1+0x8] ;  /* 0x00000800012c7983 */ /* 0x010f220000300800 */
[--C-:B------:R-:W-:Y:S01]  /*efd0*/  @!P5 IMAD.IADD R155, R155, 0x1, -R72.reuse ;  /* 0x000000019b9bd824 */ /* 0x100fe200078e0a48 */
[----:B------:R-:W0:Y:S02]  /*efe0*/  LDCU UR5, c[0x0][0x3b0] ;  /* 0x00007600ff0577ac */ /* 0x000e240008000800 */
[----:B------:R1:W4:Y:S01]  /*eff0*/  @P0 LDG.E.U16 R74, desc[UR20][R4.64] ;  /* 0x00000014044a0981 */ /* 0x000322000c1e1500 */
[----:B------:R-:W-:Y:S01]  /*f000*/  @!P4 IMAD.IADD R156, R156, 0x1, -R72 ;  /* 0x000000019c9cc824 */ /* 0x000fe200078e0a48 */
[----:B------:R-:W-:Y:S01]  /*f010*/  PRMT R63, RZ, 0x7610, R63 ;  /* 0x00007610ff3f7816 */ /* 0x000fe2000000003f */
[----:B------:R-:W0:Y:S01]  /*f020*/  LDCU UR11, c[0x0][0x3b0] ;  /* 0x00007600ff0b77ac */ /* 0x000e220008000800 */
[----:B-1----:R-:W-:-:S04]  /*f030*/  LEA R4, P3, R154, R69, 0x1 ;  /* 0x000000459a047211 */ /* 0x002fc800078608ff */
[----:B------:R-:W-:Y:S01]  /*f040*/  LEA.HI.X.SX32 R5, R154, R68, 0x1, P3 ;  /* 0x000000449a057211 */ /* 0x000fe200018f0eff */
[----:B------:R-:W-:Y:S04]  /*f050*/  STL [R1+0x4], R8 ;  /* 0x0000040801007387 */ /* 0x000fe80000100800 */
[----:B------:R1:W-:Y:S04]  /*f060*/  STL [R1+0xc0], R4 ;  /* 0x0000c00401007387 */ /* 0x0003e80000100800 */
[----:B------:R1:W4:Y:S02]  /*f070*/  @P0 LDG.E.U16 R67, desc[UR20][R4.64] ;  /* 0x0000001404430981 */ /* 0x000324000c1e1500 */
[----:B-1----:R-:W-:Y:S01]  /*f080*/  IMAD.MOV.U32 R4, RZ, RZ, R8 ;  /* 0x000000ffff047224 */ /* 0x002fe200078e0008 */
[----:B---3--:R-:W-:-:S02]  /*f090*/  ISETP.GE.AND P5, PT, R6, RZ, PT ;  /* 0x000000ff0600720c */ /* 0x008fc40003fa6270 */
[C---:B------:R-:W-:Y:S02]  /*f0a0*/  LEA R6, P4, R152.reuse, R69, 0x1 ;  /* 0x0000004598067211 */ /* 0x040fe400078808ff */
[----:B--2---:R-:W-:Y:S02]  /*f0b0*/  ISETP.GE.AND P6, PT, R7, RZ, PT ;  /* 0x000000ff0700720c */ /* 0x004fe40003fc6270 */
[----:B------:R-:W-:Y:S01]  /*f0c0*/  LEA.HI.X.SX32 R7, R152, R68, 0x1, P4 ;  /* 0x0000004498077211 */ /* 0x000fe200020f0eff */
[----:B------:R1:W-:Y:S04]  /*f0d0*/  STL [R1+0x100], R6 ;  /* 0x0001000601007387 */ /* 0x0003e80000100800 */
[----:B------:R2:W-:Y:S02]  /*f0e0*/  STL [R1+0xbc], R5 ;  /* 0x0000bc0501007387 */ /* 0x0005e40000100800 */
[----:B------:R-:W-:-:S02]  /*f0f0*/  @!P5 IMAD.MOV R4, RZ, RZ, -R4 ;  /* 0x000000ffff04d224 */ /* 0x000fc400078e0a04 */
[----:B------:R3:W-:Y:S04]  /*f100*/  STL [R1+0xfc], R7 ;  /* 0x0000fc0701007387 */ /* 0x0007e80000100800 */
[----:B------:R-:W4:Y:S04]  /*f110*/  LDL R8, [R1+0xa10] ;  /* 0x000a100001087983 */ /* 0x000f280000100800 */
[----:B------:R-:W4:Y:S01]  /*f120*/  LDL.LU R43, [R1+0x14] ;  /* 0x00001400012b7983 */ /* 0x000f220000300800 */
[----:B------:R-:W-:Y:S01]  /*f130*/  @!P6 IMAD.MOV R155, RZ, RZ, -R155 ;  /* 0x000000ffff9be224 */ /* 0x000fe200078e0a9b */
[----:B------:R-:W-:-:S02]  /*f140*/  ISETP.GT.U32.AND P3, PT, R72, R156, PT ;  /* 0x0000009c4800720c */ /* 0x000fc40003f64070 */
[----:B------:R1:W4:Y:S01]  /*f150*/  @P0 LDG.E.U16 R66, desc[UR20][R6.64] ;  /* 0x0000001406420981 */ /* 0x000322000c1e1500 */
[----:B------:R-:W-:-:S03]  /*f160*/  ISETP.GE.AND P5, PT, R45, RZ, PT ;  /* 0x000000ff2d00720c */ /* 0x000fc60003fa6270 */
[----:B------:R-:W4:Y:S04]  /*f170*/  LDL R110, [R1+0x988] ;  /* 0x00098800016e7983 */ /* 0x000f280000100800 */
[----:B------:R-:W4:Y:S01]  /*f180*/  LDL R45, [R1+0x9d0] ;  /* 0x0009d000012d7983 */ /* 0x000f220000100800 */
[C---:B------:R-:W-:Y:S02]  /*f190*/  SEL R155, R75.reuse, R155, !P1 ;  /* 0x0000009b4b9b7207 */ /* 0x040fe40004800000 */
[C---:B------:R-:W-:Y:S02]  /*f1a0*/  ISETP.GT.U32.AND P6, PT, R72.reuse, R111, PT ;  /* 0x0000006f4800720c */ /* 0x040fe40003fc4070 */
[----:B------:R-:W-:Y:S01]  /*f1b0*/  SEL R4, R75, R4, !P1 ;  /* 0x000000044b047207 */ /* 0x000fe20004800000 */
[----:B------:R-:W-:Y:S01]  /*f1c0*/  IMAD R155, R155, UR7, RZ ;  /* 0x000000079b9b7c24 */ /* 0x000fe2000f8e02ff */
[----:B------:R-:W0:Y:S01]  /*f1d0*/  LDCU UR7, c[0x0][0x3b0] ;  /* 0x00007600ff0777ac */ /* 0x000e220008000800 */
[----:B------:R-:W-:Y:S01]  /*f1e0*/  ISETP.GT.U32.AND P4, PT, R72, R109, PT ;  /* 0x0000006d4800720c */ /* 0x000fe20003f84070 */
[----:B------:R-:W-:-:S02]  /*f1f0*/  @!P3 IMAD.IADD R156, R156, 0x1, -R72 ;  /* 0x000000019c9cb824 */ /* 0x000fc400078e0a48 */
[----:B------:R-:W-:Y:S01]  /*f200*/  IMAD R4, R4, UR12, RZ ;  /* 0x0000000c04047c24 */ /* 0x000fe2000f8e02ff */
[----:B------:R-:W-:Y:S01]  /*f210*/  PRMT R62, RZ, 0x7610, R62 ;  /* 0x00007610ff3e7816 */ /* 0x000fe2000000003e */
[----:B------:R-:W-:Y:S01]  /*f220*/  @!P5 IMAD.MOV R156, RZ, RZ, -R156 ;  /* 0x000000ffff9cd224 */ /* 0x000fe200078e0a9c */
[----:B------:R-:W-:Y:S02]  /*f230*/  PRMT R61, RZ, 0x7610, R61 ;  /* 0x00007610ff3d7816 */ /* 0x000fe4000000003d */
[--C-:B------:R-:W-:Y:S01]  /*f240*/  @!P6 IMAD.IADD R111, R111, 0x1, -R72.reuse ;  /* 0x000000016f6fe824 */ /* 0x100fe200078e0a48 */
[-C--:B-1----:R-:W-:Y:S01]  /*f250*/  LEA R6, P5, R4, R69.reuse, 0x1 ;  /* 0x0000004504067211 */ /* 0x082fe200078a08ff */
[----:B------:R-:W1:Y:S03]  /*f260*/  LDCU UR12, c[0x0][0x3b0] ;  /* 0x00007600ff0c77ac */ /* 0x000e660008000800 */
[----:B------:R-:W-:Y:S01]  /*f270*/  @!P4 IMAD.IADD R109, R109, 0x1, -R72 ;  /* 0x000000016d6dc824 */ /* 0x000fe200078e0a48 */
[----:B--2---:R-:W-:-:S04]  /*f280*/  LEA R5, P4, R155, R69, 0x1 ;  /* 0x000000459b057211 */ /* 0x004fc800078808ff */
[-C--:B------:R-:W-:Y:S01]  /*f290*/  LEA.HI.X.SX32 R112, R155, R68.reuse, 0x1, P4 ;  /* 0x000000449b707211 */ /* 0x080fe200020f0eff */
[----:B------:R2:W-:Y:S01]  /*f2a0*/  STL [R1+0x160], R5 ;  /* 0x0001600501007387 */ /* 0x0005e20000100800 */
[----:B------:R-:W-:Y:S02]  /*f2b0*/  ISETP.GT.U32.AND P6, PT, R72, R109, PT ;  /* 0x0000006d4800720c */ /* 0x000fe40003fc4070 */
[----:B---3--:R-:W-:Y:S01]  /*f2c0*/  LEA.HI.X.SX32 R7, R4, R68, 0x1, P5 ;  /* 0x0000004404077211 */ /* 0x008fe200028f0eff */
[----:B------:R-:W-:Y:S01]  /*f2d0*/  @P0 IMAD.MOV.U32 R4, RZ, RZ, R5 ;  /* 0x000000ffff040224 */ /* 0x000fe200078e0005 */
[----:B------:R-:W-:Y:S01]  /*f2e0*/  SEL R156, R75, R156, !P1 ;  /* 0x0000009c4b9c7207 */ /* 0x000fe20004800000 */
[----:B--2---:R-:W-:Y:S01]  /*f2f0*/  @P0 IMAD.MOV.U32 R5, RZ, RZ, R112 ;  /* 0x000000ffff050224 */ /* 0x004fe200078e0070 */
[----:B----4-:R-:W-:-:S03]  /*f300*/  ISETP.GT.U32.AND P4, PT, R72, R44, PT ;  /* 0x0000002c4800720c */ /* 0x010fc60003f84070 */
[----:B0-----:R-:W-:Y:S01]  /*f310*/  IMAD R156, R156, UR5, RZ ;  /* 0x000000059c9c7c24 */ /* 0x001fe2000f8e02ff */
[----:B------:R-:W-:Y:S03]  /*f320*/  STL [R1+0x1a0], R6 ;  /* 0x0001a00601007387 */ /* 0x000fe60000100800 */
[----:B------:R-:W-:Y:S01]  /*f330*/  @!P6 IMAD.IADD R109, R109, 0x1, -R72 ;  /* 0x000000016d6de824 */ /* 0x000fe200078e0a48 */
[----:B------:R-:W-:Y:S01]  /*f340*/  ISETP.GT.U32.AND P3, PT, R72, R111, PT ;  /* 0x0000006f4800720c */ /* 0x000fe20003f64070 */
[----:B------:R-:W0:Y:S01]  /*f350*/  LDCU UR5, c[0x0][0x3b0] ;  /* 0x00007600ff0577ac */ /* 0x000e220008000800 */
[----:B------:R2:W3:Y:S02]  /*f360*/  @P0 LDG.E.U16 R65, desc[UR20][R4.64] ;  /* 0x0000001404410981 */ /* 0x0004e4000c1e1500 */
[----:B--2---:R-:W-:Y:S02]  /*f370*/  @P0 IMAD.MOV.U32 R4, RZ, RZ, R6 ;  /* 0x000000ffff040224 */ /* 0x004fe400078e0006 */
[----:B------:R-:W-:Y:S01]  /*f380*/  @P0 IMAD.MOV.U32 R5, RZ, RZ, R7 ;  /* 0x000000ffff050224 */ /* 0x000fe200078e0007 */
[----:B------:R2:W-:Y:S04]  /*f390*/  STL [R1+0x15c], R112 ;  /* 0x00015c7001007387 */ /* 0x0005e80000100800 */
[----:B------:R4:W3:Y:S01]  /*f3a0*/  @P0 LDG.E.U16 R64, desc[UR20][R4.64] ;  /* 0x0000001404400981 */ /* 0x0008e2000c1e1500 */
[----:B------:R-:W-:-:S03]  /*f3b0*/  @!P4 IMAD.IADD R44, R44, 0x1, -R72 ;  /* 0x000000012c2cc824 */ /* 0x000fc600078e0a48 */
[----:B------:R0:W-:Y:S04]  /*f3c0*/  STL [R1+0x19c], R7 ;  /* 0x00019c0701007387 */ /* 0x0001e80000100800 */
[----:B--2---:R-:W2:Y:S01]  /*f3d0*/  LDL.LU R112, [R1+0x44] ;  /* 0x0000440001707983 */ /* 0x004ea20000300800 */
[----:B----4-:R-:W-:Y:S02]  /*f3e0*/  LEA R4, P6, R156, R69, 0x1 ;  /* 0x000000459c047211 */ /* 0x010fe400078c08ff */
[----:B------:R-:W-:Y:S02]  /*f3f0*/  ISETP.GE.AND P5, PT, R8, RZ, PT ;  /* 0x000000ff0800720c */ /* 0x000fe40003fa6270 */
[----:B------:R-:W4:Y:S04]  /*f400*/  LDL.LU R8, [R1+0x18] ;  /* 0x0000180001087983 */ /* 0x000f280000300800 */
[----:B------:R-:W-:Y:S01]  /*f410*/  STL [R1+0x1e0], R4 ;  /* 0x0001e00401007387 */ /* 0x000fe20000100800 */
[----:B------:R-:W-:-:S03]  /*f420*/  ISETP.GE.AND P4, PT, R45, RZ, PT ;  /* 0x000000ff2d00720c */ /* 0x000fc60003f86270 */
[----:B------:R-:W3:Y:S01]  /*f430*/  LDL R45, [R1+0x944] ;  /* 0x00094400012d7983 */ /* 0x000ee20000100800 */
[----:B------:R-:W-:Y:S01]  /*f440*/  @!P3 IMAD.IADD R111, R111, 0x1, -R72 ;  /* 0x000000016f6fb824 */ /* 0x000fe200078e0a48 */
[----:B------:R-:W-:Y:S02]  /*f450*/  ISETP.GT.U32.AND P3, PT, R72, R43, PT ;  /* 0x0000002b4800720c */ /* 0x000fe40003f64070 */
[----:B------:R-:W-:Y:S01]  /*f460*/  LEA.HI.X.SX32 R6, R156, R68, 0x1, P6 ;  /* 0x000000449c067211 */ /* 0x000fe200030f0eff */
[----:B------:R-:W-:Y:S01]  /*f470*/  IMAD.MOV.U32 R5, RZ, RZ, R111 ;  /* 0x000000ffff057224 */ /* 0x000fe200078e006f */
[----:B------:R-:W-:-:S03]  /*f480*/  ISETP.GT.U32.AND P6, PT, R72, R44, PT ;  /* 0x0000002c4800720c */ /* 0x000fc60003fc4070 */
[----:B------:R1:W-:Y:S01]  /*f490*/  STL [R1+0x1dc], R6 ;  /* 0x0001dc0601007387 */ /* 0x0003e20000100800 */
[----:B0-----:R-:W-:Y:S02]  /*f4a0*/  @P0 IMAD.MOV.U32 R7, RZ, RZ, R6 ;  /* 0x000000ffff070224 */ /* 0x001fe400078e0006 */
[----:B------:R-:W-:-:S03]  /*f4b0*/  @!P5 IMAD.MOV R5, RZ, RZ, -R5 ;  /* 0x000000ffff05d224 */ /* 0x000fc600078e0a05 */
[----:B------:R-:W-:Y:S02]  /*f4c0*/  @!P3 IMAD.IADD R43, R43, 0x1, -R72 ;  /* 0x000000012b2bb824 */ /* 0x000fe400078e0a48 */
[----:B-1----:R-:W-:Y:S02]  /*f4d0*/  @P0 IMAD.MOV.U32 R6, RZ, RZ, R4 ;  /* 0x000000ffff060224 */ /* 0x002fe400078e0004 */
[----:B------:R-:W-:Y:S01]  /*f4e0*/  IMAD.MOV.U32 R4, RZ, RZ, R109 ;  /* 0x000000ffff047224 */ /* 0x000fe200078e006d */
[----:B------:R-:W-:Y:S01]  /*f4f0*/  ISETP.GT.U32.AND P3, PT, R72, R43, PT ;  /* 0x0000002b4800720c */ /* 0x000fe20003f64070 */
[----:B------:R-:W-:Y:S01]  /*f500*/  @!P6 IMAD.IADD R44, R44, 0x1, -R72 ;  /* 0x000000012c2ce824 */ /* 0x000fe200078e0a48 */
[----:B------:R0:W4:Y:S01]  /*f510*/  @P0 LDG.E.U16 R63, desc[UR20][R6.64] ;  /* 0x00000014063f0981 */ /* 0x000122000c1e1500 */
[----:B------:R-:W-:Y:S01]  /*f520*/  @!P4 IMAD.MOV R4, RZ, RZ, -R4 ;  /* 0x000000ffff04c224 */ /* 0x000fe200078e0a04 */
[----:B------:R-:W-:Y:S02]  /*f530*/  ISETP.GE.AND P5, PT, R110, RZ, PT ;  /* 0x000000ff6e00720c */ /* 0x000fe40003fa6270 */
[----:B------:R-:W4:Y:S01]  /*f540*/  LDL.LU R109, [R1+0x48] ;  /* 0x00004800016d7983 */ /* 0x000f220000300800 */
[----:B0-----:R-:W-:-:S02]  /*f550*/  SEL R6, R75, R5, !P1 ;  /* 0x000000054b067207 */ /* 0x001fc40004800000 */
[----:B------:R-:W-:-:S03]  /*f560*/  SEL R5, R75, R4, !P1 ;  /* 0x000000044b057207 */ /* 0x000fc60004800000 */
[----:B------:R-:W-:Y:S01]  /*f570*/  IMAD R6, R6, UR5, RZ ;  /* 0x0000000506067c24 */ /* 0x000fe2000f8e02ff */
[----:B------:R0:W-:Y:S01]  /*f580*/  STL [R1+0x8], R44 ;  /* 0x0000082c01007387 */ /* 0x0001e20000100800 */
[----:B------:R-:W-:Y:S01]  /*f590*/  IMAD R5, R5, UR7, RZ ;  /* 0x0000000705057c24 */ /* 0x000fe2000f8e02ff */
[----:B------:R-:W1:Y:S01]  /*f5a0*/  LDCU UR5, c[0x0][0x3b0] ;  /* 0x00007600ff0577ac */ /* 0x000e620008000800 */
[----:B------:R-:W-:Y:S02]  /*f5b0*/  IMAD.MOV.U32 R4, RZ, RZ, R44 ;  /* 0x000000ffff047224 */ /* 0x000fe400078e002c */
[----:B------:R-:W-:Y:S01]  /*f5c0*/  @!P3 IMAD.IADD R43, R43, 0x1, -R72 ;  /* 0x000000012b2bb824 */ /* 0x000fe200078e0a48 */
[-C--:B------:R-:W-:Y:S01]  /*f5d0*/  LEA R7, P3, R5, R69.reuse, 0x1 ;  /* 0x0000004505077211 */ /* 0x080fe200078608ff */
[----:B------:R-:W-:Y:S01]  /*f5e0*/  @!P5 IMAD.MOV R4, RZ, RZ, -R4 ;  /* 0x000000ffff04d224 */ /* 0x000fe200078e0a04 */
[----:B------:R-:W-:Y:S01]  /*f5f0*/  PRMT R60, RZ, 0x7610, R60 ;  /* 0x00007610ff3c7816 */ /* 0x000fe2000000003c */
[----:B------:R-:W1:Y:S01]  /*f600*/  LDCU UR7, c[0x0][0x3b0] ;  /* 0x00007600ff0777ac */ /* 0x000e620008000800 */
[----:B0-----:R-:W-:-:S04]  /*f610*/  LEA R44, P6, R6, R69, 0x1 ;  /* 0x00000045062c7211 */ /* 0x001fc800078c08ff */
[----:B------:R-:W-:Y:S01]  /*f620*/  LEA.HI.X.SX32 R110, R6, R68, 0x1, P6 ;  /* 0x00000044066e7211 */ /* 0x000fe200030f0eff */
[----:B------:R0:W-:Y:S01]  /*f630*/  STL [R1+0x220], R44 ;  /* 0x0002202c01007387 */ /* 0x0001e20000100800 */
[----:B------:R-:W-:Y:S01]  /*f640*/  SEL R6, R75, R4, !P1 ;  /* 0x000000044b067207 */ /* 0x000fe20004800000 */
[----:B------:R-:W-:Y:S02]  /*f650*/  @P0 IMAD.MOV.U32 R4, RZ, RZ, R44 ;  /* 0x000000ffff040224 */ /* 0x000fe400078e002c */
[----:B------:R-:W-:Y:S04]  /*f660*/  STL [R1+0x14], R43 ;  /* 0x0000142b01007387 */ /* 0x000fe80000100800 */
[----:B------:R1:W-:Y:S04]  /*f670*/  STL [R1+0x260], R7 ;  /* 0x0002600701007387 */ /* 0x0003e80000100800 */
[----:B------:R-:W-:Y:S04]  /*f680*/  STL [R1+0x21c], R110 ;  /* 0x00021c6e01007387 */ /* 0x000fe80000100800 */
[----:B0-----:R-:W4:Y:S01]  /*f690*/  LDL R44, [R1+0x8a8] ;  /* 0x0008a800012c7983 */ /* 0x001f220000100800 */
[----:B--2---:R-:W-:Y:S01]  /*f6a0*/  ISETP.GT.U32.AND P4, PT, R72, R112, PT ;  /* 0x000000704800720c */ /* 0x004fe20003f84070 */
[----:B------:R-:W-:-:S02]  /*f6b0*/  IMAD R6, R6, UR11, RZ ;  /* 0x0000000b06067c24 */ /* 0x000fc4000f8e02ff */
[----:B------:R-:W2:Y:S01]  /*f6c0*/  LDL R111, [R1+0x8f8] ;  /* 0x0008f800016f7983 */ /* 0x000ea20000100800 */
[----:B------:R-:W-:Y:S01]  /*f6d0*/  PRMT R59, RZ, 0x7610, R59 ;  /* 0x00007610ff3b7816 */ /* 0x000fe2000000003b */
[----:B------:R-:W0:Y:S08]  /*f6e0*/  LDCU UR11, c[0x0][0x3b0] ;  /* 0x00007600ff0b77ac */ /* 0x000e300008000800 */
[----:B------:R-:W-:Y:S01]  /*f6f0*/  @!P4 IMAD.IADD R112, R112, 0x1, -R72 ;  /* 0x000000017070c824 */ /* 0x000fe200078e0a48 */
[----:B---3--:R-:W-:-:S02]  /*f700*/  ISETP.GE.AND P5, PT, R45, RZ, PT ;  /* 0x000000ff2d00720c */ /* 0x008fc40003fa6270 */
[----:B------:R-:W-:Y:S01]  /*f710*/  LEA.HI.X.SX32 R45, R5, R68, 0x1, P3 ;  /* 0x00000044052d7211 */ /* 0x000fe200018f0eff */
[----:B------:R-:W-:-:S05]  /*f720*/  @P0 IMAD.MOV.U32 R5, RZ, RZ, R110 ;  /* 0x000000ffff050224 */ /* 0x000fca00078e006e */
[----:B------:R3:W2:Y:S02]  /*f730*/  @P0 LDG.E.U16 R62, desc[UR20][R4.64] ;  /* 0x00000014043e0981 */ /* 0x0006a4000c1e1500 */
[----:B---3--:R-:W-:Y:S02]  /*f740*/  @P0 IMAD.MOV.U32 R4, RZ, RZ, R7 ;  /* 0x000000ffff040224 */ /* 0x008fe400078e0007 */
[----:B------:R-:W-:-:S05]  /*f750*/  @P0 IMAD.MOV.U32 R5, RZ, RZ, R45 ;  /* 0x000000ffff050224 */ /* 0x000fca00078e002d */
[----:B------:R3:W2:Y:S04]  /*f760*/  @P0 LDG.E.U16 R61, desc[UR20][R4.64] ;  /* 0x00000014043d0981 */ /* 0x0006a8000c1e1500 */
[----:B------:R0:W-:Y:S01]  /*f770*/  STL [R1+0x25c], R45 ;  /* 0x00025c2d01007387 */ /* 0x0001e20000100800 */
[----:B---3--:R-:W-:-:S04]  /*f780*/  LEA R5, P4, R6, R69, 0x1 ;  /* 0x0000004506057211 */ /* 0x008fc800078808ff */
[----:B-1----:R-:W-:Y:S01]  /*f790*/  LEA.HI.X.SX32 R7, R6, R68, 0x1, P4 ;  /* 0x0000004406077211 */ /* 0x002fe200020f0eff */
[----:B0-----:R-:W3:Y:S01]  /*f7a0*/  LDL.LU R45, [R1+0x4c] ;  /* 0x00004c00012d7983 */ /* 0x001ee20000300800 */
[----:B------:R-:W-:-:S03]  /*f7b0*/  IMAD.MOV.U32 R4, RZ, RZ, R43 ;  /* 0x000000ffff047224 */ /* 0x000fc600078e002b */
[----:B------:R-:W3:Y:S04]  /*f7c0*/  LDL R110, [R1+0x858] ;  /* 0x00085800016e7983 */ /* 0x000ee80000100800 */
[----:B------:R0:W-:Y:S04]  /*f7d0*/  STL [R1+0x2a0], R5 ;  /* 0x0002a00501007387 */ /* 0x0001e80000100800 */
[----:B------:R1:W-:Y:S04]  /*f7e0*/  STL [R1+0x29c], R7 ;  /* 0x00029c0701007387 */ /* 0x0003e80000100800 */
[----:B------:R-:W3:Y:S01]  /*f7f0*/  LDL R43, [R1+0x86c] ;  /* 0x00086c00012b7983 */ /* 0x000ee20000100800 */
[C---:B----4-:R-:W-:Y:S01]  /*f800*/  ISETP.GT.U32.AND P6, PT, R72.reuse, R8, PT ;  /* 0x000000084800720c */ /* 0x050fe20003fc4070 */
[----:B------:R-:W-:Y:S01]  /*f810*/  @!P5 IMAD.MOV R4, RZ, RZ, -R4 ;  /* 0x000000ffff04d224 */ /* 0x000fe200078e0a04 */
[----:B------:R-:W-:-:S04]  /*f820*/  ISETP.GT.U32.AND P5, PT, R72, R132, PT ;  /* 0x000000844800720c */ /* 0x000fc80003fa4070 */
[----:B------:R-:W-:-:S07]  /*f830*/  SEL R6, R75, R4, !P1 ;  /* 0x000000044b067207 */ /* 0x000fce0004800000 */
[--C-:B------:R-:W-:Y:S01]  /*f840*/  @!P6 IMAD.IADD R8, R8, 0x1, -R72.reuse ;  /* 0x000000010808e824 */ /* 0x100fe200078e0a48 */
[C---:B------:R-:W-:Y:S01]  /*f850*/  ISETP.GT.U32.AND P6, PT, R72.reuse, R112, PT ;  /* 0x000000704800720c */ /* 0x040fe20003fc4070 */
[----:B------:R-:W-:Y:S02]  /*f860*/  @P0 IMAD.MOV.U32 R4, RZ, RZ, R5 ;  /* 0x000000ffff040224 */ /* 0x000fe400078e0005 */
[----:B0-----:R-:W-:Y:S01]  /*f870*/  @P0 IMAD.MOV.U32 R5, RZ, RZ, R7 ;  /* 0x000000ffff050224 */ /* 0x001fe200078e0007 */
[----:B------:R-:W-:Y:S01]  /*f880*/  ISETP.GT.U32.AND P4, PT, R72, R8, PT ;  /* 0x000000084800720c */ /* 0x000fe20003f84070 */
[----:B------:R-:W-:Y:S01]  /*f890*/  IMAD R6, R6, UR5, RZ ;  /* 0x0000000506067c24 */ /* 0x000fe2000f8e02ff */
[----:B------:R-:W-:Y:S01]  /*f8a0*/  ISETP.GT.U32.AND P3, PT, R72, R109, PT ;  /* 0x0000006d4800720c */ /* 0x000fe20003f64070 */
[--C-:B------:R-:W-:Y:S01]  /*f8b0*/  @!P5 IMAD.IADD R132, R132, 0x1, -R72.reuse ;  /* 0x000000018484d824 */ /* 0x100fe200078e0a48 */
[----:B------:R0:W4:Y:S05]  /*f8c0*/  @P0 LDG.E.U16 R60, desc[UR20][R4.64] ;  /* 0x00000014043c0981 */ /* 0x00012a000c1e1500 */
[----:B------:R-:W-:Y:S01]  /*f8d0*/  @!P6 IMAD.IADD R112, R112, 0x1, -R72 ;  /* 0x000000017070e824 */ /* 0x000fe200078e0a48 */
[----:B------:R-:W2:Y:S01]  /*f8e0*/  LDCU UR5, c[0x0][0x3b0] ;  /* 0x00007600ff0577ac */ /* 0x000ea20008000800 */
[----:B0-----:R-:W-:-:S02]  /*f8f0*/  LEA R4, P6, R6, R69, 0x1 ;  /* 0x0000004506047211 */ /* 0x001fc400078c08ff */
[----:B------:R-:W-:Y:S01]  /*f900*/  @!P4 IMAD.IADD R8, R8, 0x1, -R72 ;  /* 0x000000010808c824 */ /* 0x000fe200078e0a48 */
[----:B------:R-:W-:Y:S02]  /*f910*/  ISETP.GE.AND P5, PT, R44, RZ, PT ;  /* 0x000000ff2c00720c */ /* 0x000fe40003fa6270 */
[----:B------:R-:W-:Y:S01]  /*f920*/  LEA.HI.X.SX32 R6, R6, R68, 0x1, P6 ;  /* 0x0000004406067211 */ /* 0x000fe200030f0eff */
[----:B------:R-:W4:Y:S04]  /*f930*/  LDL.LU R44, [R1+0x50] ;  /* 0x00005000012c7983 */ /* 0x000f280000300800 */
[----:B------:R-:W-:Y:S01]  /*f940*/  STL [R1+0x2e0], R4 ;  /* 0x0002e00401007387 */ /* 0x000fe20000100800 */
[----:B-1----:R-:W-:-:S03]  /*f950*/  @P0 IMAD.MOV.U32 R7, RZ, RZ, R6 ;  /* 0x000000ffff070224 */ /* 0x002fc600078e0006 */
[----:B------:R0:W-:Y:S04]  /*f960*/  STL [R1+0x2dc], R6 ;  /* 0x0002dc0601007387 */ /* 0x0001e80000100800 */
[----:B------:R1:W-:Y:S01]  /*f970*/  STL [R1+0x18], R8 ;  /* 0x0000180801007387 */ /* 0x0003e20000100800 */
[----:B0-----:R-:W-:Y:S02]  /*f980*/  @P0 IMAD.MOV.U32 R6, RZ, RZ, R4 ;  /* 0x000000ffff060224 */ /* 0x001fe400078e0004 */
[----:B------:R-:W-:Y:S02]  /*f990*/  IMAD.MOV.U32 R4, RZ, RZ, R8 ;  /* 0x000000ffff047224 */ /* 0x000fe400078e0008 */
[----:B-1----:R-:W4:Y:S01]  /*f9a0*/  LDL R8, [R1+0x8a4] ;  /* 0x0008a40001087983 */ /* 0x002f220000100800 */
[----:B------:R-:W-:Y:S01]  /*f9b0*/  @!P3 IMAD.IADD R109, R109, 0x1, -R72 ;  /* 0x000000016d6db824 */ /* 0x000fe200078e0a48 */
[----:B--2---:R-:W-:-:S02]  /*f9c0*/  ISETP.GE.AND P3, PT, R111, RZ, PT ;  /* 0x000000ff6f00720c */ /* 0x004fc40003f66270 */
[----:B------:R-:W-:Y:S01]  /*f9d0*/  ISETP.GT.U32.AND P4, PT, R72, R132, PT ;  /* 0x000000844800720c */ /* 0x000fe20003f84070 */
[----:B------:R-:W2:Y:S01]  /*f9e0*/  LDL.LU R111, [R1+0x58] ;  /* 0x00005800016f7983 */ /* 0x000ea20000300800 */
[----:B------:R-:W-:-:S03]  /*f9f0*/  IMAD.MOV.U32 R5, RZ, RZ, R112 ;  /* 0x000000ffff057224 */ /* 0x000fc600078e0070 */
[----:B------:R0:W2:Y:S08]  /*fa00*/  @P0 LDG.E.U16 R59, desc[UR20][R6.64] ;  /* 0x00000014063b0981 */ /* 0x0000b0000c1e1500 */
[----:B------:R-:W-:Y:S01]  /*fa10*/  @!P4 IMAD.IADD R132, R132, 0x1, -R72 ;  /* 0x000000018484c824 */ /* 0x000fe200078e0a48 */
[----:B---3--:R-:W-:Y:S02]  /*fa20*/  ISETP.GE.AND P4, PT, R43, RZ, PT ;  /* 0x000000ff2b00720c */ /* 0x008fe40003f86270 */
[----:B------:R-:W3:Y:S01]  /*fa30*/  LDL R43, [R1+0x8d4] ;  /* 0x0008d400012b7983 */ /* 0x000ee20000100800 */
[----:B------:R-:W-:Y:S01]  /*fa40*/  @!P3 IMAD.MOV R5, RZ, RZ, -R5 ;  /* 0x000000ffff05b224 */ /* 0x000fe200078e0a05 */
[----:B------:R-:W-:Y:S01]  /*fa50*/  ISETP.GT.U32.AND P6, PT, R72, R45, PT ;  /* 0x0000002d4800720c */ /* 0x000fe20003fc4070 */
[----:B------:R-:W-:Y:S01]  /*fa60*/  @!P5 IMAD.MOV R4, RZ, RZ, -R4 ;  /* 0x000000ffff04d224 */ /* 0x000fe200078e0a04 */
[----:B------:R-:W-:-:S02]  /*fa70*/  ISETP.GE.AND P5, PT, R110, RZ, PT ;  /* 0x000000ff6e00720c */ /* 0x000fc40003fa6270 */
[C---:B------:R-:W-:Y:S01]  /*fa80*/  SEL R5, R75.reuse, R5, !P1 ;  /* 0x000000054b057207 */ /* 0x040fe20004800000 */
[----:B------:R-:W3:Y:S01]  /*fa90*/  LDL.LU R110, [R1+0x84] ;  /* 0x00008400016e7983 */ /* 0x000ee20000300800 */
[----:B------:R-:W-:-:S03]  /*faa0*/  SEL R4, R75, R4, !P1 ;  /* 0x000000044b047207 */ /* 0x000fc60004800000 */
[----:B------:R-:W-:Y:S01]  /*fab0*/  IMAD R5, R5, UR7, RZ ;  /* 0x0000000705057c24 */ /* 0x000fe2000f8e02ff */
[----:B------:R-:W-:Y:S01]  /*fac0*/  ISETP.GT.U32.AND P3, PT, R72, R109, PT ;  /* 0x0000006d4800720c */ /* 0x000fe20003f64070 */
[----:B------:R-:W-:Y:S01]  /*fad0*/  IMAD R4, R4, UR5, RZ ;  /* 0x0000000504047c24 */ /* 0x000fe2000f8e02ff */
[----:B------:R-:W-:Y:S01]  /*fae0*/  PRMT R58, RZ, 0x7610, R58 ;  /* 0x00007610ff3a7816 */ /* 0x000fe2000000003a */
[----:B------:R-:W-:Y:S01]  /*faf0*/  @!P6 IMAD.IADD R45, R45, 0x1, -R72 ;  /* 0x000000012d2de824 */ /* 0x000fe200078e0a48 */
[CC--:B------:R-:W-:Y:S01]  /*fb00*/  LEA R112, P6, R5.reuse, R69.reuse, 0x1 ;  /* 0x0000004505707211 */ /* 0x0c0fe200078c08ff */
[----:B------:R-:W-:Y:S01]  /*fb10*/  @!P5 IMAD.MOV R132, RZ, RZ, -R132 ;  /* 0x000000ffff84d224 */ /* 0x000fe200078e0a84 */
[C---:B0-----:R-:W-:Y:S01]  /*fb20*/  LEA R6, P5, R4.reuse, R69, 0x1 ;  /* 0x0000004504067211 */ /* 0x041fe200078a08ff */
[----:B------:R-:W0:Y:S01]  /*fb30*/  LDCU UR5, c[0x0][0x3b0] ;  /* 0x00007600ff0577ac */ /* 0x000e220008000800 */
[-C--:B------:R-:W-:Y:S02]  /*fb40*/  LEA.HI.X.SX32 R113, R5, R68.reuse, 0x1, P6 ;  /* 0x0000004405717211 */ /* 0x080fe400030f0eff */
[----:B------:R-:W-:Y:S01]  /*fb50*/  LEA.HI.X.SX32 R7, R4, R68, 0x1, P5 ;  /* 0x0000004404077211 */ /* 0x000fe200028f0eff */
[----:B------:R-:W-:Y:S01]  /*fb60*/  @P0 IMAD.MOV.U32 R4, RZ, RZ, R112 ;  /* 0x000000ffff040224 */ /* 0x000fe200078e0070 */
[----:B------:R-:W-:Y:S01]  /*fb70*/  PRMT R57, RZ, 0x7610, R57 ;  /* 0x00007610ff397816 */ /* 0x000fe20000000039 */
[----:B------:R-:W-:Y:S01]  /*fb80*/  @P0 IMAD.MOV.U32 R5, RZ, RZ, R113 ;  /* 0x000000ffff050224 */ /* 0x000fe200078e0071 */
[----:B------:R-:W-:Y:S01]  /*fb90*/  PRMT R56, RZ, 0x7610, R56 ;  /* 0x00007610ff387816 */ /* 0x000fe20000000038 */
[----:B------:R-:W-:Y:S01]  /*fba0*/  @!P3 IMAD.IADD R109, R109, 0x1, -R72 ;  /* 0x000000016d6db824 */ /* 0x000fe200078e0a48 */
[C---:B------:R-:W-:Y:S01]  /*fbb0*/  ISETP.GT.U32.AND P3, PT, R72.reuse, R45, PT ;  /* 0x0000002d4800720c */ /* 0x040fe20003f64070 */
[----:B------:R-:W1:Y:S01]  /*fbc0*/  LDCU UR7, c[0x0][0x3b0] ;  /* 0x00007600ff0777ac */ /* 0x000e620008000800 */
[----:B------:R-:W-:Y:S01]  /*fbd0*/  SEL R132, R75, R132, !P1 ;  /* 0x000000844b847207 */ /* 0x000fe20004800000 */
[----:B------:R0:W3:Y:S01]  /*fbe0*/  @P0 LDG.E.U16 R58, desc[UR20][R4.64] ;  /* 0x00000014043a0981 */ /* 0x0000e2000c1e1500 */
[----:B----4-:R-:W-:-:S03]  /*fbf0*/  ISETP.GT.U32.AND P6, PT, R72, R44, PT ;  /* 0x0000002c4800720c */ /* 0x010fc60003fc4070 */
[----:B------:R-:W-:Y:S01]  /*fc00*/  STL [R1+0x318], R112 ;  /* 0x0003187001007387 */ /* 0x000fe20000100800 */
[----:B0-----:R-:W-:-:S03]  /*fc10*/  IMAD.MOV.U32 R4, RZ, RZ, R109 ;  /* 0x000000ffff047224 */ /* 0x001fc600078e006d */
[----:B------:R0:W-:Y:S01]  /*fc20*/  STL [R1+0x350], R6 ;  /* 0x0003500601007387 */ /* 0x0001e20000100800 */
[----:B------:R-:W-:Y:S01]  /*fc30*/  IMAD R132, R132, UR11, RZ ;  /* 0x0000000b84847c24 */ /* 0x000fe2000f8e02ff */
[----:B------:R-:W-:Y:S01]  /*fc40*/  PRMT R55, RZ, 0x7610, R55 ;  /* 0x00007610ff377816 */ /* 0x000fe20000000037 */
[----:B------:R-:W-:Y:S01]  /*fc50*/  @!P4 IMAD.MOV R4, RZ, RZ, -R4 ;  /* 0x000000ffff04c224 */ /* 0x000fe200078e0a04 */
[----:B------:R-:W-:Y:S01]  /*fc60*/  STL [R1+0x314], R113 ;  /* 0x0003147101007387 */ /* 0x000fe20000100800 */
[----:B------:R-:W-:Y:S01]  /*fc70*/  @!P3 IMAD.IADD R45, R45, 0x1, -R72 ;  /* 0x000000012d2db824 */ /* 0x000fe200078e0a48 */
[----:B------:R-:W-:Y:S02]  /*fc80*/  PRMT R54, RZ, 0x7610, R54 ;  /* 0x00007610ff367816 */ /* 0x000fe40000000036 */
[----:B------:R0:W4:Y:S01]  /*fc90*/  @P0 LDG.E.U16 R57, desc[UR20][R6.64] ;  /* 0x0000001406390981 */ /* 0x000122000c1e1500 */
[----:B------:R-:W-:Y:S02]  /*fca0*/  SEL R5, R75, R4, !P1 ;  /* 0x000000044b057207 */ /* 0x000fe40004800000 */
[----:B------:R-:W-:Y:S01]  /*fcb0*/  ISETP.GE.AND P5, PT, R8, RZ, PT ;  /* 0x000000ff0800720c */ /* 0x000fe20003fa6270 */
[----:B------:R1:W-:Y:S01]  /*fcc0*/  STL [R1+0x34c], R7 ;  /* 0x00034c0701007387 */ /* 0x0003e20000100800 */
[----:B0-----:R-:W-:Y:S01]  /*fcd0*/  LEA R6, P4, R132, R69, 0x1 ;  /* 0x0000004584067211 */ /* 0x001fe200078808ff */
[----:B------:R-:W-:Y:S01]  /*fce0*/  @!P6 IMAD.IADD R44, R44, 0x1, -R72 ;  /* 0x000000012c2ce824 */ /* 0x000fe200078e0a48 */
[----:B------:R-:W-:Y:S01]  /*fcf0*/  PRMT R53, RZ, 0x7610, R53 ;  /* 0x00007610ff357816 */ /* 0x000fe20000000035 */
[----:B------:R-:W4:Y:S01]  /*fd00*/  LDL.LU R8, [R1+0x8c] ;  /* 0x00008c0001087983 */ /* 0x000f220000300800 */
[----:B------:R-:W-:Y:S01]  /*fd10*/  IMAD.MOV.U32 R4, RZ, RZ, R45 ;  /* 0x000000ffff047224 */ /* 0x000fe200078e002d */
[----:B------:R-:W0:Y:S01]  /*fd20*/  LDCU UR11, c[0x0][0x3b0] ;  /* 0x00007600ff0b77ac */ /* 0x000e220008000800 */
[----:B------:R-:W-:Y:S01]  /*fd30*/  IMAD R5, R5, UR4, RZ ;  /* 0x0000000405057c24 */ /* 0x000fe2000f8e02ff */
[----:B-1----:R-:W-:Y:S01]  /*fd40*/  LEA.HI.X.SX32 R7, R132, R68, 0x1, P4 ;  /* 0x0000004484077211 */ /* 0x002fe200020f0eff */
[----:B------:R1:W-:Y:S01]  /*fd50*/  STL [R1+0x4c], R45 ;  /* 0x00004c2d01007387 */ /* 0x0003e20000100800 */
[----:B------:R-:W-:-:S02]  /*fd60*/  ISETP.GT.U32.AND P6, PT, R72, R44, PT ;  /* 0x0000002c4800720c */ /* 0x000fc40003fc4070 */
[----:B------:R-:W-:Y:S01]  /*fd70*/  @!P5 IMAD.MOV R4, RZ, RZ, -R4 ;  /* 0x000000ffff04d224 */ /* 0x000fe200078e0a04 */
[----:B--2---:R-:W-:Y:S01]  /*fd80*/  ISETP.GT.U32.AND P3, PT, R72, R111, PT ;  /* 0x0000006f4800720c */ /* 0x004fe20003f64070 */
[----:B------:R2:W-:Y:S01]  /*fd90*/  STL [R1+0x388], R6 ;  /* 0x0003880601007387 */ /* 0x0005e20000100800 */
[----:B------:R-:W-:-:S03]  /*fda0*/  LEA R152, P5, R5, R69, 0x1 ;  /* 0x0000004505987211 */ /* 0x000fc600078a08ff */
[----:B------:R-:W-:Y:S01]  /*fdb0*/  STL [R1+0x384], R7 ;  /* 0x0003840701007387 */ /* 0x000fe20000100800 */
[----:B------:R-:W-:-:S03]  /*fdc0*/  SEL R4, R75, R4, !P1 ;  /* 0x000000044b047207 */ /* 0x000fc60004800000 */
[----:B-1----:R-:W4:Y:S01]  /*fdd0*/  LDL R45, [R1+0x90c] ;  /* 0x00090c00012d7983 */ /* 0x002f220000100800 */
[----:B------:R-:W-:-:S03]  /*fde0*/  LEA.HI.X.SX32 R151, R5, R68, 0x1, P5 ;  /* 0x0000004405977211 */ /* 0x000fc600028f0eff */
[----:B------:R-:W4:Y:S04]  /*fdf0*/  LDL.LU R113, [R1+0x94] ;  /* 0x0000940001717983 */ /* 0x000f280000300800 */
[----:B------:R-:W4:Y:S01]  /*fe00*/  LDL R112, [R1+0x934] ;  /* 0x0009340001707983 */ /* 0x000f220000100800 */
[----:B------:R-:W-:-:S03]  /*fe10*/  @P0 IMAD.MOV.U32 R5, RZ, RZ, R151 ;  /* 0x000000ffff050224 */ /* 0x000fc600078e0097 */
[----:B------:R2:W4:Y:S01]  /*fe20*/  @P0 LDG.E.U16 R56, desc[UR20][R6.64] ;  /* 0x0000001406380981 */ /* 0x000522000c1e1500 */
[--C-:B------:R-:W-:Y:S02]  /*fe30*/  @!P6 IMAD.IADD R44, R44, 0x1, -R72.reuse ;  /* 0x000000012c2ce824 */ /* 0x100fe400078e0a48 */
[----:B------:R-:W-:Y:S02]  /*fe40*/  @!P3 IMAD.IADD R111, R111, 0x1, -R72 ;  /* 0x000000016f6fb824 */ /* 0x000fe400078e0a48 */
[----:B--2---:R-:W-:Y:S02]  /*fe50*/  IMAD R6, R4, UR4, RZ ;  /* 0x0000000404067c24 */ /* 0x004fe4000f8e02ff */
[----:B------:R-:W-:-:S05]  /*fe60*/  @P0 IMAD.MOV.U32 R4, RZ, RZ, R152 ;  /* 0x000000ffff040224 */ /* 0x000fca00078e0098 */
[----:B------:R1:W2:Y:S02]  /*fe70*/  @P0 LDG.E.U16 R55, desc[UR20][R4.64] ;  /* 0x0000001404370981 */ /* 0x0002a4000c1e1500 */
[----:B-1----:R-:W-:Y:S01]  /*fe80*/  IMAD.MOV.U32 R4, RZ, RZ, R44 ;  /* 0x000000ffff047224 */ /* 0x002fe200078e002c */
[----:B---3--:R-:W-:Y:S02]  /*fe90*/  ISETP.GE.AND P3, PT, R43, RZ, PT ;  /* 0x000000ff2b00720c */ /* 0x008fe40003f66270 */
[----:B------:R-:W3:Y:S04]  /*fea0*/  LDL.LU R43, [R1+0x90] ;  /* 0x00009000012b7983 */ /* 0x000ee80000300800 */
[----:B------:R1:W-:Y:S04]  /*feb0*/  STL [R1+0x50], R44 ;  /* 0x0000502c01007387 */ /* 0x0003e80000100800 */
[----:B-1----:R-:W2:Y:S01]  /*fec0*/  LDL R44, [R1+0x96c] ;  /* 0x00096c00012c7983 */ /* 0x002ea20000100800 */
[----:B------:R-:W-:-:S02]  /*fed0*/  ISETP.GT.U32.AND P4, PT, R72, R110, PT ;  /* 0x0000006e4800720c */ /* 0x000fc40003f84070 */
[----:B------:R-:W-:Y:S01]  /*fee0*/  @!P3 IMAD.MOV R4, RZ, RZ, -R4 ;  /* 0x000000ffff04b224 */ /* 0x000fe200078e0a04 */
[----:B------:R-:W-:-:S10]  /*fef0*/  LEA R5, P6, R6, R69, 0x1 ;  /* 0x0000004506057211 */ /* 0x000fd400078c08ff */
[----:B------:R-:W-:Y:S01]  /*ff00*/  @!P4 IMAD.IADD R110, R110, 0x1, -R72 ;  /* 0x000000016e6ec824 */ /* 0x000fe200078e0a48 */
[----:B------:R-:W-:-:S04]  /*ff10*/  LEA.HI.X.SX32 R7, R6, R68, 0x1, P6 ;  /* 0x0000004406077211 */ /* 0x000fc800030f0eff */
[C---:B------:R-:W-:Y:S02]  /*ff20*/  ISETP.GT.U32.AND P4, PT, R72.reuse, R110, PT ;  /* 0x0000006e4800720c */ /* 0x040fe40003f84070 */
[----:B------:R-:W-:Y:S02]  /*ff30*/  SEL R6, R75, R4, !P1 ;  /* 0x000000044b067207 */ /* 0x000fe40004800000 */
[----:B------:R-:W-:Y:S01]  /*ff40*/  ISETP.GT.U32.AND P5, PT, R72, R111, PT ;  /* 0x0000006f4800720c */ /* 0x000fe20003fa4070 */
[----:B------:R1:W-:Y:S02]  /*ff50*/  STL [R1+0x8], R5 ;  /* 0x0000080501007387 */ /* 0x0003e40000100800 */
[----:B------:R-:W-:Y:S01]  /*ff60*/  IMAD R6, R6, UR5, RZ ;  /* 0x0000000506067c24 */ /* 0x000fe2000f8e02ff */
[----:B------:R-:W0:Y:S01]  /*ff70*/  LDCU UR5, c[0x0][0x3b0] ;  /* 0x00007600ff0577ac */ /* 0x000e220008000800 */
[----:B------:R-:W-:Y:S01]  /*ff80*/  @P0 IMAD.MOV.U32 R4, RZ, RZ, R5 ;  /* 0x000000ffff040224 */ /* 0x000fe200078e0005 */
[----:B------:R0:W-:Y:S03]  /*ff90*/  STL [R1+0x4], R7 ;  /* 0x0000040701007387 */ /* 0x0001e60000100800 */
[----:B------:R-:W-:Y:S01]  /*ffa0*/  @!P4 IMAD.IADD R110, R110, 0x1, -R72 ;  /* 0x000000016e6ec824 */ /* 0x000fe200078e0a48 */
[----:B------:R-:W2:Y:S01]  /*ffb0*/  LDL R109, [R1+0x99c] ;  /* 0x00099c00016d7983 */ /* 0x000ea20000100800 */
[----:B-1----:R-:W-:Y:S01]  /*ffc0*/  @P0 IMAD.MOV.U32 R5, RZ, RZ, R7 ;  /* 0x000000ffff050224 */ /* 0x002fe200078e0007 */
[----:B----4-:R-:W-:-:S04]  /*ffd0*/  ISETP.GT.U32.AND P3, PT, R72, R8, PT ;  /* 0x000000084800720c */ /* 0x010fc80003f64070 */
[----:B------:R1:W4:Y:S01]  /*ffe0*/  @P0 LDG.E.U16 R54, desc[UR20][R4.64] ;  /* 0x0000001404360981 */ /* 0x000322000c1e1500 */
[----:B0-----:R-:W-:Y:S01]  /*fff0*/  LEA R7, P4, R6, R69, 0x1 ;  /* 0x0000004506077211 */ /* 0x001fe200078808ff */
[----:B------:R-:W-:-:S07]  /*10000*/  @!P5 IMAD.IADD R111, R111, 0x1, -R72 ;  /* 0x000000016f6fd824 */ /* 0x000fce00078e0a48 */
[----:B------:R-:W-:Y:S01]  /*10010*/  @!P3 IMAD.IADD R8, R8, 0x1, -R72 ;  /* 0x000000010808b824 */ /* 0x000fe200078e0a48 */
[----:B-1----:R-:W-:Y:S02]  /*10020*/  LEA.HI.X.SX32 R4, R6, R68, 0x1, P4 ;  /* 0x0000004406047211 */ /* 0x002fe400020f0eff */
[----:B------:R-:W-:Y:S02]  /*10030*/  ISETP.GE.AND P6, PT, R45, RZ, PT ;  /* 0x000000ff2d00720c */ /* 0x000fe40003fc6270 */
[----:B------:R-:W4:Y:S01]  /*10040*/  LDL.LU R45, [R1+0x98] ;  /* 0x00009800012d7983 */ /* 0x000f220000300800 */
[----:B------:R-:W-:Y:S01]  /*10050*/  ISETP.GE.AND P3, PT, R112, RZ, PT ;  /* 0x000000ff7000720c */ /* 0x000fe20003f66270 */
[----:B------:R-:W-:Y:S02]  /*10060*/  IMAD.MOV.U32 R5, RZ, RZ, R111 ;  /* 0x000000ffff057224 */ /* 0x000fe400078e006f */
[----:B------:R0:W-:Y:S01]  /*10070*/  STL [R1+0x48], R7 ;  /* 0x0000480701007387 */ /* 0x0001e20000100800 */
[----:B------:R-:W-:-:S03]  /*10080*/  @P0 IMAD.MOV.U32 R6, RZ, RZ, R7 ;  /* 0x000000ffff060224 */ /* 0x000fc600078e0007 */
[----:B------:R1:W-:Y:S03]  /*10090*/  STL [R1+0x44], R4 ;  /* 0x0000440401007387 */ /* 0x0003e60000100800 */
[----:B------:R-:W-:Y:S01]  /*100a0*/  @!P6 IMAD.MOV R5, RZ, RZ, -R5 ;  /* 0x000000ffff05e224 */ /* 0x000fe200078e0a05 */
[----:B------:R-:W-:Y:S01]  /*100b0*/  ISETP.GT.U32.AND P4, PT, R72, R8, PT ;  /* 0x000000084800720c */ /* 0x000fe20003f84070 */
[----:B------:R-:W4:Y:S01]  /*100c0*/  LDL.LU R112, [R1+0xcc] ;  /* 0x0000cc0001707983 */ /* 0x000f220000300800 */
[----:B0-----:R-:W-:Y:S02]  /*100d0*/  @P0 IMAD.MOV.U32 R7, RZ, RZ, R4 ;  /* 0x000000ffff070224 */ /* 0x001fe400078e0004 */
[----:B-1----:R-:W-:Y:S01]  /*100e0*/  IMAD.MOV.U32 R4, RZ, RZ, R110 ;  /* 0x000000ffff047224 */ /* 0x002fe200078e006e */
[----:B------:R-:W-:Y:S02]  /*100f0*/  SEL R5, R75, R5, !P1 ;  /* 0x000000054b057207 */ /* 0x000fe40004800000 */
[----:B------:R0:W4:Y:S01]  /*10100*/  @P0 LDG.E.U16 R53, desc[UR20][R6.64] ;  /* 0x0000001406350981 */ /* 0x000122000c1e1500 */
[----:B------:R-:W-:-:S02]  /*10110*/  @!P3 IMAD.MOV R4, RZ, RZ, -R4 ;  /* 0x000000ffff04b224 */ /* 0x000fc400078e0a04 */
[----:B0-----:R-:W-:-:S03]  /*10120*/  IMAD R6, R5, UR7, RZ ;  /* 0x0000000705067c24 */ /* 0x001fc6000f8e02ff */
[--C-:B------:R-:W-:Y:S01]  /*10130*/  @!P4 IMAD.IADD R8, R8, 0x1, -R72.reuse ;  /* 0x000000010808c824 */ /* 0x100fe200078e0a48 */
[----:B---3--:R-:W-:Y:S02]  /*10140*/  ISETP.GT.U32.AND P6, PT, R72, R43, PT ;  /* 0x0000002b4800720c */ /* 0x008fe40003fc4070 */
[----:B--2---:R-:W-:Y:S01]  /*10150*/  ISETP.GE.AND P3, PT, R44, RZ, PT ;  /* 0x000000ff2c00720c */ /* 0x004fe20003f66270 */
[----:B------:R-:W0:Y:S01]  /*10160*/  LDCU UR7, c[0x0][0x3b0] ;  /* 0x00007600ff0777ac */ /* 0x000e220008000800 */
[----:B------:R-:W2:Y:S09]  /*10170*/  LDL R44, [R1+0x9c4] ;  /* 0x0009c400012c7983 */ /* 0x000eb20000100800 */
[----:B------:R-:W-:Y:S01]  /*10180*/  @!P6 IMAD.IADD R43, R43, 0x1, -R72 ;  /* 0x000000012b2be824 */ /* 0x000fe200078e0a48 */
[----:B------:R-:W-:-:S04]  /*10190*/  LEA R7, P6, R6, R69, 0x1 ;  /* 0x0000004506077211 */ /* 0x000fc800078c08ff */
[----:B------:R-:W-:Y:S01]  /*101a0*/  LEA.HI.X.SX32 R6, R6, R68, 0x1, P6 ;  /* 0x0000004406067211 */ /* 0x000fe200030f0eff */
[----:B------:R1:W-:Y:S01]  /*101b0*/  STL [R1+0x8c], R8 ;  /* 0x00008c0801007387 */ /* 0x0003e20000100800 */
[----:B------:R-:W-:-:S03]  /*101c0*/  IMAD.MOV.U32 R5, RZ, RZ, R8 ;  /* 0x000000ffff057224 */ /* 0x000fc600078e0008 */
[----:B------:R3:W-:Y:S04]  /*101d0*/  STL [R1+0x88], R7 ;  /* 0x0000880701007387 */ /* 0x0007e80000100800 */
[----:B------:R0:W-:Y:S04]  /*101e0*/  STL [R1+0x84], R6 ;  /* 0x0000840601007387 */ /* 0x0001e80000100800 */
[----:B-1----:R-:W2:Y:S01]  /*101f0*/  LDL R8, [R1+0x9fc] ;  /* 0x0009fc0001087983 */ /* 0x002ea20000100800 */
[----:B------:R-:W-:Y:S02]  /*10200*/  ISETP.GT.U32.AND P5, PT, R72, R113, PT ;  /* 0x000000714800720c */ /* 0x000fe40003fa4070 */
[----:B------:R-:W-:Y:S01]  /*10210*/  SEL R4, R75, R4, !P1 ;  /* 0x000000044b047207 */ /* 0x000fe20004800000 */
[----:B------:R-:W-:Y:S01]  /*10220*/  @!P3 IMAD.MOV R5, RZ, RZ, -R5 ;  /* 0x000000ffff05b224 */ /* 0x000fe200078e0a05 */
[----:B---3--:R-:W-:Y:S01]  /*10230*/  @P0 LOP3.LUT R7, R7, R6, RZ, 0x3c, !PT ;  /* 0x0000000607070212 */ /* 0x008fe200078e3cff */
[----:B------:R-:W3:Y:S08]  /*10240*/  LDL.LU R111, [R1+0xd0] ;  /* 0x0000d000016f7983 */ /* 0x000ef00000300800 */
[----:B------:R-:W-:-:S05]  /*10250*/  @!P5 IMAD.IADD R113, R113, 0x1, -R72 ;  /* 0x000000017171d824 */ /* 0x000fca00078e0a48 */
[----:B------:R-:W-:Y:S01]  /*10260*/  ISETP.GT.U32.AND P5, PT, R72, R113, PT ;  /* 0x000000714800720c */ /* 0x000fe20003fa4070 */
[----:B------:R-:W-:Y:S01]  /*10270*/  IMAD R4, R4, UR5, RZ ;  /* 0x0000000504047c24 */ /* 0x000fe2000f8e02ff */
[----:B------:R-:W-:Y:S01]  /*10280*/  ISETP.GE.AND P4, PT, R109, RZ, PT ;  /* 0x000000ff6d00720c */ /* 0x000fe20003f86270 */
[----:B------:R-:W1:Y:S01]  /*10290*/  LDCU UR5, c[0x0][0x3b0] ;  /* 0x00007600ff0577ac */ /* 0x000e620008000800 */
[----:B0-----:R-:W-:Y:S02]  /*102a0*/  @P0 LOP3.LUT R6, R7, R6, RZ, 0x3c, !PT ;  /* 0x0000000607060212 */ /* 0x001fe400078e3cff */
[----:B------:R-:W-:-:S07]  /*102b0*/  LEA R109, P3, R4, R69, 0x1 ;  /* 0x00000045046d7211 */ /* 0x000fce00078608ff */
[----:B------:R-:W-:Y:S01]  /*102c0*/  @!P5 IMAD.IADD R113, R113, 0x1, -R72 ;  /* 0x000000017171d824 */ /* 0x000fe200078e0a48 */
[----:B------:R-:W-:Y:S02]  /*102d0*/  PRMT R52, RZ, 0x7610, R52 ;  /* 0x00007610ff347816 */ /* 0x000fe40000000034 */
[----:B------:R-:W-:Y:S02]  /*102e0*/  @P0 LOP3.LUT R7, R7, R6, RZ, 0x3c, !PT ;  /* 0x0000000607070212 */ /* 0x000fe400078e3cff */
[----:B------:R-:W-:Y:S02]  /*102f0*/  ISETP.GT.U32.AND P6, PT, R72, R43, PT ;  /* 0x0000002b4800720c */ /* 0x000fe40003fc4070 */
[----:B------:R-:W-:Y:S02]  /*10300*/  LEA.HI.X.SX32 R110, R4, R68, 0x1, P3 ;  /* 0x00000044046e7211 */ /* 0x000fe400018f0eff */
[----:B----4-:R-:W-:Y:S01]  /*10310*/  ISETP.GT.U32.AND P5, PT, R72, R45, PT ;  /* 0x0000002d4800720c */ /* 0x010fe20003fa4070 */
[----:B------:R-:W-:Y:S01]  /*10320*/  IMAD.MOV.U32 R4, RZ, RZ, R113 ;  /* 0x000000ffff047224 */ /* 0x000fe200078e0071 */
[----:B------:R0:W4:Y:S01]  /*10330*/  @P0 LDG.E.U16 R52, desc[UR20][R6.64] ;  /* 0x0000001406340981 */ /* 0x000122000c1e1500 */
[----:B------:R-:W-:-:S03]  /*10340*/  PRMT R51, RZ, 0x7610, R51 ;  /* 0x00007610ff337816 */ /* 0x000fc60000000033 */
[----:B------:R1:W-:Y:S01]  /*10350*/  STL [R1+0xc8], R109 ;  /* 0x0000c86d01007387 */ /* 0x0003e20000100800 */
[----:B------:R-:W-:-:S03]  /*10360*/  @!P4 IMAD.MOV R4, RZ, RZ, -R4 ;  /* 0x000000ffff04c224 */ /* 0x000fc600078e0a04 */
[----:B------:R-:W-:Y:S01]  /*10370*/  STL [R1+0xc4], R110 ;  /* 0x0000c46e01007387 */ /* 0x000fe20000100800 */
[----:B0-----:R-:W-:Y:S02]  /*10380*/  @P0 IMAD.MOV.U32 R6, RZ, RZ, R109 ;  /* 0x000000ffff060224 */ /* 0x001fe400078e006d */
[----:B------:R-:W-:Y:S02]  /*10390*/  @P0 IMAD.MOV.U32 R7, RZ, RZ, R110 ;  /* 0x000000ffff070224 */ /* 0x000fe400078e006e */
[----:B------:R-:W-:-:S03]  /*103a0*/  @!P5 IMAD.IADD R45, R45, 0x1, -R72 ;  /* 0x000000012d2dd824 */ /* 0x000fc600078e0a48 */
[----:B------:R0:W4:Y:S01]  /*103b0*/  @P0 LDG.E.U16 R51, desc[UR20][R6.64] ;  /* 0x0000001406330981 */ /* 0x000122000c1e1500 */
[----:B------:R-:W-:Y:S01]  /*103c0*/  @!P6 IMAD.IADD R43, R43, 0x1, -R72 ;  /* 0x000000012b2be824 */ /* 0x000fe200078e0a48 */
[----:B------:R-:W-:Y:S02]  /*103d0*/  ISETP.GT.U32.AND P4, PT, R72, R45, PT ;  /* 0x0000002d4800720c */ /* 0x000fe40003f84070 */
[C---:B0-----:R-:W-:Y:S02]  /*103e0*/  SEL R6, R75.reuse, R5, !P1 ;  /* 0x000000054b067207 */ /* 0x041fe40004800000 */
[----:B------:R-:W-:Y:S01]  /*103f0*/  SEL R5, R75, R4, !P1 ;  /* 0x000000044b057207 */ /* 0x000fe20004800000 */
[----:B------:R-:W-:Y:S02]  /*10400*/  IMAD.MOV.U32 R4, RZ, RZ, R43 ;  /* 0x000000ffff047224 */ /* 0x000fe400078e002b */
[----:B------:R-:W-:Y:S01]  /*10410*/  IMAD R6, R6, UR11, RZ ;  /* 0x0000000b06067c24 */ /* 0x000fe2000f8e02ff */
[----:B------:R-:W-:Y:S01]  /*10420*/  PRMT R50, RZ, 0x7610, R50 ;  /* 0x00007610ff327816 */ /* 0x000fe20000000032 */
[----:B-1----:R-:W-:Y:S01]  /*10430*/  IMAD R5, R5, UR5, RZ ;  /* 0x0000000505057c24 */ /* 0x002fe2000f8e02ff */
[----:B------:R-:W-:-:S03]  /*10440*/  ISETP.GT.U32.AND P3, PT, R72, R112, PT ;  /* 0x000000704800720c */ /* 0x000fc60003f64070 */
[----:B------:R-:W-:Y:S01]  /*10450*/  @!P4 IMAD.IADD R45, R45, 0x1, -R72 ;  /* 0x000000012d2dc824 */ /* 0x000fe200078e0a48 */
[CC--:B------:R-:W-:Y:S01]  /*10460*/  LEA R113, P6, R6.reuse, R69.reuse, 0x1 ;  /* 0x0000004506717211 */ /* 0x0c0fe200078c08ff */
[----:B------:R-:W0:Y:S03]  /*10470*/  LDCU UR5, c[0x0][0x3b0] ;  /* 0x00007600ff0577ac */ /* 0x000e260008000800 */
[----:B------:R-:W-:Y:S01]  /*10480*/  LEA.HI.X.SX32 R114, R6, R68, 0x1, P6 ;  /* 0x0000004406727211 */ /* 0x000fe200030f0eff */
[----:B------:R-:W1:Y:S01]  /*10490*/  LDCU UR11, c[0x0][0x3b0] ;  /* 0x00007600ff0b77ac */ /* 0x000e620008000800 */
[----:B--2---:R-:W-:Y:S02]  /*104a0*/  ISETP.GE.AND P5, PT, R44, RZ, PT ;  /* 0x000000ff2c00720c */ /* 0x004fe40003fa6270 */
[----:B------:R-:W2:Y:S04]  /*104b0*/  LDL R44, [R1+0xa04] ;  /* 0x000a0400012c7983 */ /* 0x000ea80000100800 */
[----:B------:R-:W4:Y:S04]  /*104c0*/  LDL.LU R109, [R1+0xd4] ;  /* 0x0000d400016d7983 */ /* 0x000f280000300800 */
[----:B------:R0:W-:Y:S03]  /*104d0*/  STL [R1+0x90], R43 ;  /* 0x0000902b01007387 */ /* 0x0001e60000100800 */
[----:B------:R-:W-:Y:S01]  /*104e0*/  @!P5 IMAD.MOV R4, RZ, RZ, -R4 ;  /* 0x000000ffff04d224 */ /* 0x000fe200078e0a04 */
[----:B------:R-:W-:Y:S01]  /*104f0*/  LEA R7, P5, R5, R69, 0x1 ;  /* 0x0000004505077211 */ /* 0x000fe200078a08ff */
[----:B0-----:R-:W4:Y:S01]  /*10500*/  LDL.LU R43, [R1+0xd8] ;  /* 0x0000d800012b7983 */ /* 0x001f220000300800 */
[----:B------:R-:W-:-:S03]  /*10510*/  ISETP.GE.AND P4, PT, R8, RZ, PT ;  /* 0x000000ff0800720c */ /* 0x000fc60003f86270 */
[----:B------:R-:W-:Y:S04]  /*10520*/  STL [R1+0x108], R113 ;  /* 0x0001087101007387 */ /* 0x000fe80000100800 */
[----:B------:R-:W-:Y:S04]  /*10530*/  STL [R1+0x168], R7 ;  /* 0x0001680701007387 */ /* 0x000fe80000100800 */
[----:B------:R-:W4:Y:S01]  /*10540*/  LDL R8, [R1+0x9c8] ;  /* 0x0009c80001087983 */ /* 0x000f220000100800 */
[----:B------:R-:W-:Y:S01]  /*10550*/  LEA.HI.X.SX32 R110, R5, R68, 0x1, P5 ;  /* 0x00000044056e7211 */ /* 0x000fe200028f0eff */
[----:B------:R-:W-:Y:S01]  /*10560*/  @P0 IMAD.MOV.U32 R5, RZ, RZ, R114 ;  /* 0x000000ffff050224 */ /* 0x000fe200078e0072 */
[----:B------:R-:W-:Y:S01]  /*10570*/  SEL R6, R75, R4, !P1 ;  /* 0x000000044b067207 */ /* 0x000fe20004800000 */
[----:B------:R-:W-:Y:S01]  /*10580*/  @P0 IMAD.MOV.U32 R4, RZ, RZ, R113 ;  /* 0x000000ffff040224 */ /* 0x000fe200078e0071 */
[----:B------:R-:W-:Y:S04]  /*10590*/  STL [R1+0x104], R114 ;  /* 0x0001047201007387 */ /* 0x000fe80000100800 */
[----:B------:R-:W-:Y:S04]  /*105a0*/  STL [R1+0x98], R45 ;  /* 0x0000982d01007387 */ /* 0x000fe80000100800 */
[----:B------:R0:W4:Y:S04]  /*105b0*/  @P0 LDG.E.U16 R50, desc[UR20][R4.64] ;  /* 0x0000001404320981 */ /* 0x000128000c1e1500 */
[----:B------:R1:W-:Y:S01]  /*105c0*/  STL [R1+0x164], R110 ;  /* 0x0001646e01007387 */ /* 0x0003e20000100800 */
[----:B0-----:R-:W-:-:S03]  /*105d0*/  @P0 IMAD.MOV.U32 R5, RZ, RZ, R110 ;  /* 0x000000ffff050224 */ /* 0x001fc600078e006e */
[----:B-1----:R-:W4:Y:S01]  /*105e0*/  LDL R110, [R1+0x980] ;  /* 0x00098000016e7983 */ /* 0x002f220000100800 */
[----:B------:R-:W-:Y:S01]  /*105f0*/  @!P3 IMAD.IADD R112, R112, 0x1, -R72 ;  /* 0x000000017070b824 */ /* 0x000fe200078e0a48 */
[----:B------:R-:W-:Y:S01]  /*10600*/  PRMT R49, RZ, 0x7610, R49 ;  /* 0x00007610ff317816 */ /* 0x000fe20000000031 */
[----:B------:R-:W-:-:S03]  /*10610*/  @P0 IMAD.MOV.U32 R4, RZ, RZ, R7 ;  /* 0x000000ffff040224 */ /* 0x000fc600078e0007 */
[----:B------:R-:W-:Y:S01]  /*10620*/  ISETP.GT.U32.AND P3, PT, R72, R112, PT ;  /* 0x000000704800720c */ /* 0x000fe20003f64070 */
[----:B------:R-:W-:Y:S01]  /*10630*/  IMAD R6, R6, UR7, RZ ;  /* 0x0000000706067c24 */ /* 0x000fe2000f8e02ff */
[----:B------:R0:W4:Y:S01]  /*10640*/  @P0 LDG.E.U16 R49, desc[UR20][R4.64] ;  /* 0x0000001404310981 */ /* 0x000122000c1e1500 */
[----:B---3--:R-:W-:Y:S01]  /*10650*/  ISETP.GT.U32.AND P6, PT, R72, R111, PT ;  /* 0x0000006f4800720c */ /* 0x008fe20003fc4070 */
[----:B------:R-:W1:Y:S01]  /*10660*/  LDCU UR7, c[0x0][0x3b0] ;  /* 0x00007600ff0777ac */ /* 0x000e620008000800 */
[----:B0-----:R-:W-:-:S08]  /*10670*/  IMAD.MOV.U32 R4, RZ, RZ, R45 ;  /* 0x000000ffff047224 */ /* 0x001fd000078e002d */
[----:B------:R-:W-:Y:S01]  /*10680*/  @!P3 IMAD.IADD R112, R112, 0x1, -R72 ;  /* 0x000000017070b824 */ /* 0x000fe200078e0a48 */
[----:B------:R-:W3:Y:S01]  /*10690*/  LDL.LU R45, [R1+0x10c] ;  /* 0x00010c00012d7983 */ /* 0x000ee20000300800 */
[----:B------:R-:W-:Y:S01]  /*106a0*/  @!P4 IMAD.MOV R4, RZ, RZ, -R4 ;  /* 0x000000ffff04c224 */ /* 0x000fe200078e0a04 */
[----:B------:R-:W-:Y:S01]  /*106b0*/  LEA R7, P4, R6, R69, 0x1 ;  /* 0x0000004506077211 */ /* 0x000fe200078808ff */
[----:B------:R-:W-:-:S03]  /*106c0*/  @!P6 IMAD.IADD R111, R111, 0x1, -R72 ;  /* 0x000000016f6fe824 */ /* 0x000fc600078e0a48 */
[----:B------:R-:W-:Y:S01]  /*106d0*/  SEL R5, R75, R4, !P1 ;  /* 0x000000044b057207 */ /* 0x000fe20004800000 */
[----:B------:R0:W-:Y:S01]  /*106e0*/  STL [R1+0x1a8], R7 ;  /* 0x0001a80701007387 */ /* 0x0001e20000100800 */
[----:B------:R-:W-:Y:S01]  /*106f0*/  IMAD.MOV.U32 R4, RZ, RZ, R112 ;  /* 0x000000ffff047224 */ /* 0x000fe200078e0070 */
[----:B------:R-:W-:Y:S02]  /*10700*/  ISETP.GT.U32.AND P6, PT, R72, R111, PT ;  /* 0x0000006f4800720c */ /* 0x000fe40003fc4070 */
[----:B------:R-:W-:Y:S01]  /*10710*/  IMAD R5, R5, UR12, RZ ;  /* 0x0000000c05057c24 */ /* 0x000fe2000f8e02ff */
[----:B------:R-:W-:Y:S02]  /*10720*/  PRMT R48, RZ, 0x7610, R48 ;  /* 0x00007610ff307816 */ /* 0x000fe40000000030 */
[----:B------:R-:W-:-:S08]  /*10730*/  PRMT R47, RZ, 0x7610, R47 ;  /* 0x00007610ff2f7816 */ /* 0x000fd0000000002f */
[----:B------:R-:W-:Y:S01]  /*10740*/  @!P6 IMAD.IADD R111, R111, 0x1, -R72 ;  /* 0x000000016f6fe824 */ /* 0x000fe200078e0a48 */
[----:B------:R-:W-:Y:S02]  /*10750*/  PRMT R46, RZ, 0x7610, R46 ;  /* 0x00007610ff2e7816 */ /* 0x000fe4000000002e */
[----:B--2---:R-:W-:Y:S02]  /*10760*/  ISETP.GE.AND P5, PT, R44, RZ, PT ;  /* 0x000000ff2c00720c */ /* 0x004fe40003fa6270 */
[----:B------:R-:W-:Y:S02]  /*10770*/  LEA.HI.X.SX32 R44, R6, R68, 0x1, P4 ;  /* 0x00000044062c7211 */ /* 0x000fe400020f0eff */
[----:B----4-:R-:W-:-:S03]  /*10780*/  ISETP.GT.U32.AND P3, PT, R72, R109, PT ;  /* 0x0000006d4800720c */ /* 0x010fc60003f64070 */
[----:B------:R2:W-:Y:S04]  /*10790*/  STL [R1+0x1a4], R44 ;  /* 0x0001a42c01007387 */ /* 0x0005e80000100800 */
[----:B------:R-:W4:Y:S02]  /*107a0*/  LDL R112, [R1+0x940] ;  /* 0x0009400001707983 */ /* 0x000f240000100800 */
[----:B------:R-:W-:Y:S01]  /*107b0*/  @!P5 IMAD.MOV R4, RZ, RZ, -R4 ;  /* 0x000000ffff04d224 */ /* 0x000fe200078e0a04 */
[----:B------:R-:W-:Y:S01]  /*107c0*/  LEA R113, P5, R5, R69, 0x1 ;  /* 0x0000004505717211 */ /* 0x000fe200078a08ff */
[----:B------:R-:W-:Y:S02]  /*107d0*/  @P0 IMAD.MOV.U32 R6, RZ, RZ, R7 ;  /* 0x000000ffff060224 */ /* 0x000fe400078e0007 */
[----:B0-----:R-:W-:Y:S01]  /*107e0*/  @P0 IMAD.MOV.U32 R7, RZ, RZ, R44 ;  /* 0x000000ffff070224 */ /* 0x001fe200078e002c */
[----:B------:R-:W-:Y:S01]  /*107f0*/  ISETP.GT.U32.AND P4, PT, R72, R43, PT ;  /* 0x0000002b4800720c */ /* 0x000fe20003f84070 */
[----:B------:R-:W-:Y:S01]  /*10800*/  @!P3 IMAD.IADD R109, R109, 0x1, -R72 ;  /* 0x000000016d6db824 */ /* 0x000fe200078e0a48 */
[----:B------:R-:W-:Y:S01]  /*10810*/  SEL R4, R75, R4, !P1 ;  /* 0x000000044b047207 */ /* 0x000fe20004800000 */
[----:B--2---:R-:W2:Y:S01]  /*10820*/  LDL.LU R44, [R1+0x110] ;  /* 0x00011000012c7983 */ /* 0x004ea20000300800 */
[----:B------:R-:W-:-:S03]  /*10830*/  LEA.HI.X.SX32 R5, R5, R68, 0x1, P5 ;  /* 0x0000004405057211 */ /* 0x000fc600028f0eff */
[----:B------:R-:W-:Y:S04]  /*10840*/  STL [R1+0x1e8], R113 ;  /* 0x0001e87101007387 */ /* 0x000fe80000100800 */
[----:B------:R0:W2:Y:S01]  /*10850*/  @P0 LDG.E.U16 R48, desc[UR20][R6.64] ;  /* 0x0000001406300981 */ /* 0x0000a2000c1e1500 */
[----:B------:R-:W-:-:S03]  /*10860*/  ISETP.GE.AND P3, PT, R8, RZ, PT ;  /* 0x000000ff0800720c */ /* 0x000fc60003f66270 */
[----:B------:R-:W2:Y:S01]  /*10870*/  LDL.LU R8, [R1+0x114] ;  /* 0x0001140001087983 */ /* 0x000ea20000300800 */
[----:B0-----:R-:W-:-:S03]  /*10880*/  IMAD R6, R4, UR5, RZ ;  /* 0x0000000504067c24 */ /* 0x001fc6000f8e02ff */
[----:B------:R0:W-:Y:S01]  /*10890*/  STL [R1+0x1e4], R5 ;  /* 0x0001e40501007387 */ /* 0x0001e20000100800 */
[----:B------:R-:W-:Y:S02]  /*108a0*/  @P0 IMAD.MOV.U32 R4, RZ, RZ, R113 ;  /* 0x000000ffff040224 */ /* 0x000fe400078e0071 */
[----:B------:R-:W-:Y:S01]  /*108b0*/  @!P4 IMAD.IADD R43, R43, 0x1, -R72 ;  /* 0x000000012b2bc824 */ /* 0x000fe200078e0a48 */
[C---:B------:R-:W-:Y:S01]  /*108c0*/  ISETP.GT.U32.AND P5, PT, R72.reuse, R109, PT ;  /* 0x0000006d4800720c */ /* 0x040fe20003fa4070 */
[----:B------:R-:W1:Y:S01]  /*108d0*/  LDCU UR5, c[0x0][0x3b0] ;  /* 0x00007600ff0577ac */ /* 0x000e620008000800 */
[----:B------:R0:W2:Y:S02]  /*108e0*/  @P0 LDG.E.U16 R47, desc[UR20][R4.64] ;  /* 0x00000014042f0981 */ /* 0x0000a4000c1e1500 */
[----:B------:R-:W-:Y:S01]  /*108f0*/  ISETP.GT.U32.AND P4, PT, R72, R43, PT ;  /* 0x0000002b4800720c */ /* 0x000fe20003f84070 */
[----:B0-----:R-:W-:Y:S01]  /*10900*/  IMAD.MOV.U32 R4, RZ, RZ, R111 ;  /* 0x000000ffff047224 */ /* 0x001fe200078e006f */
[----:B------:R-:W-:-:S03]  /*10910*/  LEA R5, P6, R6, R69, 0x1 ;  /* 0x0000004506057211 */ /* 0x000fc600078c08ff */
[----:B------:R-:W-:Y:S01]  /*10920*/  @!P3 IMAD.MOV R4, RZ, RZ, -R4 ;  /* 0x000000ffff04b224 */ /* 0x000fe200078e0a04 */
[----:B------:R-:W-:Y:S01]  /*10930*/  ISETP.GE.AND P3, PT, R110, RZ, PT ;  /* 0x000000ff6e00720c */ /* 0x000fe20003f66270 */
[----:B------:R0:W-:Y:S01]  /*10940*/  STL [R1+0x228], R5 ;  /* 0x0002280501007387 */ /* 0x0001e20000100800 */
[----:B------:R-:W-:-:S03]  /*10950*/  LEA.HI.X.SX32 R7, R6, R68, 0x1, P6 ;  /* 0x0000004406077211 */ /* 0x000fc600030f0eff */
[----:B------:R-:W2:Y:S01]  /*10960*/  LDL R110, [R1+0x8f0] ;  /* 0x0008f000016e7983 */ /* 0x000ea20000100800 */
[----:B------:R-:W-:Y:S01]  /*10970*/  SEL R6, R75, R4, !P1 ;  /* 0x000000044b067207 */ /* 0x000fe20004800000 */
[----:B------:R-:W-:-:S04]  /*10980*/  @P0 IMAD.MOV.U32 R4, RZ, RZ, R5 ;  /* 0x000000ffff040224 */ /* 0x000fc800078e0005 */
[----:B-1----:R-:W-:Y:S01]  /*10990*/  IMAD R6, R6, UR7, RZ ;  /* 0x0000000706067c24 */ /* 0x002fe2000f8e02ff */
[----:B------:R1:W-:Y:S01]  /*109a0*/  STL [R1+0x224], R7 ;  /* 0x0002240701007387 */ /* 0x0003e20000100800 */
[----:B0-----:R-:W-:Y:S01]  /*109b0*/  @P0 IMAD.MOV.U32 R5, RZ, RZ, R7 ;  /* 0x000000ffff050224 */ /* 0x001fe200078e0007 */
[----:B------:R-:W0:Y:S01]  /*109c0*/  LDCU UR7, c[0x0][0x3b0] ;  /* 0x00007600ff0777ac */ /* 0x000e220008000800 */
[--C-:B------:R-:W-:Y:S02]  /*109d0*/  @!P4 IMAD.IADD R43, R43, 0x1, -R72.reuse ;  /* 0x000000012b2bc824 */ /* 0x100fe400078e0a48 */
[----:B------:R-:W-:Y:S01]  /*109e0*/  @!P5 IMAD.IADD R109, R109, 0x1, -R72 ;  /* 0x000000016d6dd824 */ /* 0x000fe200078e0a48 */
[----:B------:R3:W2:Y:S01]  /*109f0*/  @P0 LDG.E.U16 R46, desc[UR20][R4.64] ;  /* 0x00000014042e0981 */ /* 0x0006a2000c1e1500 */
[----:B-1----:R-:W-:-:S03]  /*10a00*/  LEA R7, P4, R6, R69, 0x1 ;  /* 0x0000004506077211 */ /* 0x002fc600078808ff */
[----:B------:R1:W-:Y:S01]  /*10a10*/  STL [R1+0xd8], R43 ;  /* 0x0000d82b01007387 */ /* 0x0003e20000100800 */
[----:B------:R-:W-:-:S03]  /*10a20*/  LEA.HI.X.SX32 R6, R6, R68, 0x1, P4 ;  /* 0x0000004406067211 */ /* 0x000fc600020f0eff */
[----:B------:R0:W-:Y:S01]  /*10a30*/  STL [R1+0x268], R7 ;  /* 0x0002680701007387 */ /* 0x0001e20000100800 */
[----:B---3--:R-:W-:-:S03]  /*10a40*/  IMAD.MOV.U32 R4, RZ, RZ, R43 ;  /* 0x000000ffff047224 */ /* 0x008fc600078e002b */
[----:B------:R3:W-:Y:S01]  /*10a50*/  STL [R1+0x264], R6 ;  /* 0x0002640601007387 */ /* 0x0007e20000100800 */
[----:B------:R-:W-:-:S03]  /*10a60*/  IMAD.MOV.U32 R5, RZ, RZ, R109 ;  /* 0x000000ffff057224 */ /* 0x000fc600078e006d */
[----:B-1----:R-:W2:Y:S04]  /*10a70*/  LDL R43, [R1+0x854] ;  /* 0x00085400012b7983 */ /* 0x002ea80000100800 */
[----:B------:R-:W2:Y:S01]  /*10a80*/  LDL R109, [R1+0x8a0] ;  /* 0x0008a000016d7983 */ /* 0x000ea20000100800 */
[----:B------:R-:W-:Y:S02]  /*10a90*/  ISETP.GT.U32.AND P6, PT, R72, R45, PT ;  /* 0x0000002d4800720c */ /* 0x000fe40003fc4070 */
[----:B0-----:R-:W-:Y:S01]  /*10aa0*/  @P0 LOP3.LUT R7, R7, R6, RZ, 0x3c, !PT ;  /* 0x0000000607070212 */ /* 0x001fe200078e3cff */
[----:B------:R-:W-:-:S03]  /*10ab0*/  @!P3 IMAD.MOV R5, RZ, RZ, -R5 ;  /* 0x000000ffff05b224 */ /* 0x000fc600078e0a05 */
[----:B---3--:R-:W-:-:S07]  /*10ac0*/  @P0 LOP3.LUT R6, R7, R6, RZ, 0x3c, !PT ;  /* 0x0000000607060212 */ /* 0x008fce00078e3cff */
[----:B------:R-:W-:Y:S01]  /*10ad0*/  @!P6 IMAD.IADD R45, R45, 0x1, -R72 ;  /* 0x000000012d2de824 */ /* 0x000fe200078e0a48 */
[----:B------:R-:W-:Y:S02]  /*10ae0*/  PRMT R42, RZ, 0x7610, R42 ;  /* 0x00007610ff2a7816 */ /* 0x000fe4000000002a */
[----:B------:R-:W-:Y:S02]  /*10af0*/  @P0 LOP3.LUT R7, R7, R6, RZ, 0x3c, !PT ;  /* 0x0000000607070212 */ /* 0x000fe400078e3cff */
[----:B------:R-:W-:Y:S02]  /*10b00*/  SEL R5, R75, R5, !P1 ;  /* 0x000000054b057207 */ /* 0x000fe40004800000 */
[----:B------:R-:W-:Y:S01]  /*10b10*/  ISETP.GT.U32.AND P6, PT, R72, R153, PT ;  /* 0x000000994800720c */ /* 0x000fe20003fc4070 */
[----:B------:R0:W3:Y:S02]  /*10b20*/  @P0 LDG.E.U16 R42, desc[UR20][R6.64] ;  /* 0x00000014062a0981 */ /* 0x0000e4000c1e1500 */
[----:B0-----:R-:W-:Y:S01]  /*10b30*/  IMAD R6, R5, UR5, RZ ;  /* 0x0000000505067c24 */ /* 0x001fe2000f8e02ff */
[----:B------:R-:W-:-:S09]  /*10b40*/  PRMT R41, RZ, 0x7610, R41 ;  /* 0x00007610ff297816 */ /* 0x000fd20000000029 */
[----:B------:R-:W-:Y:S01]  /*10b50*/  @!P6 IMAD.IADD R153, R153, 0x1, -R72 ;  /* 0x000000019999e824 */ /* 0x000fe200078e0a48 */
[----:B------:R-:W-:Y:S01]  /*10b60*/  PRMT R40, RZ, 0x7610, R40 ;  /* 0x00007610ff287816 */ /* 0x000fe20000000028 */
[----:B------:R-:W0:Y:S01]  /*10b70*/  LDCU UR5, c[0x0][0x3b0] ;  /* 0x00007600ff0577ac */ /* 0x000e220008000800 */
[----:B------:R-:W-:Y:S02]  /*10b80*/  PRMT R39, RZ, 0x7610, R39 ;  /* 0x00007610ff277816 */ /* 0x000fe40000000027 */
[----:B----4-:R-:W-:Y:S02]  /*10b90*/  ISETP.GE.AND P5, PT, R112, RZ, PT ;  /* 0x000000ff7000720c */ /* 0x010fe40003fa6270 */
[----:B------:R-:W4:Y:S11]  /*10ba0*/  LDL.LU R112, [R1+0x120] ;  /* 0x0001200001707983 */ /* 0x000f360000300800 */
[----:B------:R-:W-:Y:S01]  /*10bb0*/  @!P5 IMAD.MOV R4, RZ, RZ, -R4 ;  /* 0x000000ffff04d224 */ /* 0x000fe200078e0a04 */
[----:B------:R-:W-:-:S02]  /*10bc0*/  ISETP.GT.U32.AND P5, PT, R72, R45, PT ;  /* 0x0000002d4800720c */ /* 0x000fc40003fa4070 */
[C---:B--2---:R-:W-:Y:S02]  /*10bd0*/  ISETP.GT.U32.AND P3, PT, R72.reuse, R8, PT ;  /* 0x000000084800720c */ /* 0x044fe40003f64070 */
[----:B------:R-:W-:Y:S02]  /*10be0*/  ISETP.GT.U32.AND P4, PT, R72, R44, PT ;  /* 0x0000002c4800720c */ /* 0x000fe40003f84070 */
[----:B------:R-:W-:-:S07]  /*10bf0*/  SEL R4, R75, R4, !P1 ;  /* 0x000000044b047207 */ /* 0x000fce0004800000 */
[--C-:B------:R-:W-:Y:S01]  /*10c00*/  @!P5 IMAD.IADD R45, R45, 0x1, -R72.reuse ;  /* 0x000000012d2dd824 */ /* 0x100fe200078e0a48 */
[-C--:B------:R-:W-:Y:S01]  /*10c10*/  LEA R7, P5, R6, R69.reuse, 0x1 ;  /* 0x0000004506077211 */ /* 0x080fe200078a08ff */
[----:B------:R-:W-:Y:S02]  /*10c20*/  IMAD R5, R4, UR7, RZ ;  /* 0x0000000704057c24 */ /* 0x000fe4000f8e02ff */
[--C-:B------:R-:W-:Y:S01]  /*10c30*/  @!P3 IMAD.IADD R8, R8, 0x1, -R72.reuse ;  /* 0x000000010808b824 */ /* 0x100fe200078e0a48 */
[----:B------:R-:W-:Y:S01]  /*10c40*/  LEA.HI.X.SX32 R6, R6, R68, 0x1, P5 ;  /* 0x0000004406067211 */ /* 0x000fe200028f0eff */
[----:B------:R-:W-:Y:S01]  /*10c50*/  @!P4 IMAD.IADD R44, R44, 0x1, -R72 ;  /* 0x000000012c2cc824 */ /* 0x000fe200078e0a48 */
[----:B------:R-:W-:Y:S01]  /*10c60*/  LEA R111, P6, R5, R69, 0x1 ;  /* 0x00000045056f7211 */ /* 0x000fe200078c08ff */
[----:B------:R-:W-:Y:S01]  /*10c70*/  IMAD.MOV.U32 R4, RZ, RZ, R45 ;  /* 0x000000ffff047224 */ /* 0x000fe200078e002d */
[C---:B------:R-:W-:Y:S01]  /*10c80*/  ISETP.GT.U32.AND P4, PT, R72.reuse, R8, PT ;  /* 0x000000084800720c */ /* 0x040fe20003f84070 */
[----:B------:R-:W1:Y:S01]  /*10c90*/  LDCU UR7, c[0x0][0x3b0] ;  /* 0x00007600ff0777ac */ /* 0x000e620008000800 */
[----:B------:R-:W-:-:S02]  /*10ca0*/  ISETP.GT.U32.AND P5, PT, R72, R44, PT ;  /* 0x0000002c4800720c */ /* 0x000fc40003fa4070 */
[----:B------:R-:W-:Y:S02]  /*10cb0*/  ISETP.GE.AND P3, PT, R110, RZ, PT ;  /* 0x000000ff6e00720c */ /* 0x000fe40003f66270 */
[----:B------:R-:W2:Y:S04]  /*10cc0*/  LDL.LU R110, [R1+0x11c] ;  /* 0x00011c00016e7983 */ /* 0x000ea80000300800 */
[----:B------:R0:W-:Y:S04]  /*10cd0*/  STL [R1+0x10c], R45 ;  /* 0x00010c2d01007387 */ /* 0x0001e80000100800 */
[----:B------:R1:W-:Y:S01]  /*10ce0*/  STL [R1+0x2a8], R7 ;  /* 0x0002a80701007387 */ /* 0x0003e20000100800 */
[----:B------:R-:W-:-:S03]  /*10cf0*/  LEA.HI.X.SX32 R5, R5, R68, 0x1, P6 ;  /* 0x0000004405057211 */ /* 0x000fc600030f0eff */
[----:B0-----:R-:W3:Y:S01]  /*10d00*/  LDL R45, [R1+0x874] ;  /* 0x00087400012d7983 */ /* 0x001ee20000100800 */
[----:B-1----:R-:W-:-:S03]  /*10d10*/  @P0 LOP3.LUT R7, R7, R6, RZ, 0x3c, !PT ;  /* 0x0000000607070212 */ /* 0x002fc600078e3cff */
[----:B------:R-:W-:Y:S01]  /*10d20*/  STL [R1+0x2e8], R111 ;  /* 0x0002e86f01007387 */ /* 0x000fe20000100800 */
[----:B------:R-:W-:-:S03]  /*10d30*/  @!P3 IMAD.MOV R4, RZ, RZ, -R4 ;  /* 0x000000ffff04b224 */ /* 0x000fc600078e0a04 */
[----:B------:R0:W-:Y:S01]  /*10d40*/  STL [R1+0x2a4], R6 ;  /* 0x0002a40601007387 */ /* 0x0001e20000100800 */
[----:B------:R-:W-:Y:S02]  /*10d50*/  ISETP.GT.U32.AND P6, PT, R72, R153, PT ;  /* 0x000000994800720c */ /* 0x000fe40003fc4070 */
[----:B------:R-:W-:Y:S02]  /*10d60*/  SEL R4, R75, R4, !P1 ;  /* 0x000000044b047207 */ /* 0x000fe40004800000 */
[----:B0-----:R-:W-:-:S04]  /*10d70*/  @P0 LOP3.LUT R6, R7, R6, RZ, 0x3c, !PT ;  /* 0x0000000607060212 */ /* 0x001fc800078e3cff */
[----:B------:R-:W-:Y:S01]  /*10d80*/  @P0 LOP3.LUT R7, R7, R6, RZ, 0x3c, !PT ;  /* 0x0000000607070212 */ /* 0x000fe200078e3cff */
[----:B------:R0:W-:Y:S01]  /*10d90*/  STL [R1+0x2e4], R5 ;  /* 0x0002e40501007387 */ /* 0x0001e20000100800 */
[--C-:B------:R-:W-:Y:S01]  /*10da0*/  @!P4 IMAD.IADD R8, R8, 0x1, -R72.reuse ;  /* 0x000000010808c824 */ /* 0x100fe200078e0a48 */
[----:B------:R-:W-:Y:S02]  /*10db0*/  ISETP.GE.AND P4, PT, R43, RZ, PT ;  /* 0x000000ff2b00720c */ /* 0x000fe40003f86270 */
[----:B------:R1:W3:Y:S01]  /*10dc0*/  @P0 LDG.E.U16 R41, desc[UR20][R6.64] ;  /* 0x0000001406290981 */ /* 0x0002e2000c1e1500 */
[----:B------:R-:W-:Y:S01]  /*10dd0*/  ISETP.GE.AND P3, PT, R109, RZ, PT ;  /* 0x000000ff6d00720c */ /* 0x000fe20003f66270 */
[--C-:B------:R-:W-:Y:S02]  /*10de0*/  @!P5 IMAD.IADD R44, R44, 0x1, -R72.reuse ;  /* 0x000000012c2cd824 */ /* 0x100fe400078e0a48 */
[----:B------:R-:W3:Y:S01]  /*10df0*/  LDL.LU R43, [R1+0x118] ;  /* 0x00011800012b7983 */ /* 0x000ee20000300800 */
[----:B------:R-:W-:-:S02]  /*10e00*/  @!P6 IMAD.IADD R153, R153, 0x1, -R72 ;  /* 0x000000019999e824 */ /* 0x000fc400078e0a48 */
[----:B-1----:R-:W-:Y:S02]  /*10e10*/  @P0 IMAD.MOV.U32 R6, RZ, RZ, R111 ;  /* 0x000000ffff060224 */ /* 0x002fe400078e006f */
[----:B------:R-:W-:Y:S02]  /*10e20*/  @P0 IMAD.MOV.U32 R7, RZ, RZ, R5 ;  /* 0x000000ffff070224 */ /* 0x000fe400078e0005 */
[----:B0-----:R-:W-:Y:S01]  /*10e30*/  IMAD R5, R4, UR11, RZ ;  /* 0x0000000b04057c24 */ /* 0x001fe2000f8e02ff */
[----:B------:R-:W-:Y:S04]  /*10e40*/  STL [R1+0x114], R8 ;  /* 0x0001140801007387 */ /* 0x000fe80000100800 */
[----:B------:R0:W3:Y:S01]  /*10e50*/  @P0 LDG.E.U16 R40, desc[UR20][R6.64] ;  /* 0x0000001406280981 */ /* 0x0000e2000c1e1500 */
[----:B------:R-:W-:Y:S01]  /*10e60*/  IMAD.MOV.U32 R4, RZ, RZ, R44 ;  /* 0x000000ffff047224 */ /* 0x000fe200078e002c */
[----:B------:R-:W-:Y:S01]  /*10e70*/  PRMT R38, RZ, 0x7610, R38 ;  /* 0x00007610ff267816 */ /* 0x000fe20000000026 */
[----:B------:R-:W-:Y:S01]  /*10e80*/  @!P4 IMAD.MOV R153, RZ, RZ, -R153 ;  /* 0x000000ffff99c224 */ /* 0x000fe200078e0a99 */
[----:B------:R1:W-:Y:S01]  /*10e90*/  STL [R1+0x110], R44 ;  /* 0x0001102c01007387 */ /* 0x0003e20000100800 */
[----:B------:R-:W-:Y:S01]  /*10ea0*/  PRMT R37, RZ, 0x7610, R37 ;  /* 0x00007610ff257816 */ /* 0x000fe20000000025 */
[----:B------:R-:W2:Y:S01]  /*10eb0*/  LDCU UR11, c[0x0][0x3b0] ;  /* 0x00007600ff0b77ac */ /* 0x000ea20008000800 */
[----:B0-----:R-:W-:-:S04]  /*10ec0*/  LEA R7, P6, R5, R69, 0x1 ;  /* 0x0000004505077211 */ /* 0x001fc800078c08ff */
[----:B-1----:R-:W-:Y:S01]  /*10ed0*/  LEA.HI.X.SX32 R44, R5, R68, 0x1, P6 ;  /* 0x00000044052c7211 */ /* 0x002fe200030f0eff */
[----:B------:R-:W-:Y:S01]  /*10ee0*/  STL [R1+0x320], R7 ;  /* 0x0003200701007387 */ /* 0x000fe20000100800 */
[----:B------:R-:W-:-:S03]  /*10ef0*/  @!P3 IMAD.MOV R4, RZ, RZ, -R4 ;  /* 0x000000ffff04b224 */ /* 0x000fc600078e0a04 */
[----:B------:R0:W-:Y:S04]  /*10f00*/  STL [R1+0x31c], R44 ;  /* 0x00031c2c01007387 */ /* 0x0001e80000100800 */
[----:B------:R-:W3:Y:S01]  /*10f10*/  LDL R111, [R1+0x8cc] ;  /* 0x0008cc00016f7983 */ /* 0x000ee20000100800 */
[----:B------:R-:W-:Y:S01]  /*10f20*/  SEL R6, R75, R4, !P1 ;  /* 0x000000044b067207 */ /* 0x000fe20004800000 */
[----:B------:R-:W-:Y:S02]  /*10f30*/  @P0 IMAD.MOV.U32 R4, RZ, RZ, R7 ;  /* 0x000000ffff040224 */ /* 0x000fe400078e0007 */
[----:B------:R-:W-:Y:S01]  /*10f40*/  @P0 IMAD.MOV.U32 R5, RZ, RZ, R44 ;  /* 0x000000ffff050224 */ /* 0x000fe200078e002c */
[----:B------:R-:W3:Y:S04]  /*10f50*/  LDL R113, [R1+0x8b0] ;  /* 0x0008b00001717983 */ /* 0x000ee80000100800 */
[----:B------:R1:W3:Y:S02]  /*10f60*/  @P0 LDG.E.U16 R39, desc[UR20][R4.64] ;  /* 0x0000001404270981 */ /* 0x0002e4000c1e1500 */
[----:B-1----:R-:W-:-:S02]  /*10f70*/  IMAD.MOV.U32 R4, RZ, RZ, R8 ;  /* 0x000000ffff047224 */ /* 0x002fc400078e0008 */
[----:B------:R-:W3:Y:S01]  /*10f80*/  LDL R8, [R1+0x908] ;  /* 0x0009080001087983 */ /* 0x000ee20000100800 */
[----:B------:R-:W-:Y:S01]  /*10f90*/  IMAD R6, R6, UR5, RZ ;  /* 0x0000000506067c24 */ /* 0x000fe2000f8e02ff */
[----:B------:R-:W-:Y:S01]  /*10fa0*/  SEL R153, R75, R153, !P1 ;  /* 0x000000994b997207 */ /* 0x000fe20004800000 */
[----:B------:R-:W1:Y:S01]  /*10fb0*/  LDCU UR5, c[0x0][0x3b0] ;  /* 0x00007600ff0577ac */ /* 0x000e620008000800 */
[----:B------:R-:W3:Y:S02]  /*10fc0*/  LDL.LU R109, [R1+0x12c] ;  /* 0x00012c00016d7983 */ /* 0x000ee40000300800 */
[C---:B------:R-:W-:Y:S01]  /*10fd0*/  LEA R5, P4, R6.reuse, R69, 0x1 ;  /* 0x0000004506057211 */ /* 0x040fe200078808ff */
[----:B------:R-:W-:Y:S01]  /*10fe0*/  IMAD R153, R153, UR7, RZ ;  /* 0x0000000799997c24 */ /* 0x000fe2000f8e02ff */
[----:B------:R-:W-:Y:S01]  /*10ff0*/  PRMT R36, RZ, 0x7610, R36 ;  /* 0x00007610ff247816 */ /* 0x000fe20000000024 */
[----:B------:R-:W0:Y:S01]  /*11000*/  LDCU UR7, c[0x0][0x3b0] ;  /* 0x00007600ff0777ac */ /* 0x000e220008000800 */
[----:B------:R-:W-:-:S02]  /*11010*/  LEA.HI.X.SX32 R115, R6, R68, 0x1, P4 ;  /* 0x0000004406737211 */ /* 0x000fc400020f0eff */
[----:B----4-:R-:W-:-:S13]  /*11020*/  ISETP.GT.U32.AND P5, PT, R72, R112, PT ;  /* 0x000000704800720c */ /* 0x010fda0003fa4070 */
[----:B------:R-:W-:-:S05]  /*11030*/  @!P5 IMAD.IADD R112, R112, 0x1, -R72 ;  /* 0x000000017070d824 */ /* 0x000fca00078e0a48 */
[C---:B------:R-:W-:Y:S02]  /*11040*/  ISETP.GT.U32.AND P5, PT, R72.reuse, R112, PT ;  /* 0x000000704800720c */ /* 0x040fe40003fa4070 */
[----:B--2---:R-:W-:Y:S02]  /*11050*/  ISETP.GT.U32.AND P6, PT, R72, R110, PT ;  /* 0x0000006e4800720c */ /* 0x004fe40003fc4070 */
[----:B---3--:R-:W-:Y:S02]  /*11060*/  ISETP.GE.AND P3, PT, R45, RZ, PT ;  /* 0x000000ff2d00720c */ /* 0x008fe40003f66270 */
[----:B------:R-:W2:Y:S09]  /*11070*/  LDL.LU R45, [R1+0x128] ;  /* 0x00012800012d7983 */ /* 0x000eb20000300800 */
[----:B------:R-:W-:Y:S01]  /*11080*/  @!P6 IMAD.IADD R110, R110, 0x1, -R72 ;  /* 0x000000016e6ee824 */ /* 0x000fe200078e0a48 */
[----:B0-----:R-:W3:Y:S01]  /*11090*/  LDL.LU R44, [R1+0x124] ;  /* 0x00012400012c7983 */ /* 0x001ee20000300800 */
[----:B------:R-:W-:Y:S01]  /*110a0*/  @!P3 IMAD.MOV R4, RZ, RZ, -R4 ;  /* 0x000000ffff04b224 */ /* 0x000fe200078e0a04 */
[----:B------:R-:W-:-:S04]  /*110b0*/  LEA R7, P3, R153, R69, 0x1 ;  /* 0x0000004599077211 */ /* 0x000fc800078608ff */
[----:B------:R-:W-:Y:S02]  /*110c0*/  LEA.HI.X.SX32 R114, R153, R68, 0x1, P3 ;  /* 0x0000004499727211 */ /* 0x000fe400018f0eff */
[C---:B------:R-:W-:Y:S01]  /*110d0*/  ISETP.GT.U32.AND P3, PT, R72.reuse, R110, PT ;  /* 0x0000006e4800720c */ /* 0x040fe20003f64070 */
[----:B------:R0:W-:Y:S01]  /*110e0*/  STL [R1+0x358], R5 ;  /* 0x0003580501007387 */ /* 0x0001e20000100800 */
[----:B------:R-:W-:Y:S02]  /*110f0*/  SEL R6, R75, R4, !P1 ;  /* 0x000000044b067207 */ /* 0x000fe40004800000 */
[----:B------:R-:W-:Y:S01]  /*11100*/  ISETP.GT.U32.AND P4, PT, R72, R43, PT ;  /* 0x0000002b4800720c */ /* 0x000fe20003f84070 */
[----:B------:R-:W-:Y:S02]  /*11110*/  @P0 IMAD.MOV.U32 R4, RZ, RZ, R5 ;  /* 0x000000ffff040224 */ /* 0x000fe400078e0005 */
[----:B0-----:R-:W-:-:S06]  /*11120*/  @P0 IMAD.MOV.U32 R5, RZ, RZ, R115 ;  /* 0x000000ffff050224 */ /* 0x001fcc00078e0073 */
[--C-:B------:R-:W-:Y:S01]  /*11130*/  @!P3 IMAD.IADD R110, R110, 0x1, -R72.reuse ;  /* 0x000000016e6eb824 */ /* 0x100fe200078e0a48 */
[----:B------:R0:W4:Y:S03]  /*11140*/  @P0 LDG.E.U16 R38, desc[UR20][R4.64] ;  /* 0x0000001404260981 */ /* 0x000126000c1e1500 */
[----:B------:R-:W-:Y:S02]  /*11150*/  @!P4 IMAD.IADD R43, R43, 0x1, -R72 ;  /* 0x000000012b2bc824 */ /* 0x000fe400078e0a48 */
[----:B------:R-:W-:Y:S02]  /*11160*/  IMAD R6, R6, UR4, RZ ;  /* 0x0000000406067c24 */ /* 0x000fe4000f8e02ff */
[----:B0-----:R-:W-:Y:S02]  /*11170*/  @P0 IMAD.MOV.U32 R4, RZ, RZ, R7 ;  /* 0x000000ffff040224 */ /* 0x001fe400078e0007 */
[----:B------:R-:W-:Y:S01]  /*11180*/  @P0 IMAD.MOV.U32 R5, RZ, RZ, R114 ;  /* 0x000000ffff050224 */ /* 0x000fe200078e0072 */
[----:B------:R-:W-:Y:S01]  /*11190*/  ISETP.GT.U32.AND P3, PT, R72, R43, PT ;  /* 0x0000002b4800720c */ /* 0x000fe20003f64070 */
[----:B------:R-:W-:-:S03]  /*111a0*/  @!P5 IMAD.IADD R112, R112, 0x1, -R72 ;  /* 0x000000017070d824 */ /* 0x000fc600078e0a48 */
[----:B------:R0:W4:Y:S01]  /*111b0*/  @P0 LDG.E.U16 R37, desc[UR20][R4.64] ;  /* 0x0000001404250981 */ /* 0x000122000c1e1500 */
[C---:B------:R-:W-:Y:S02]  /*111c0*/  LEA R154, P5, R6.reuse, R69, 0x1 ;  /* 0x00000045069a7211 */ /* 0x040fe400078a08ff */
[----:B------:R-:W-:Y:S01]  /*111d0*/  ISETP.GE.AND P4, PT, R111, RZ, PT ;  /* 0x000000ff6f00720c */ /* 0x000fe20003f86270 */
[----:B0-----:R-:W-:Y:S01]  /*111e0*/  IMAD.MOV.U32 R4, RZ, RZ, R110 ;  /* 0x000000ffff047224 */ /* 0x001fe200078e006e */
[----:B------:R-:W-:Y:S01]  /*111f0*/  ISETP.GE.AND P6, PT, R113, RZ, PT ;  /* 0x000000ff7100720c */ /* 0x000fe20003fc6270 */
[----:B------:R0:W-:Y:S01]  /*11200*/  STL [R1+0x390], R7 ;  /* 0x0003900701007387 */ /* 0x0001e20000100800 */
[----:B------:R-:W-:Y:S01]  /*11210*/  IMAD.MOV.U32 R5, RZ, RZ, R112 ;  /* 0x000000ffff057224 */ /* 0x000fe200078e0070 */
[----:B------:R-:W-:Y:S02]  /*11220*/  LEA.HI.X.SX32 R153, R6, R68, 0x1, P5 ;  /* 0x0000004406997211 */ /* 0x000fe400028f0eff */
[----:B------:R-:W-:Y:S06]  /*11230*/  STL [R1+0x354], R115 ;  /* 0x0003547301007387 */ /* 0x000fec0000100800 */
[----:B------:R-:W-:Y:S01]  /*11240*/  @!P4 IMAD.MOV R4, RZ, RZ, -R4 ;  /* 0x000000ffff04c224 */ /* 0x000fe200078e0a04 */
[----:B------:R-:W-:Y:S04]  /*11250*/  STL [R1+0x38c], R114 ;  /* 0x00038c7201007387 */ /* 0x000fe80000100800 */
[----:B------:R-:W4:Y:S01]  /*11260*/  LDL R112, [R1+0x93c] ;  /* 0x00093c0001707983 */ /* 0x000f220000100800 */
[----:B------:R-:W-:-:S03]  /*11270*/  ISETP.GE.AND P4, PT, R8, RZ, PT ;  /* 0x000000ff0800720c */ /* 0x000fc60003f86270 */
[----:B------:R-:W4:Y:S01]  /*11280*/  LDL R8, [R1+0x968] ;  /* 0x0009680001087983 */ /* 0x000f220000100800 */
[----:B------:R-:W-:Y:S02]  /*11290*/  @P0 IMAD.MOV.U32 R6, RZ, RZ, R154 ;  /* 0x000000ffff060224 */ /* 0x000fe400078e009a */
[----:B0-----:R-:W-:Y:S02]  /*112a0*/  @P0 IMAD.MOV.U32 R7, RZ, RZ, R153 ;  /* 0x000000ffff070224 */ /* 0x001fe400078e0099 */
[----:B------:R-:W-:Y:S02]  /*112b0*/  @!P6 IMAD.MOV R5, RZ, RZ, -R5 ;  /* 0x000000ffff05e224 */ /* 0x000fe400078e0a05 */
[----:B------:R-:W-:Y:S01]  /*112c0*/  @!P3 IMAD.IADD R43, R43, 0x1, -R72 ;  /* 0x000000012b2bb824 */ /* 0x000fe200078e0a48 */
[----:B------:R0:W4:Y:S04]  /*112d0*/  @P0 LDG.E.U16 R36, desc[UR20][R6.64] ;  /* 0x0000001406240981 */ /* 0x000128000c1e1500 */
[----:B------:R1:W-:Y:S01]  /*112e0*/  STL [R1+0x118], R43 ;  /* 0x0001182b01007387 */ /* 0x0003e20000100800 */
[----:B0-----:R-:W-:-:S02]  /*112f0*/  SEL R6, R75, R5, !P1 ;  /* 0x000000054b067207 */ /* 0x001fc40004800000 */
[----:B------:R-:W-:Y:S01]  /*11300*/  SEL R5, R75, R4, !P1 ;  /* 0x000000044b057207 */ /* 0x000fe20004800000 */
[----:B------:R-:W-:Y:S02]  /*11310*/  IMAD.MOV.U32 R4, RZ, RZ, R43 ;  /* 0x000000ffff047224 */ /* 0x000fe400078e002b */
[----:B-1----:R-:W4:Y:S01]  /*11320*/  LDL R43, [R1+0x998] ;  /* 0x00099800012b7983 */ /* 0x002f220000100800 */
[----:B------:R-:W-:Y:S01]  /*11330*/  ISETP.GT.U32.AND P5, PT, R72, R109, PT ;  /* 0x0000006d4800720c */ /* 0x000fe20003fa4070 */
[----:B------:R-:W-:Y:S01]  /*11340*/  IMAD R6, R6, UR5, RZ ;  /* 0x0000000506067c24 */ /* 0x000fe2000f8e02ff */
[----:B------:R-:W-:Y:S01]  /*11350*/  PRMT R35, RZ, 0x7610, R35 ;  /* 0x00007610ff237816 */ /* 0x000fe20000000023 */
[----:B------:R-:W4:Y:S01]  /*11360*/  LDL.LU R111, [R1+0x174] ;  /* 0x00017400016f7983 */ /* 0x000f220000300800 */
[----:B------:R-:W-:Y:S01]  /*11370*/  IMAD R5, R5, UR7, RZ ;  /* 0x0000000705057c24 */ /* 0x000fe2000f8e02ff */
[----:B------:R-:W-:Y:S01]  /*11380*/  PRMT R34, RZ, 0x7610, R34 ;  /* 0x00007610ff227816 */ /* 0x000fe20000000022 */
[----:B------:R-:W-:Y:S01]  /*11390*/  @!P4 IMAD.MOV R4, RZ, RZ, -R4 ;  /* 0x000000ffff04c224 */ /* 0x000fe200078e0a04 */
[----:B------:R-:W4:Y:S01]  /*113a0*/  LDL.LU R110, [R1+0x138] ;  /* 0x00013800016e7983 */ /* 0x000f220000300800 */
[----:B------:R-:W0:Y:S01]  /*113b0*/  LDCU UR5, c[0x0][0x3b0] ;  /* 0x00007600ff0577ac */ /* 0x000e220008000800 */
[----:B------:R-:W-:Y:S01]  /*113c0*/  PRMT R33, RZ, 0x7610, R33 ;  /* 0x00007610ff217816 */ /* 0x000fe20000000021 */
[----:B------:R-:W1:Y:S03]  /*113d0*/  LDCU UR7, c[0x0][0x3b0] ;  /* 0x00007600ff0777ac */ /* 0x000e660008000800 */
[----:B------:R-:W-:Y:S01]  /*113e0*/  @!P5 IMAD.IADD R109, R109, 0x1, -R72 ;  /* 0x000000016d6dd824 */ /* 0x000fe200078e0a48 */
[----:B------:R-:W-:-:S04]  /*113f0*/  LEA R7, P5, R5, R69, 0x1 ;  /* 0x0000004505077211 */ /* 0x000fc800078a08ff */
[----:B------:R-:W-:Y:S02]  /*11400*/  ISETP.GT.U32.AND P4, PT, R72, R109, PT ;  /* 0x0000006d4800720c */ /* 0x000fe40003f84070 */
[----:B------:R-:W-:-:S11]  /*11410*/  LEA.HI.X.SX32 R113, R5, R68, 0x1, P5 ;  /* 0x0000004405717211 */ /* 0x000fd600028f0eff */
[----:B------:R-:W-:Y:S01]  /*11420*/  @!P4 IMAD.IADD R109, R109, 0x1, -R72 ;  /* 0x000000016d6dc824 */ /* 0x000fe200078e0a48 */
[C---:B--2---:R-:W-:Y:S02]  /*11430*/  ISETP.GT.U32.AND P6, PT, R72.reuse, R45, PT ;  /* 0x0000002d4800720c */ /* 0x044fe40003fc4070 */
[----:B---3--:R-:W-:-:S11]  /*11440*/  ISETP.GT.U32.AND P3, PT, R72, R44, PT ;  /* 0x0000002c4800720c */ /* 0x008fd60003f64070 */
[----:B------:R-:W-:Y:S01]  /*11450*/  @!P6 IMAD.IADD R45, R45, 0x1, -R72 ;  /* 0x000000012d2de824 */ /* 0x000fe200078e0a48 */
[----:B------:R-:W-:-:S04]  /*11460*/  LEA R114, P6, R6, R69, 0x1 ;  /* 0x0000004506727211 */ /* 0x000fc800078c08ff */
[----:B------:R-:W-:Y:S02]  /*11470*/  LEA.HI.X.SX32 R115, R6, R68, 0x1, P6 ;  /* 0x0000004406737211 */ /* 0x000fe400030f0eff */
[----:B------:R-:W-:Y:S01]  /*11480*/  SEL R6, R75, R4, !P1 ;  /* 0x000000044b067207 */ /* 0x000fe20004800000 */
[----:B------:R-:W-:Y:S02]  /*11490*/  @P0 IMAD.MOV.U32 R4, RZ, RZ, R114 ;  /* 0x000000ffff040224 */ /* 0x000fe400078e0072 */
[----:B------:R-:W-:Y:S01]  /*114a0*/  @P0 IMAD.MOV.U32 R5, RZ, RZ, R115 ;  /* 0x000000ffff050224 */ /* 0x000fe200078e0073 */
[----:B------:R-:W-:Y:S01]  /*114b0*/  ISETP.GT.U32.AND P6, PT, R72, R45, PT ;  /* 0x0000002d4800720c */ /* 0x000fe20003fc4070 */
[----:B------:R-:W-:Y:S01]  /*114c0*/  STL [R1+0x10], R114 ;  /* 0x0000107201007387 */ /* 0x000fe20000100800 */
[----:B------:R-:W-:Y:S01]  /*114d0*/  IMAD R6, R6, UR11, RZ ;  /* 0x0000000b06067c24 */ /* 0x000fe2000f8e02ff */
[----:B------:R-:W2:Y:S02]  /*114e0*/  LDCU UR11, c[0x0][0x3b0] ;  /* 0x00007600ff0b77ac */ /* 0x000ea40008000800 */
[----:B------:R-:W-:Y:S04]  /*114f0*/  STL [R1+0x50], R7 ;  /* 0x0000500701007387 */ /* 0x000fe80000100800 */
[----:B------:R3:W2:Y:S04]  /*11500*/  @P0 LDG.E.U16 R35, desc[UR20][R4.64] ;  /* 0x0000001404230981 */ /* 0x0006a8000c1e1500 */
[----:B------:R-:W-:Y:S04]  /*11510*/  STL [R1+0xc], R115 ;  /* 0x00000c7301007387 */ /* 0x000fe80000100800 */
[----:B------:R0:W-:Y:S01]  /*11520*/  STL [R1+0x4c], R113 ;  /* 0x00004c7101007387 */ /* 0x0001e20000100800 */
[----:B---3--:R-:W-:-:S02]  /*11530*/  @P0 IMAD.MOV.U32 R4, RZ, RZ, R7 ;  /* 0x000000ffff040224 */ /* 0x008fc400078e0007 */
[----:B------:R-:W-:Y:S02]  /*11540*/  @P0 IMAD.MOV.U32 R5, RZ, RZ, R113 ;  /* 0x000000ffff050224 */ /* 0x000fe400078e0071 */
[----:B------:R-:W-:-:S03]  /*11550*/  @!P3 IMAD.IADD R44, R44, 0x1, -R72 ;  /* 0x000000012c2cb824 */ /* 0x000fc600078e0a48 */
[----:B------:R3:W2:Y:S01]  /*11560*/  @P0 LDG.E.U16 R34, desc[UR20][R4.64] ;  /* 0x0000001404220981 */ /* 0x0006a2000c1e1500 */
[----:B------:R-:W-:Y:S01]  /*11570*/  @!P6 IMAD.IADD R45, R45, 0x1, -R72 ;  /* 0x000000012d2de824 */ /* 0x000fe200078e0a48 */
[----:B---3--:R-:W-:Y:S01]  /*11580*/  LEA R4, P3, R6, R69, 0x1 ;  /* 0x0000004506047211 */ /* 0x008fe200078608ff */
[----:B------:R-:W-:-:S03]  /*11590*/  IMAD.MOV.U32 R5, RZ, RZ, R109 ;  /* 0x000000ffff057224 */ /* 0x000fc600078e006d */
[----:B------:R-:W-:Y:S02]  /*115a0*/  LEA.HI.X.SX32 R6, R6, R68, 0x1, P3 ;  /* 0x0000004406067211 */ /* 0x000fe400018f0eff */
[----:B----4-:R-:W-:Y:S02]  /*115b0*/  ISETP.GE.AND P5, PT, R112, RZ, PT ;  /* 0x000000ff7000720c */ /* 0x010fe40003fa6270 */
[----:B------:R-:W-:Y:S02]  /*115c0*/  ISETP.GE.AND P4, PT, R8, RZ, PT ;  /* 0x000000ff0800720c */ /* 0x000fe40003f86270 */
[----:B------:R-:W3:Y:S04]  /*115d0*/  LDL.LU R8, [R1+0x134] ;  /* 0x0001340001087983 */ /* 0x000ee80000300800 */
[----:B------:R-:W-:Y:S05]  /*115e0*/  STL [R1+0x90], R4 ;  /* 0x0000900401007387 */ /* 0x000fea0000100800 */
[----:B------:R-:W-:Y:S01]  /*115f0*/  @!P5 IMAD.MOV R5, RZ, RZ, -R5 ;  /* 0x000000ffff05d224 */ /* 0x000fe200078e0a05 */
[----:B------:R-:W-:Y:S04]  /*11600*/  STL [R1+0x128], R45 ;  /* 0x0001282d01007387 */ /* 0x000fe80000100800 */
[----:B------:R4:W-:Y:S04]  /*11610*/  STL [R1+0x8c], R6 ;  /* 0x00008c0601007387 */ /* 0x0009e80000100800 */
[----:B0-----:R-:W3:Y:S01]  /*11620*/  LDL R113, [R1+0x9cc] ;  /* 0x0009cc0001717983 */ /* 0x001ee20000100800 */
[----:B------:R-:W-:-:S03]  /*11630*/  ISETP.GE.AND P5, PT, R43, RZ, PT ;  /* 0x000000ff2b00720c */ /* 0x000fc60003fa6270 */
[----:B------:R-:W3:Y:S01]  /*11640*/  LDL R43, [R1+0x9f8] ;  /* 0x0009f800012b7983 */ /* 0x000ee20000100800 */
[C---:B------:R-:W-:Y:S01]  /*11650*/  ISETP.GT.U32.AND P3, PT, R72.reuse, R44, PT ;  /* 0x0000002c4800720c */ /* 0x040fe20003f64070 */
[----:B------:R-:W-:Y:S02]  /*11660*/  @P0 IMAD.MOV.U32 R7, RZ, RZ, R6 ;  /* 0x000000ffff070224 */ /* 0x000fe400078e0006 */
[----:B----4-:R-:W-:Y:S01]  /*11670*/  @P0 IMAD.MOV.U32 R6, RZ, RZ, R4 ;  /* 0x000000ffff060224 */ /* 0x010fe200078e0004 */
[----:B------:R-:W-:Y:S01]  /*11680*/  ISETP.GT.U32.AND P6, PT, R72, R111, PT ;  /* 0x0000006f4800720c */ /* 0x000fe20003fc4070 */
[----:B------:R-:W-:-:S03]  /*11690*/  IMAD.MOV.U32 R4, RZ, RZ, R45 ;  /* 0x000000ffff047224 */ /* 0x000fc600078e002d */
[----:B------:R0:W4:Y:S01]  /*116a0*/  @P0 LDG.E.U16 R33, desc[UR20][R6.64] ;  /* 0x0000001406210981 */ /* 0x000122000c1e1500 */
[----:B------:R-:W-:Y:S01]  /*116b0*/  @!P4 IMAD.MOV R4, RZ, RZ, -R4 ;  /* 0x000000ffff04c224 */ /* 0x000fe200078e0a04 */
[----:B------:R-:W-:-:S03]  /*116c0*/  ISETP.GT.U32.AND P4, PT, R72, R110, PT ;  /* 0x0000006e4800720c */ /* 0x000fc60003f84070 */
[----:B------:R-:W-:Y:S01]  /*116d0*/  @!P3 IMAD.IADD R44, R44, 0x1, -R72 ;  /* 0x000000012c2cb824 */ /* 0x000fe200078e0a48 */
[C---:B0-----:R-:W-:Y:S02]  /*116e0*/  SEL R6, R75.reuse, R5, !P1 ;  /* 0x000000054b067207 */ /* 0x041fe40004800000 */
[----:B------:R-:W-:Y:S02]  /*116f0*/  SEL R5, R75, R4, !P1 ;  /* 0x000000044b057207 */ /* 0x000fe40004800000 */
[----:B------:R0:W-:Y:S01]  /*11700*/  STL [R1+0x124], R44 ;  /* 0x0001242c01007387 */ /* 0x0001e20000100800 */
[----:B------:R-:W-:Y:S01]  /*11710*/  IMAD R6, R6, UR5, RZ ;  /* 0x0000000506067c24 */ /* 0x000fe2000f8e02ff */
[----:B------:R-:W-:Y:S01]  /*11720*/  PRMT R32, RZ, 0x7610, R32 ;  /* 0x00007610ff207816 */ /* 0x000fe20000000020 */
[----:B------:R-:W-:Y:S01]  /*11730*/  IMAD.MOV.U32 R4, RZ, RZ, R44 ;  /* 0x000000ffff047224 */ /* 0x000fe200078e002c */
[----:B------:R-:W4:Y:S01]  /*11740*/  LDL R109, [R1+0xa00] ;  /* 0x000a0000016d7983 */ /* 0x000f220000100800 */
[----:B------:R-:W-:Y:S01]  /*11750*/  @!P6 IMAD.IADD R111, R111, 0x1, -R72 ;  /* 0x000000016f6fe824 */ /* 0x000fe200078e0a48 */
[CC--:B------:R-:W-:Y:S01]  /*11760*/  LEA R45, P6, R6.reuse, R69.reuse, 0x1 ;  /* 0x00000045062d7211 */ /* 0x0c0fe200078c08ff */
[----:B-1----:R-:W-:Y:S01]  /*11770*/  IMAD R5, R5, UR7, RZ ;  /* 0x0000000705057c24 */ /* 0x002fe2000f8e02ff */
[----:B------:R-:W4:Y:S01]  /*11780*/  LDL.LU R112, [R1+0x1b8] ;  /* 0x0001b80001707983 */ /* 0x000f220000300800 */
[----:B------:R-:W-:Y:S01]  /*11790*/  @!P5 IMAD.MOV R4, RZ, RZ, -R4 ;  /* 0x000000ffff04d224 */ /* 0x000fe200078e0a04 */
[----:B------:R-:W-:Y:S01]  /*117a0*/  LEA.HI.X.SX32 R115, R6, R68, 0x1, P6 ;  /* 0x0000004406737211 */ /* 0x000fe200030f0eff */
[----:B------:R-:W-:Y:S01]  /*117b0*/  @!P4 IMAD.IADD R110, R110, 0x1, -R72 ;  /* 0x000000016e6ec824 */ /* 0x000fe200078e0a48 */
[----:B0-----:R-:W4:Y:S01]  /*117c0*/  LDL.LU R44, [R1+0x1b4] ;  /* 0x0001b400012c7983 */ /* 0x001f220000300800 */
[----:B------:R-:W-:Y:S01]  /*117d0*/  LEA R7, P5, R5, R69, 0x1 ;  /* 0x0000004505077211 */ /* 0x000fe200078a08ff */
[----:B------:R-:W0:Y:S01]  /*117e0*/  LDCU UR5, c[0x0][0x3b0] ;  /* 0x00007600ff0577ac */ /* 0x000e220008000800 */
[----:B------:R-:W-:Y:S01]  /*117f0*/  SEL R6, R75, R4, !P1 ;  /* 0x000000044b067207 */ /* 0x000fe20004800000 */
[----:B------:R-:W-:Y:S01]  /*11800*/  @P0 IMAD.MOV.U32 R4, RZ, RZ, R45 ;  /* 0x000000ffff040224 */ /* 0x000fe200078e002d */
[----:B------:R-:W-:Y:S01]  /*11810*/  LEA.HI.X.SX32 R114, R5, R68, 0x1, P5 ;  /* 0x0000004405727211 */ /* 0x000fe200028f0eff */
[----:B------:R-:W-:Y:S01]  /*11820*/  @P0 IMAD.MOV.U32 R5, RZ, RZ, R115 ;  /* 0x000000ffff050224 */ /* 0x000fe200078e0073 */
[----:B------:R-:W-:Y:S01]  /*11830*/  PRMT R31, RZ, 0x7610, R31 ;  /* 0x00007610ff1f7816 */ /* 0x000fe2000000001f */
[----:B--2---:R-:W-:Y:S01]  /*11840*/  IMAD R6, R6, UR11, RZ ;  /* 0x0000000b06067c24 */ /* 0x004fe2000f8e02ff */
[----:B------:R-:W-:Y:S01]  /*11850*/  STL [R1+0xd0], R45 ;  /* 0x0000d02d01007387 */ /* 0x000fe20000100800 */
[----:B------:R-:W-:Y:S01]  /*11860*/  ISETP.GT.U32.AND P3, PT, R72, R111, PT ;  /* 0x0000006f4800720c */ /* 0x000fe20003f64070 */
[----:B------:R-:W1:Y:S02]  /*11870*/  LDCU UR7, c[0x0][0x3b0] ;  /* 0x00007600ff0777ac */ /* 0x000e640008000800 */
[----:B------:R2:W4:Y:S01]  /*11880*/  @P0 LDG.E.U16 R32, desc[UR20][R4.64] ;  /* 0x0000001404200981 */ /* 0x000522000c1e1500 */
[----:B------:R-:W-:Y:S01]  /*11890*/  PRMT R30, RZ, 0x7610, R30 ;  /* 0x00007610ff1e7816 */ /* 0x000fe2000000001e */
[----:B------:R-:W0:Y:S02]  /*118a0*/  LDCU UR11, c[0x0][0x3b0] ;  /* 0x00007600ff0b77ac */ /* 0x000e240008000800 */
[----:B------:R2:W-:Y:S02]  /*118b0*/  STL [R1+0x130], R7 ;  /* 0x0001300701007387 */ /* 0x0005e40000100800 */
[----:B--2---:R-:W-:-:S02]  /*118c0*/  @P0 IMAD.MOV.U32 R4, RZ, RZ, R7 ;  /* 0x000000ffff040224 */ /* 0x004fc400078e0007 */
[----:B------:R-:W-:Y:S01]  /*118d0*/  STL [R1+0xcc], R115 ;  /* 0x0000cc7301007387 */ /* 0x000fe20000100800 */
[----:B------:R-:W-:-:S03]  /*118e0*/  LEA R7, P6, R6, R69, 0x1 ;  /* 0x0000004506077211 */ /* 0x000fc600078c08ff */
[----:B------:R-:W2:Y:S01]  /*118f0*/  LDL.LU R45, [R1+0x238] ;  /* 0x00023800012d7983 */ /* 0x000ea20000300800 */
[----:B------:R-:W-:-:S03]  /*11900*/  @P0 IMAD.MOV.U32 R5, RZ, RZ, R114 ;  /* 0x000000ffff050224 */ /* 0x000fc600078e0072 */
[----:B------:R-:W-:Y:S04]  /*11910*/  STL [R1+0x12c], R114 ;  /* 0x00012c7201007387 */ /* 0x000fe80000100800 */
[----:B------:R-:W-:Y:S04]  /*11920*/  STL [R1+0x170], R7 ;  /* 0x0001700701007387 */ /* 0x000fe80000100800 */
[----:B------:R0:W2:Y:S01]  /*11930*/  @P0 LDG.E.U16 R31, desc[UR20][R4.64] ;  /* 0x00000014041f0981 */ /* 0x0000a2000c1e1500 */
[----:B------:R-:W-:Y:S01]  /*11940*/  @!P3 IMAD.IADD R111, R111, 0x1, -R72 ;  /* 0x000000016f6fb824 */ /* 0x000fe200078e0a48 */
[----:B0-----:R-:W-:-:S05]  /*11950*/  LEA.HI.X.SX32 R4, R6, R68, 0x1, P6 ;  /* 0x0000004406047211 */ /* 0x001fca00030f0eff */
[----:B------:R-:W-:Y:S01]  /*11960*/  @P0 IMAD.MOV.U32 R5, RZ, RZ, R4 ;  /* 0x000000ffff050224 */ /* 0x000fe200078e0004 */
[----:B---3--:R-:W-:-:S13]  /*11970*/  ISETP.GT.U32.AND P4, PT, R72, R8, PT ;  /* 0x000000084800720c */ /* 0x008fda0003f84070 */
[----:B------:R-:W-:Y:S01]  /*11980*/  @!P4 IMAD.IADD R8, R8, 0x1, -R72 ;  /* 0x000000010808c824 */ /* 0x000fe200078e0a48 */
[----:B------:R-:W-:Y:S02]  /*11990*/  ISETP.GE.AND P4, PT, R43, RZ, PT ;  /* 0x000000ff2b00720c */ /* 0x000fe40003f86270 */
[----:B------:R-:W3:Y:S04]  /*119a0*/  LDL.LU R43, [R1+0x178] ;  /* 0x00017800012b7983 */ /* 0x000ee80000300800 */
[----:B------:R0:W-:Y:S01]  /*119b0*/  STL [R1+0x16c], R4 ;  /* 0x00016c0401007387 */ /* 0x0001e20000100800 */
[----:B------:R-:W-:-:S03]  /*119c0*/  ISETP.GE.AND P3, PT, R113, RZ, PT ;  /* 0x000000ff7100720c */ /* 0x000fc60003f66270 */
[----:B------:R-:W3:Y:S01]  /*119d0*/  LDL R113, [R1+0x9bc] ;  /* 0x0009bc0001717983 */ /* 0x000ee20000100800 */
[----:B0-----:R-:W-:-:S05]  /*119e0*/  @P0 IMAD.MOV.U32 R4, RZ, RZ, R7 ;  /* 0x000000ffff040224 */ /* 0x001fca00078e0007 */
[----:B------:R0:W3:Y:S02]  /*119f0*/  @P0 LDG.E.U16 R30, desc[UR20][R4.64] ;  /* 0x00000014041e0981 */ /* 0x0000e4000c1e1500 */
[----:B0-----:R-:W-:Y:S02]  /*11a00*/  IMAD.MOV.U32 R5, RZ, RZ, R111 ;  /* 0x000000ffff057224 */ /* 0x001fe400078e006f */
[----:B------:R-:W3:Y:S01]  /*11a10*/  LDL R111, [R1+0x974] ;  /* 0x00097400016f7983 */ /* 0x000ee20000100800 */
[C---:B------:R-:W-:Y:S02]  /*11a20*/  ISETP.GT.U32.AND P5, PT, R72.reuse, R110, PT ;  /* 0x0000006e4800720c */ /* 0x040fe40003fa4070 */
[C---:B------:R-:W-:Y:S01]  /*11a30*/  ISETP.GT.U32.AND P6, PT, R72.reuse, R8, PT ;  /* 0x000000084800720c */ /* 0x040fe20003fc4070 */
[----:B------:R-:W-:Y:S01]  /*11a40*/  @!P3 IMAD.MOV R5, RZ, RZ, -R5 ;  /* 0x000000ffff05b224 */ /* 0x000fe200078e0a05 */
[----:B----4-:R-:W-:-:S09]  /*11a50*/  ISETP.GT.U32.AND P3, PT, R72, R44, PT ;  /* 0x0000002c4800720c */ /* 0x010fd20003f64070 */
[----:B------:R-:W-:Y:S01]  /*11a60*/  @!P5 IMAD.IADD R110, R110, 0x1, -R72 ;  /* 0x000000016e6ed824 */ /* 0x000fe200078e0a48 */
[----:B------:R-:W-:-:S03]  /*11a70*/  ISETP.GT.U32.AND P5, PT, R72, R112, PT ;  /* 0x000000704800720c */ /* 0x000fc60003fa4070 */
[----:B------:R-:W-:Y:S01]  /*11a80*/  IMAD.MOV.U32 R4, RZ, RZ, R110 ;  /* 0x000000ffff047224 */ /* 0x000fe200078e006e */
[----:B------:R-:W-:Y:S01]  /*11a90*/  SEL R6, R75, R5, !P1 ;  /* 0x000000054b067207 */ /* 0x000fe20004800000 */
[----:B------:R-:W-:Y:S02]  /*11aa0*/  @!P6 IMAD.IADD R8, R8, 0x1, -R72 ;  /* 0x000000010808e824 */ /* 0x000fe400078e0a48 */
[----:B------:R-:W-:Y:S01]  /*11ab0*/  @!P4 IMAD.MOV R4, RZ, RZ, -R4 ;  /* 0x000000ffff04c224 */ /* 0x000fe200078e0a04 */
[----:B------:R-:W-:Y:S01]  /*11ac0*/  ISETP.GE.AND P4, PT, R109, RZ, PT ;  /* 0x000000ff6d00720c */ /* 0x000fe20003f86270 */
[----:B------:R-:W-:Y:S01]  /*11ad0*/  IMAD R6, R6, UR5, RZ ;  /* 0x0000000506067c24 */ /* 0x000fe2000f8e02ff */
[----:B------:R0:W-:Y:S01]  /*11ae0*/  STL [R1+0x134], R8 ;  /* 0x0001340801007387 */ /* 0x0001e20000100800 */
[----:B------:R-:W-:Y:S01]  /*11af0*/  @!P3 IMAD.IADD R44, R44, 0x1, -R72 ;  /* 0x000000012c2cb824 */ /* 0x000fe200078e0a48 */
[----:B------:R-:W-:Y:S01]  /*11b00*/  SEL R5, R75, R4, !P1 ;  /* 0x000000044b057207 */ /* 0x000fe20004800000 */
[----:B------:R-:W-:Y:S01]  /*11b10*/  IMAD.MOV.U32 R4, RZ, RZ, R8 ;  /* 0x000000ffff047224 */ /* 0x000fe200078e0008 */
[----:B------:R-:W4:Y:S01]  /*11b20*/  LDL R109, [R1+0x938] ;  /* 0x00093800016d7983 */ /* 0x000f220000100800 */
[----:B------:R-:W-:Y:S01]  /*11b30*/  @!P5 IMAD.IADD R112, R112, 0x1, -R72 ;  /* 0x000000017070d824 */ /* 0x000fe200078e0a48 */
[----:B------:R-:W-:Y:S01]  /*11b40*/  PRMT R29, RZ, 0x7610, R29 ;  /* 0x00007610ff1d7816 */ /* 0x000fe2000000001d */
[----:B------:R-:W3:Y:S01]  /*11b50*/  LDCU UR5, c[0x0][0x3b0] ;  /* 0x00007600ff0577ac */ /* 0x000ee20008000800 */
[----:B------:R-:W4:Y:S01]  /*11b60*/  LDL.LU R110, [R1+0x1f4] ;  /* 0x0001f400016e7983 */ /* 0x000f220000300800 */
[----:B-1----:R-:W-:Y:S01]  /*11b70*/  IMAD R5, R5, UR7, RZ ;  /* 0x0000000705057c24 */ /* 0x002fe2000f8e02ff */
[----:B------:R-:W-:Y:S01]  /*11b80*/  LEA R115, P5, R6, R69, 0x1 ;  /* 0x0000004506737211 */ /* 0x000fe200078a08ff */
[----:B------:R-:W-:Y:S01]  /*11b90*/  @!P4 IMAD.MOV R4, RZ, RZ, -R4 ;  /* 0x000000ffff04c224 */ /* 0x000fe200078e0a04 */
[----:B0-----:R-:W4:Y:S01]  /*11ba0*/  LDL.LU R8, [R1+0x1f8] ;  /* 0x0001f80001087983 */ /* 0x001f220000300800 */
[----:B--2---:R-:W-:Y:S01]  /*11bb0*/  ISETP.GT.U32.AND P6, PT, R72, R45, PT ;  /* 0x0000002d4800720c */ /* 0x004fe20003fc4070 */
[----:B------:R-:W0:Y:S01]  /*11bc0*/  LDCU UR7, c[0x0][0x3b0] ;  /* 0x00007600ff0777ac */ /* 0x000e220008000800 */
[----:B------:R-:W-:-:S02]  /*11bd0*/  LEA R7, P3, R5, R69, 0x1 ;  /* 0x0000004505077211 */ /* 0x000fc400078608ff */
[----:B------:R-:W-:Y:S02]  /*11be0*/  LEA.HI.X.SX32 R116, R6, R68, 0x1, P5 ;  /* 0x0000004406747211 */ /* 0x000fe400028f0eff */
[C---:B------:R-:W-:Y:S02]  /*11bf0*/  ISETP.GT.U32.AND P4, PT, R72.reuse, R112, PT ;  /* 0x000000704800720c */ /* 0x040fe40003f84070 */
[----:B------:R-:W-:Y:S01]  /*11c00*/  LEA.HI.X.SX32 R114, R5, R68, 0x1, P3 ;  /* 0x0000004405727211 */ /* 0x000fe200018f0eff */
[----:B------:R-:W-:Y:S01]  /*11c10*/  @P0 IMAD.MOV.U32 R5, RZ, RZ, R116 ;  /* 0x000000ffff050224 */ /* 0x000fe200078e0074 */
[----:B------:R-:W-:Y:S01]  /*11c20*/  SEL R6, R75, R4, !P1 ;  /* 0x000000044b067207 */ /* 0x000fe20004800000 */
[----:B------:R-:W-:Y:S01]  /*11c30*/  @P0 IMAD.MOV.U32 R4, RZ, RZ, R115 ;  /* 0x000000ffff040224 */ /* 0x000fe200078e0073 */
[----:B------:R-:W-:Y:S02]  /*11c40*/  ISETP.GT.U32.AND P3, PT, R72, R44, PT ;  /* 0x0000002c4800720c */ /* 0x000fe40003f64070 */
[----:B------:R-:W-:-:S02]  /*11c50*/  PRMT R28, RZ, 0x7610, R28 ;  /* 0x00007610ff1c7816 */ /* 0x000fc4000000001c */
[----:B------:R1:W2:Y:S01]  /*11c60*/  @P0 LDG.E.U16 R29, desc[UR20][R4.64] ;  /* 0x00000014041d0981 */ /* 0x0002a2000c1e1500 */
[----:B------:R-:W-:Y:S01]  /*11c70*/  IMAD R6, R6, UR11, RZ ;  /* 0x0000000b06067c24 */ /* 0x000fe2000f8e02ff */
[----:B------:R-:W-:Y:S01]  /*11c80*/  PRMT R27, RZ, 0x7610, R27 ;  /* 0x00007610ff1b7816 */ /* 0x000fe2000000001b */
[--C-:B------:R-:W-:Y:S01]  /*11c90*/  @!P4 IMAD.IADD R112, R112, 0x1, -R72.reuse ;  /* 0x000000017070c824 */ /* 0x100fe200078e0a48 */
[----:B------:R-:W-:Y:S01]  /*11ca0*/  STL [R1+0x1b0], R115 ;  /* 0x0001b07301007387 */ /* 0x000fe20000100800 */
[----:B------:R-:W-:Y:S01]  /*11cb0*/  @!P6 IMAD.IADD R45, R45, 0x1, -R72 ;  /* 0x000000012d2de824 */ /* 0x000fe200078e0a48 */
[----:B------:R-:W0:Y:S01]  /*11cc0*/  LDCU UR11, c[0x0][0x3b0] ;  /* 0x00007600ff0b77ac */ /* 0x000e220008000800 */
[----:B-1----:R-:W-:Y:S02]  /*11cd0*/  @P0 IMAD.MOV.U32 R4, RZ, RZ, R7 ;  /* 0x000000ffff040224 */ /* 0x002fe400078e0007 */
[----:B------:R-:W-:-:S05]  /*11ce0*/  @P0 IMAD.MOV.U32 R5, RZ, RZ, R114 ;  /* 0x000000ffff050224 */ /* 0x000fca00078e0072 */
[----:B------:R1:W2:Y:S01]  /*11cf0*/  @P0 LDG.E.U16 R28, desc[UR20][R4.64] ;  /* 0x00000014041c0981 */ /* 0x0002a2000c1e1500 */
[----:B------:R-:W-:-:S03]  /*11d00*/  @!P3 IMAD.IADD R44, R44, 0x1, -R72 ;  /* 0x000000012c2cb824 */ /* 0x000fc600078e0a48 */
[----:B------:R0:W-:Y:S01]  /*11d10*/  STL [R1+0x1f0], R7 ;  /* 0x0001f00701007387 */ /* 0x0001e20000100800 */
[----:B-1----:R-:W-:-:S03]  /*11d20*/  LEA R4, P4, R6, R69, 0x1 ;  /* 0x0000004506047211 */ /* 0x002fc600078808ff */
[----:B------:R-:W-:Y:S01]  /*11d30*/  STL [R1+0x1ac], R116 ;  /* 0x0001ac7401007387 */ /* 0x000fe20000100800 */
[----:B------:R-:W-:-:S03]  /*11d40*/  LEA.HI.X.SX32 R6, R6, R68, 0x1, P4 ;  /* 0x0000004406067211 */ /* 0x000fc600020f0eff */
[----:B------:R-:W-:Y:S04]  /*11d50*/  STL [R1+0x1ec], R114 ;  /* 0x0001ec7201007387 */ /* 0x000fe80000100800 */
[----:B------:R-:W-:Y:S01]  /*11d60*/  STL [R1+0x230], R4 ;  /* 0x0002300401007387 */ /* 0x000fe20000100800 */
[----:B0-----:R-:W-:Y:S02]  /*11d70*/  @P0 IMAD.MOV.U32 R7, RZ, RZ, R6 ;  /* 0x000000ffff070224 */ /* 0x001fe400078e0006 */
[----:B------:R-:W-:Y:S01]  /*11d80*/  IMAD.MOV.U32 R5, RZ, RZ, R112 ;  /* 0x000000ffff057224 */ /* 0x000fe200078e0070 */
[----:B---3--:R-:W-:Y:S02]  /*11d90*/  ISETP.GT.U32.AND P5, PT, R72, R43, PT ;  /* 0x0000002b4800720c */ /* 0x008fe40003fa4070 */
[----:B------:R-:W-:-:S11]  /*11da0*/  ISETP.GE.AND P6, PT, R113, RZ, PT ;  /* 0x000000ff7100720c */ /* 0x000fd60003fc6270 */
[----:B------:R-:W-:-:S05]  /*11db0*/  @!P5 IMAD.IADD R43, R43, 0x1, -R72 ;  /* 0x000000012b2bd824 */ /* 0x000fca00078e0a48 */
[----:B------:R-:W-:Y:S02]  /*11dc0*/  ISETP.GT.U32.AND P3, PT, R72, R43, PT ;  /* 0x0000002b4800720c */ /* 0x000fe40003f64070 */
[----:B------:R-:W-:Y:S02]  /*11dd0*/  ISETP.GE.AND P5, PT, R111, RZ, PT ;  /* 0x000000ff6f00720c */ /* 0x000fe40003fa6270 */
[----:B------:R-:W3:Y:S04]  /*11de0*/  LDL.LU R111, [R1+0x54] ;  /* 0x00005400016f7983 */ /* 0x000ee80000300800 */
[----:B------:R0:W-:Y:S04]  /*11df0*/  STL [R1+0x22c], R6 ;  /* 0x00022c0601007387 */ /* 0x0001e80000100800 */
[----:B------:R1:W-:Y:S04]  /*11e00*/  STL [R1+0x1b4], R44 ;  /* 0x0001b42c01007387 */ /* 0x0003e80000100800 */
[----:B------:R-:W2:Y:S01]  /*11e10*/  LDL R115, [R1+0x8c0] ;  /* 0x0008c00001737983 */ /* 0x000ea20000100800 */
[----:B0-----:R-:W-:-:S02]  /*11e20*/  @P0 IMAD.MOV.U32 R6, RZ, RZ, R4 ;  /* 0x000000ffff060224 */ /* 0x001fc400078e0004 */
[----:B------:R-:W-:Y:S02]  /*11e30*/  IMAD.MOV.U32 R4, RZ, RZ, R44 ;  /* 0x000000ffff047224 */ /* 0x000fe400078e002c */
[----:B------:R-:W-:Y:S01]  /*11e40*/  @!P6 IMAD.MOV R5, RZ, RZ, -R5 ;  /* 0x000000ffff05e224 */ /* 0x000fe200078e0a05 */
[----:B------:R0:W3:Y:S01]  /*11e50*/  @P0 LDG.E.U16 R27, desc[UR20][R6.64] ;  /* 0x00000014061b0981 */ /* 0x0000e2000c1e1500 */
[----:B------:R-:W-:Y:S02]  /*11e60*/  @!P5 IMAD.MOV R4, RZ, RZ, -R4 ;  /* 0x000000ffff04d224 */ /* 0x000fe400078e0a04 */
[----:B------:R-:W-:Y:S01]  /*11e70*/  @!P3 IMAD.IADD R43, R43, 0x1, -R72 ;  /* 0x000000012b2bb824 */ /* 0x000fe200078e0a48 */
[----:B-1----:R-:W3:Y:S04]  /*11e80*/  LDL.LU R44, [R1+0x234] ;  /* 0x00023400012c7983 */ /* 0x002ee80000300800 */
[----:B------:R1:W-:Y:S01]  /*11e90*/  STL [R1+0x178], R43 ;  /* 0x0001782b01007387 */ /* 0x0003e20000100800 */
[----:B0-----:R-:W-:-:S02]  /*11ea0*/  SEL R6, R75, R5, !P1 ;  /* 0x000000054b067207 */ /* 0x001fc40004800000 */
[----:B------:R-:W-:Y:S01]  /*11eb0*/  SEL R5, R75, R4, !P1 ;  /* 0x000000044b057207 */ /* 0x000fe20004800000 */
[----:B------:R-:W-:Y:S02]  /*11ec0*/  IMAD.MOV.U32 R4, RZ, RZ, R43 ;  /* 0x000000ffff047224 */ /* 0x000fe400078e002b */
[----:B-1----:R-:W3:Y:S01]  /*11ed0*/  LDL R43, [R1+0x89c] ;  /* 0x00089c00012b7983 */ /* 0x002ee20000100800 */
[----:B----4-:R-:W-:Y:S01]  /*11ee0*/  ISETP.GT.U32.AND P6, PT, R72, R8, PT ;  /* 0x000000084800720c */ /* 0x010fe20003fc4070 */
[----:B------:R-:W-:Y:S01]  /*11ef0*/  IMAD R6, R6, UR5, RZ ;  /* 0x0000000506067c24 */ /* 0x000fe2000f8e02ff */
[----:B------:R-:W-:Y:S02]  /*11f00*/  ISETP.GT.U32.AND P4, PT, R72, R110, PT ;  /* 0x0000006e4800720c */ /* 0x000fe40003f84070 */
[----:B------:R-:W-:Y:S01]  /*11f10*/  ISETP.GE.AND P5, PT, R109, RZ, PT ;  /* 0x000000ff6d00720c */ /* 0x000fe20003fa6270 */
[----:B------:R-:W-:Y:S01]  /*11f20*/  IMAD R5, R5, UR7, RZ ;  /* 0x0000000705057c24 */ /* 0x000fe2000f8e02ff */
[----:B------:R-:W-:Y:S01]  /*11f30*/  PRMT R26, RZ, 0x7610, R26 ;  /* 0x00007610ff1a7816 */ /* 0x000fe2000000001a */
[----:B------:R-:W0:Y:S01]  /*11f40*/  LDCU UR5, c[0x0][0x3b0] ;  /* 0x00007600ff0577ac */ /* 0x000e220008000800 */
[----:B------:R-:W-:-:S02]  /*11f50*/  PRMT R25, RZ, 0x7610, R25 ;  /* 0x00007610ff197816 */ /* 0x000fc40000000019 */
[----:B------:R-:W-:Y:S01]  /*11f60*/  PRMT R24, RZ, 0x7610, R24 ;  /* 0x00007610ff187816 */ /* 0x000fe20000000018 */
[----:B------:R-:W1:Y:S02]  /*11f70*/  LDCU UR7, c[0x0][0x3b0] ;  /* 0x00007600ff0777ac */ /* 0x000e640008000800 */
[--C-:B------:R-:W-:Y:S01]  /*11f80*/  @!P6 IMAD.IADD R8, R8, 0x1, -R72.reuse ;  /* 0x000000010808e824 */ /* 0x100fe200078e0a48 */
[----:B------:R-:W-:Y:S01]  /*11f90*/  LEA R7, P6, R6, R69, 0x1 ;  /* 0x0000004506077211 */ /* 0x000fe200078c08ff */
[----:B------:R-:W-:-:S03]  /*11fa0*/  @!P4 IMAD.IADD R110, R110, 0x1, -R72 ;  /* 0x000000016e6ec824 */ /* 0x000fc600078e0a48 */
[----:B------:R-:W-:Y:S01]  /*11fb0*/  LEA.HI.X.SX32 R109, R6, R68, 0x1, P6 ;  /* 0x00000044066d7211 */ /* 0x000fe200030f0eff */
[----:B------:R4:W-:Y:S01]  /*11fc0*/  STL [R1+0x270], R7 ;  /* 0x0002700701007387 */ /* 0x0009e20000100800 */
[----:B------:R-:W-:Y:S01]  /*11fd0*/  @P0 IMAD.MOV.U32 R6, RZ, RZ, R7 ;  /* 0x000000ffff060224 */ /* 0x000fe200078e0007 */
[C---:B------:R-:W-:Y:S01]  /*11fe0*/  LEA R112, P4, R5.reuse, R69, 0x1 ;  /* 0x0000004505707211 */ /* 0x040fe200078808ff */
[----:B------:R-:W-:Y:S01]  /*11ff0*/  @!P5 IMAD.MOV R4, RZ, RZ, -R4 ;  /* 0x000000ffff04d224 */ /* 0x000fe200078e0a04 */
[C---:B------:R-:W-:Y:S02]  /*12000*/  ISETP.GT.U32.AND P5, PT, R72.reuse, R8, PT ;  /* 0x000000084800720c */ /* 0x040fe40003fa4070 */
[----:B------:R-:W-:Y:S01]  /*12010*/  ISETP.GT.U32.AND P3, PT, R72, R110, PT ;  /* 0x0000006e4800720c */ /* 0x000fe20003f64070 */
[----:B----4-:R-:W-:Y:S01]  /*12020*/  @P0 IMAD.MOV.U32 R7, RZ, RZ, R109 ;  /* 0x000000ffff070224 */ /* 0x010fe200078e006d */
[----:B------:R-:W-:-:S04]  /*12030*/  LEA.HI.X.SX32 R113, R5, R68, 0x1, P4 ;  /* 0x0000004405717211 */ /* 0x000fc800020f0eff */
[----:B------:R4:W3:Y:S01]  /*12040*/  @P0 LDG.E.U16 R26, desc[UR20][R6.64] ;  /* 0x00000014061a0981 */ /* 0x0008e2000c1e1500 */
[----:B------:R-:W-:Y:S01]  /*12050*/  @P0 IMAD.MOV.U32 R5, RZ, RZ, R113 ;  /* 0x000000ffff050224 */ /* 0x000fe200078e0071 */
[----:B----4-:R-:W-:Y:S01]  /*12060*/  SEL R6, R75, R4, !P1 ;  /* 0x000000044b067207 */ /* 0x010fe20004800000 */
[----:B------:R-:W-:-:S04]  /*12070*/  @P0 IMAD.MOV.U32 R4, RZ, RZ, R112 ;  /* 0x000000ffff040224 */ /* 0x000fc800078e0070 */
[----:B------:R-:W-:Y:S01]  /*12080*/  IMAD R6, R6, UR11, RZ ;  /* 0x0000000b06067c24 */ /* 0x000fe2000f8e02ff */
[----:B------:R4:W3:Y:S01]  /*12090*/  @P0 LDG.E.U16 R25, desc[UR20][R4.64] ;  /* 0x0000001404190981 */ /* 0x0008e2000c1e1500 */
[--C-:B------:R-:W-:Y:S01]  /*120a0*/  @!P5 IMAD.IADD R8, R8, 0x1, -R72.reuse ;  /* 0x000000010808d824 */ /* 0x100fe200078e0a48 */
[----:B------:R-:W-:Y:S01]  /*120b0*/  PRMT R23, RZ, 0x7610, R23 ;  /* 0x00007610ff177816 */ /* 0x000fe20000000017 */
[----:B------:R-:W-:Y:S01]  /*120c0*/  @!P3 IMAD.IADD R110, R110, 0x1, -R72 ;  /* 0x000000016e6eb824 */ /* 0x000fe200078e0a48 */
[----:B------:R-:W-:Y:S01]  /*120d0*/  STL [R1+0x2b0], R112 ;  /* 0x0002b07001007387 */ /* 0x000fe20000100800 */
[----:B------:R-:W0:Y:S03]  /*120e0*/  LDCU UR11, c[0x0][0x3b0] ;  /* 0x00007600ff0b77ac */ /* 0x000e260008000800 */
[----:B------:R1:W-:Y:S01]  /*120f0*/  STL [R1+0x26c], R109 ;  /* 0x00026c6d01007387 */ /* 0x0003e20000100800 */
[----:B----4-:R-:W-:Y:S01]  /*12100*/  LEA R5, P5, R6, R69, 0x1 ;  /* 0x0000004506057211 */ /* 0x010fe200078a08ff */
[----:B------:R-:W-:-:S03]  /*12110*/  IMAD.MOV.U32 R4, RZ, RZ, R110 ;  /* 0x000000ffff047224 */ /* 0x000fc600078e006e */
[----:B------:R-:W-:Y:S01]  /*12120*/  LEA.HI.X.SX32 R7, R6, R68, 0x1, P5 ;  /* 0x0000004406077211 */ /* 0x000fe200028f0eff */
[----:B-1----:R-:W4:Y:S04]  /*12130*/  LDL.LU R109, [R1+0x274] ;  /* 0x00027400016d7983 */ /* 0x002f280000300800 */
[----:B------:R1:W-:Y:S04]  /*12140*/  STL [R1+0x2ac], R113 ;  /* 0x0002ac7101007387 */ /* 0x0003e80000100800 */
[----:B-1----:R-:W4:Y:S04]  /*12150*/  LDL R113, [R1+0x850] ;  /* 0x0008500001717983 */ /* 0x002f280000100800 */
[----:B------:R-:W-:Y:S04]  /*12160*/  STL [R1+0x1f8], R8 ;  /* 0x0001f80801007387 */ /* 0x000fe80000100800 */
[----:B------:R1:W-:Y:S04]  /*12170*/  STL [R1+0x2f0], R5 ;  /* 0x0002f00501007387 */ /* 0x0003e80000100800 */
[----:B------:R-:W4:Y:S04]  /*12180*/  LDL R112, [R1+0x878] ;  /* 0x0008780001707983 */ /* 0x000f280000100800 */
[----:B------:R-:W4:Y:S04]  /*12190*/  LDL R110, [R1+0x8c4] ;  /* 0x0008c400016e7983 */ /* 0x000f280000100800 */
[----:B------:R0:W-:Y:S01]  /*121a0*/  STL [R1+0x2ec], R7 ;  /* 0x0002ec0701007387 */ /* 0x0001e20000100800 */
[----:B--2---:R-:W-:-:S13]  /*121b0*/  ISETP.GE.AND P4, PT, R115, RZ, PT ;  /* 0x000000ff7300720c */ /* 0x004fda0003f86270 */
[----:B------:R-:W-:Y:S01]  /*121c0*/  @!P4 IMAD.MOV R4, RZ, RZ, -R4 ;  /* 0x000000ffff04c224 */ /* 0x000fe200078e0a04 */
[----:B---3--:R-:W-:Y:S02]  /*121d0*/  ISETP.GE.AND P4, PT, R43, RZ, PT ;  /* 0x000000ff2b00720c */ /* 0x008fe40003f86270 */
[----:B------:R-:W2:Y:S01]  /*121e0*/  LDL R43, [R1+0x8e8] ;  /* 0x0008e800012b7983 */ /* 0x000ea20000100800 */
[C---:B------:R-:W-:Y:S02]  /*121f0*/  ISETP.GT.U32.AND P6, PT, R72.reuse, R111, PT ;  /* 0x0000006f4800720c */ /* 0x040fe40003fc4070 */
[----:B------:R-:W-:Y:S01]  /*12200*/  SEL R6, R75, R4, !P1 ;  /* 0x000000044b067207 */ /* 0x000fe20004800000 */
[----:B------:R-:W-:Y:S02]  /*12210*/  @P0 IMAD.MOV.U32 R4, RZ, RZ, R5 ;  /* 0x000000ffff040224 */ /* 0x000fe400078e0005 */
[----:B-1----:R-:W-:Y:S01]  /*12220*/  @P0 IMAD.MOV.U32 R5, RZ, RZ, R7 ;  /* 0x000000ffff050224 */ /* 0x002fe200078e0007 */
[----:B------:R-:W-:-:S04]  /*12230*/  ISETP.GT.U32.AND P3, PT, R72, R44, PT ;  /* 0x0000002c4800720c */ /* 0x000fc80003f64070 */
[----:B------:R1:W3:Y:S03]  /*12240*/  @P0 LDG.E.U16 R24, desc[UR20][R4.64] ;  /* 0x0000001404180981 */ /* 0x0002e6000c1e1500 */
[----:B------:R-:W-:Y:S01]  /*12250*/  @!P6 IMAD.IADD R111, R111, 0x1, -R72 ;  /* 0x000000016f6fe824 */ /* 0x000fe200078e0a48 */
[----:B------:R-:W-:Y:S01]  /*12260*/  ISETP.GT.U32.AND P6, PT, R72, R45, PT ;  /* 0x0000002d4800720c */ /* 0x000fe20003fc4070 */
[----:B0-----:R-:W-:Y:S01]  /*12270*/  IMAD R6, R6, UR5, RZ ;  /* 0x0000000506067c24 */ /* 0x001fe2000f8e02ff */
[----:B------:R-:W-:Y:S01]  /*12280*/  PRMT R22, RZ, 0x7610, R22 ;  /* 0x00007610ff167816 */ /* 0x000fe20000000016 */
[----:B------:R-:W0:Y:S01]  /*12290*/  LDCU UR5, c[0x0][0x3b0] ;  /* 0x00007600ff0577ac */ /* 0x000e220008000800 */
[----:B------:R-:W-:Y:S01]  /*122a0*/  ISETP.GT.U32.AND P5, PT, R72, R111, PT ;  /* 0x0000006f4800720c */ /* 0x000fe20003fa4070 */
[----:B-1----:R-:W-:Y:S02]  /*122b0*/  IMAD.MOV.U32 R4, RZ, RZ, R8 ;  /* 0x000000ffff047224 */ /* 0x002fe400078e0008 */
[----:B------:R-:W3:Y:S02]  /*122c0*/  LDL.LU R8, [R1+0x278] ;  /* 0x0002780001087983 */ /* 0x000ee40000300800 */
[----:B------:R-:W-:-:S04]  /*122d0*/  @!P4 IMAD.MOV R4, RZ, RZ, -R4 ;  /* 0x000000ffff04c224 */ /* 0x000fc800078e0a04 */
[--C-:B------:R-:W-:Y:S01]  /*122e0*/  @!P6 IMAD.IADD R45, R45, 0x1, -R72.reuse ;  /* 0x000000012d2de824 */ /* 0x100fe200078e0a48 */
[----:B------:R-:W-:Y:S01]  /*122f0*/  LEA R5, P6, R6, R69, 0x1 ;  /* 0x0000004506057211 */ /* 0x000fe200078c08ff */
[--C-:B------:R-:W-:Y:S01]  /*12300*/  @!P3 IMAD.IADD R44, R44, 0x1, -R72.reuse ;  /* 0x000000012c2cb824 */ /* 0x100fe200078e0a48 */
[----:B------:R-:W-:Y:S02]  /*12310*/  SEL R4, R75, R4, !P1 ;  /* 0x000000044b047207 */ /* 0x000fe40004800000 */
[----:B------:R-:W-:Y:S01]  /*12320*/  LEA.HI.X.SX32 R7, R6, R68, 0x1, P6 ;  /* 0x0000004406077211 */ /* 0x000fe200030f0eff */
[----:B------:R-:W-:Y:S01]  /*12330*/  @!P5 IMAD.IADD R111, R111, 0x1, -R72 ;  /* 0x000000016f6fd824 */ /* 0x000fe200078e0a48 */
[----:B------:R-:W-:Y:S01]  /*12340*/  STL [R1+0x238], R45 ;  /* 0x0002382d01007387 */ /* 0x000fe20000100800 */
[----:B------:R-:W-:Y:S01]  /*12350*/  ISETP.GT.U32.AND P5, PT, R72, R44, PT ;  /* 0x0000002c4800720c */ /* 0x000fe20003fa4070 */
[----:B------:R-:W-:Y:S01]  /*12360*/  IMAD R6, R4, UR7, RZ ;  /* 0x0000000704067c24 */ /* 0x000fe2000f8e02ff */
[----:B------:R-:W1:Y:S01]  /*12370*/  LDCU UR7, c[0x0][0x3b0] ;  /* 0x00007600ff0777ac */ /* 0x000e620008000800 */
[----:B------:R0:W-:Y:S01]  /*12380*/  STL [R1+0x328], R5 ;  /* 0x0003280501007387 */ /* 0x0001e20000100800 */
[----:B------:R-:W-:-:S02]  /*12390*/  @P0 IMAD.MOV.U32 R4, RZ, RZ, R5 ;  /* 0x000000ffff040224 */ /* 0x000fc400078e0005 */
[----:B0-----:R-:W-:Y:S01]  /*123a0*/  @P0 IMAD.MOV.U32 R5, RZ, RZ, R7 ;  /* 0x000000ffff050224 */ /* 0x001fe200078e0007 */
[----:B------:R0:W-:Y:S04]  /*123b0*/  STL [R1+0x324], R7 ;  /* 0x0003240701007387 */ /* 0x0001e80000100800 */
[----:B------:R0:W3:Y:S02]  /*123c0*/  @P0 LDG.E.U16 R23, desc[UR20][R4.64] ;  /* 0x0000001404170981 */ /* 0x0000e4000c1e1500 */
[----:B------:R-:W-:Y:S01]  /*123d0*/  @!P5 IMAD.IADD R44, R44, 0x1, -R72 ;  /* 0x000000012c2cd824 */ /* 0x000fe200078e0a48 */
[----:B0-----:R-:W-:-:S04]  /*123e0*/  LEA R5, P6, R6, R69, 0x1 ;  /* 0x0000004506057211 */ /* 0x001fc800078c08ff */
[----:B------:R-:W-:Y:S01]  /*123f0*/  LEA.HI.X.SX32 R7, R6, R68, 0x1, P6 ;  /* 0x0000004406077211 */ /* 0x000fe200030f0eff */
[----:B------:R0:W-:Y:S04]  /*12400*/  STL [R1+0x360], R5 ;  /* 0x0003600501007387 */ /* 0x0001e80000100800 */
[----:B------:R0:W-:Y:S04]  /*12410*/  STL [R1+0x35c], R7 ;  /* 0x00035c0701007387 */ /* 0x0001e80000100800 */
[----:B------:R0:W-:Y:S01]  /*12420*/  STL [R1+0x234], R44 ;  /* 0x0002342c01007387 */ /* 0x0001e20000100800 */
[----:B--2---:R-:W-:-:S03]  /*12430*/  ISETP.GE.AND P5, PT, R43, RZ, PT ;  /* 0x000000ff2b00720c */ /* 0x004fc60003fa6270 */
[----:B------:R-:W2:Y:S01]  /*12440*/  LDL R43, [R1+0x910] ;  /* 0x00091000012b7983 */ /* 0x000ea20000100800 */
[----:B----4-:R-:W-:Y:S02]  /*12450*/  ISETP.GE.AND P3, PT, R113, RZ, PT ;  /* 0x000000ff7100720c */ /* 0x010fe40003f66270 */
[----:B------:R-:W-:Y:S01]  /*12460*/  ISETP.GT.U32.AND P4, PT, R72, R109, PT ;  /* 0x0000006d4800720c */ /* 0x000fe20003f84070 */
[----:B------:R-:W-:-:S10]  /*12470*/  IMAD.MOV.U32 R4, RZ, RZ, R111 ;  /* 0x000000ffff047224 */ /* 0x000fd400078e006f */
[----:B------:R-:W-:Y:S02]  /*12480*/  @!P3 IMAD.MOV R4, RZ, RZ, -R4 ;  /* 0x000000ffff04b224 */ /* 0x000fe400078e0a04 */
[----:B------:R-:W-:Y:S01]  /*12490*/  @!P4 IMAD.IADD R109, R109, 0x1, -R72 ;  /* 0x000000016d6dc824 */ /* 0x000fe200078e0a48 */
[----:B------:R-:W-:Y:S02]  /*124a0*/  ISETP.GE.AND P4, PT, R112, RZ, PT ;  /* 0x000000ff7000720c */ /* 0x000fe40003f86270 */
[----:B------:R-:W-:Y:S01]  /*124b0*/  SEL R6, R75, R4, !P1 ;  /* 0x000000044b067207 */ /* 0x000fe20004800000 */
[----:B------:R-:W-:Y:S01]  /*124c0*/  @P0 IMAD.MOV.U32 R4, RZ, RZ, R5 ;  /* 0x000000ffff040224 */ /* 0x000fe200078e0005 */
[----:B------:R-:W-:Y:S01]  /*124d0*/  ISETP.GE.AND P3, PT, R110, RZ, PT ;  /* 0x000000ff6e00720c */ /* 0x000fe20003f66270 */
[----:B0-----:R-:W-:Y:S01]  /*124e0*/  @P0 IMAD.MOV.U32 R5, RZ, RZ, R7 ;  /* 0x000000ffff050224 */ /* 0x001fe200078e0007 */
[----:B------:R-:W-:-:S04]  /*124f0*/  ISETP.GT.U32.AND P6, PT, R72, R109, PT ;  /* 0x0000006d4800720c */ /* 0x000fc80003fc4070 */
[----:B------:R0:W4:Y:S01]  /*12500*/  @P0 LDG.E.U16 R22, desc[UR20][R4.64] ;  /* 0x0000001404160981 */ /* 0x000122000c1e1500 */
[----:B------:R-:W-:Y:S02]  /*12510*/  IMAD R7, R6, UR11, RZ ;  /* 0x0000000b06077c24 */ /* 0x000fe4000f8e02ff */
[----:B0-----:R-:W-:Y:S02]  /*12520*/  IMAD.MOV.U32 R4, RZ, RZ, R45 ;  /* 0x000000ffff047224 */ /* 0x001fe400078e002d */
[----:B------:R-:W-:Y:S02]  /*12530*/  IMAD.MOV.U32 R5, RZ, RZ, R44 ;  /* 0x000000ffff057224 */ /* 0x000fe400078e002c */
[----:B------:R-:W-:Y:S01]  /*12540*/  @!P4 IMAD.MOV R4, RZ, RZ, -R4 ;  /* 0x000000ffff04c224 */ /* 0x000fe200078e0a04 */
[----:B---3--:R-:W-:Y:S01]  /*12550*/  ISETP.GT.U32.AND P4, PT, R72, R8, PT ;  /* 0x000000084800720c */ /* 0x008fe20003f84070 */
[----:B------:R-:W-:Y:S02]  /*12560*/  @!P3 IMAD.MOV R5, RZ, RZ, -R5 ;  /* 0x000000ffff05b224 */ /* 0x000fe400078e0a05 */
[----:B------:R-:W-:Y:S01]  /*12570*/  @!P6 IMAD.IADD R109, R109, 0x1, -R72 ;  /* 0x000000016d6de824 */ /* 0x000fe200078e0a48 */
[----:B------:R-:W-:-:S02]  /*12580*/  SEL R6, R75, R4, !P1 ;  /* 0x000000044b067207 */ /* 0x000fc40004800000 */
[----:B------:R-:W-:Y:S01]  /*12590*/  LEA R44, P3, R7, R69, 0x1 ;  /* 0x00000045072c7211 */ /* 0x000fe200078608ff */
[----:B------:R-:W-:Y:S01]  /*125a0*/  IMAD.MOV.U32 R4, RZ, RZ, R109 ;  /* 0x000000ffff047224 */ /* 0x000fe200078e006d */
[----:B------:R-:W-:Y:S01]  /*125b0*/  SEL R5, R75, R5, !P1 ;  /* 0x000000054b057207 */ /* 0x000fe20004800000 */
[----:B------:R-:W-:Y:S01]  /*125c0*/  IMAD R155, R6, UR4, RZ ;  /* 0x00000004069b7c24 */ /* 0x000fe2000f8e02ff */
[----:B------:R-:W-:Y:S01]  /*125d0*/  LEA.HI.X.SX32 R45, R7, R68, 0x1, P3 ;  /* 0x00000044072d7211 */ /* 0x000fe200018f0eff */
[----:B------:R-:W-:Y:S01]  /*125e0*/  @!P5 IMAD.MOV R4, RZ, RZ, -R4 ;  /* 0x000000ffff04d224 */ /* 0x000fe200078e0a04 */
[----:B------:R-:W-:Y:S01]  /*125f0*/  PRMT R21, RZ, 0x7610, R21 ;  /* 0x00007610ff157816 */ /* 0x000fe20000000015 */
[----:B------:R-:W-:Y:S01]  /*12600*/  IMAD R5, R5, UR5, RZ ;  /* 0x0000000505057c24 */ /* 0x000fe2000f8e02ff */
[----:B------:R-:W-:Y:S01]  /*12610*/  LEA R156, P3, R155, R69, 0x1 ;  /* 0x000000459b9c7211 */ /* 0x000fe200078608ff */
[----:B------:R-:W-:Y:S01]  /*12620*/  STL [R1+0x398], R44 ;  /* 0x0003982c01007387 */ /* 0x000fe20000100800 */
[----:B------:R-:W-:Y:S01]  /*12630*/  @P0 IMAD.MOV.U32 R6, RZ, RZ, R44 ;  /* 0x000000ffff060224 */ /* 0x000fe200078e002c */
[----:B------:R-:W-:Y:S01]  /*12640*/  SEL R4, R75, R4, !P1 ;  /* 0x000000044b047207 */ /* 0x000fe20004800000 */
[----:B------:R-:W-:Y:S01]  /*12650*/  @P0 IMAD.MOV.U32 R7, RZ, RZ, R45 ;  /* 0x000000ffff070224 */ /* 0x000fe200078e002d */
[----:B------:R0:W-:Y:S01]  /*12660*/  STL [R1+0x394], R45 ;  /* 0x0003942d01007387 */ /* 0x0001e20000100800 */
[----:B------:R-:W-:Y:S01]  /*12670*/  @!P4 IMAD.IADD R8, R8, 0x1, -R72 ;  /* 0x000000010808c824 */ /* 0x000fe200078e0a48 */
[----:B------:R-:W-:Y:S01]  /*12680*/  LEA.HI.X.SX32 R155, R155, R68, 0x1, P3 ;  /* 0x000000449b9b7211 */ /* 0x000fe200018f0eff */
[----:B------:R-:W3:Y:S01]  /*12690*/  LDCU UR4, c[0x0][0x3b0] ;  /* 0x00007600ff0477ac */ /* 0x000ee20008000800 */
[----:B------:R1:W4:Y:S01]  /*126a0*/  @P0 LDG.E.U16 R21, desc[UR20][R6.64] ;  /* 0x0000001406150981 */ /* 0x000322000c1e1500 */
        /* <DEDUP_REMOVED lines=10> */
[----:B------:R-:W-:Y:S01]  /*12750*/  PRMT R10, RZ, 0x7610, R10 ;  /* 0x00007610ff0a7816 */ /* 0x000fe2000000000a */
[----:B------:R-:W-:Y:S01]  /*12760*/  VIADD R110, R0, 0x7f ;  /* 0x0000007f006e7836 */ /* 0x000fe20000000000 */
[CC--:B0-----:R-:W-:Y:S01]  /*12770*/  LEA R45, P4, R5.reuse, R69.reuse, 0x1 ;  /* 0x00000045052d7211 */ /* 0x0c1fe200078808ff */
[----:B-1----:R-:W-:Y:S01]  /*12780*/  IMAD R6, R4, UR7, RZ ;  /* 0x0000000704067c24 */ /* 0x002fe2000f8e02ff */
[----:B------:R-:W-:Y:S01]  /*12790*/  PRMT R9, RZ, 0x7610, R9 ;  /* 0x00007610ff097816 */ /* 0x000fe20000000009 */
[----:B------:R-:W-:Y:S01]  /*127a0*/  @P0 IMAD.MOV.U32 R4, RZ, RZ, R156 ;  /* 0x000000ffff040224 */ /* 0x000fe200078e009c */
[----:B------:R-:W-:Y:S01]  /*127b0*/  LEA.HI.X.SX32 R109, R5, R68, 0x1, P4 ;  /* 0x00000044056d7211 */ /* 0x000fe200020f0eff */
[----:B------:R-:W-:Y:S01]  /*127c0*/  @P0 IMAD.MOV.U32 R5, RZ, RZ, R155 ;  /* 0x000000ffff050224 */ /* 0x000fe200078e009b */
[----:B------:R-:W-:Y:S01]  /*127d0*/  ISETP.GT.U32.AND P3, PT, R72, R8, PT ;  /* 0x000000084800720c */ /* 0x000fe20003f64070 */
[----:B------:R-:W-:Y:S01]  /*127e0*/  VIADD R111, R0, 0x6f ;  /* 0x0000006f006f7836 */ /* 0x000fe20000000000 */
[----:B------:R-:W0:Y:S02]  /*127f0*/  LDCU UR5, c[0x0][0x3b0] ;  /* 0x00007600ff0577ac */ /* 0x000e240008000800 */
[----:B------:R1:W4:Y:S01]  /*12800*/  @P0 LDG.E.U16 R20, desc[UR20][R4.64] ;  /* 0x0000001404140981 */ /* 0x000322000c1e1500 */
[----:B------:R-:W-:Y:S01]  /*12810*/  LEA R44, P5, R6, R69, 0x1 ;  /* 0x00000045062c7211 */ /* 0x000fe200078a08ff */
[----:B-1----:R-:W-:-:S02]  /*12820*/  @P0 IMAD.MOV.U32 R4, RZ, RZ, R45 ;  /* 0x000000ffff040224 */ /* 0x002fc400078e002d */
[----:B------:R-:W-:Y:S01]  /*12830*/  @P0 IMAD.MOV.U32 R5, RZ, RZ, R109 ;  /* 0x000000ffff050224 */ /* 0x000fe200078e006d */
[----:B------:R-:W-:Y:S04]  /*12840*/  STL [R1+0x18], R45 ;  /* 0x0000182d01007387 */ /* 0x000fe80000100800 */
[----:B------:R1:W4:Y:S04]  /*12850*/  @P0 LDG.E.U16 R19, desc[UR20][R4.64] ;  /* 0x0000001404130981 */ /* 0x000328000c1e1500 */
[----:B------:R-:W-:Y:S01]  /*12860*/  STL [R1+0x14], R109 ;  /* 0x0000146d01007387 */ /* 0x000fe20000100800 */
[----:B-1----:R-:W-:-:S03]  /*12870*/  LEA.HI.X.SX32 R4, R6, R68, 0x1, P5 ;  /* 0x0000004406047211 */ /* 0x002fc600028f0eff */
[----:B------:R-:W-:Y:S01]  /*12880*/  STL [R1+0x58], R44 ;  /* 0x0000582c01007387 */ /* 0x000fe20000100800 */
[----:B------:R-:W-:-:S03]  /*12890*/  @!P3 IMAD.IADD R8, R8, 0x1, -R72 ;  /* 0x000000010808b824 */ /* 0x000fc600078e0a48 */
[----:B------:R1:W-:Y:S01]  /*128a0*/  STL [R1+0x54], R4 ;  /* 0x0000540401007387 */ /* 0x0003e20000100800 */
[----:B------:R-:W-:Y:S02]  /*128b0*/  @P0 IMAD.MOV.U32 R5, RZ, RZ, R4 ;  /* 0x000000ffff050224 */ /* 0x000fe400078e0004 */
[----:B-1----:R-:W-:-:S05]  /*128c0*/  @P0 IMAD.MOV.U32 R4, RZ, RZ, R44 ;  /* 0x000000ffff040224 */ /* 0x002fca00078e002c */
[----:B------:R1:W4:Y:S02]  /*128d0*/  @P0 LDG.E.U16 R18, desc[UR20][R4.64] ;  /* 0x0000001404120981 */ /* 0x000324000c1e1500 */
[----:B-1----:R-:W-:Y:S01]  /*128e0*/  IMAD.MOV.U32 R4, RZ, RZ, R8 ;  /* 0x000000ffff047224 */ /* 0x002fe200078e0008 */
[----:B--2---:R-:W-:Y:S01]  /*128f0*/  ISETP.GE.AND P4, PT, R43, RZ, PT ;  /* 0x000000ff2b00720c */ /* 0x004fe20003f86270 */
[----:B------:R-:W-:-:S05]  /*12900*/  VIADD R43, R0, 0x27 ;  /* 0x00000027002b7836 */ /* 0x000fca0000000000 */
[----:B------:R-:W-:-:S07]  /*12910*/  IABS R5, R43 ;  /* 0x0000002b00057213 */ /* 0x000fce0000000000 */
[----:B------:R-:W-:Y:S02]  /*12920*/  @!P4 IMAD.MOV R4, RZ, RZ, -R4 ;  /* 0x000000ffff04c224 */ /* 0x000fe400078e0a04 */
[----:B------:R-:W-:-:S03]  /*12930*/  IMAD.HI.U32 R6, R73, R5, RZ ;  /* 0x0000000549067227 */ /* 0x000fc600078e00ff */
[----:B------:R-:W-:Y:S01]  /*12940*/  SEL R4, R75, R4, !P1 ;  /* 0x000000044b047207 */ /* 0x000fe20004800000 */
[----:B------:R-:W-:Y:S01]  /*12950*/  IMAD.MOV R6, RZ, RZ, -R6 ;  /* 0x000000ffff067224 */ /* 0x000fe200078e0a06 */
[----:B------:R-:W-:Y:S03]  /*12960*/  STL [R1+0x7ec], R43 ;  /* 0x0007ec2b01007387 */ /* 0x000fe60000100800 */
[----:B---3--:R-:W-:Y:S01]  /*12970*/  IMAD R7, R4, UR4, RZ ;  /* 0x0000000404077c24 */ /* 0x008fe2000f8e02ff */
[----:B------:R1:W-:Y:S01]  /*12980*/  STL [R1+0x278], R8 ;  /* 0x0002780801007387 */ /* 0x0003e20000100800 */
[----:B------:R-:W-:Y:S01]  /*12990*/  IMAD R4, R72, R6, R5 ;  /* 0x0000000648047224 */ /* 0x000fe200078e0205 */
[----:B------:R-:W-:Y:S01]  /*129a0*/  ISETP.GE.AND P4, PT, R43, RZ, PT ;  /* 0x000000ff2b00720c */ /* 0x000fe20003f86270 */
[----:B------:R-:W2:Y:S01]  /*129b0*/  LDCU UR4, c[0x0][0x3b0] ;  /* 0x00007600ff0477ac */ /* 0x000ea20008000800 */
[----:B-1----:R-:W-:-:S04]  /*129c0*/  LEA R8, P3, R7, R69, 0x1 ;  /* 0x0000004507087211 */ /* 0x002fc800078608ff */
[----:B------:R-:W-:Y:S02]  /*129d0*/  LEA.HI.X.SX32 R44, R7, R68, 0x1, P3 ;  /* 0x00000044072c7211 */ /* 0x000fe400018f0eff */
[----:B------:R-:W-:Y:S01]  /*129e0*/  ISETP.GT.U32.AND P3, PT, R72, R4, PT ;  /* 0x000000044800720c */ /* 0x000fe20003f64070 */
[----:B------:R1:W-:Y:S01]  /*129f0*/  STL [R1+0x98], R8 ;  /* 0x0000980801007387 */ /* 0x0003e20000100800 */
[----:B------:R-:W-:Y:S02]  /*12a00*/  @P0 IMAD.MOV.U32 R6, RZ, RZ, R8 ;  /* 0x000000ffff060224 */ /* 0x000fe400078e0008 */
[----:B------:R-:W-:-:S05]  /*12a10*/  @P0 IMAD.MOV.U32 R7, RZ, RZ, R44 ;  /* 0x000000ffff070224 */ /* 0x000fca00078e002c */
[----:B------:R3:W4:Y:S01]  /*12a20*/  @P0 LDG.E.U16 R17, desc[UR20][R6.64] ;  /* 0x0000001406110981 */ /* 0x000722000c1e1500 */
[----:B-1----:R-:W-:-:S03]  /*12a30*/  VIADD R8, R0, 0x2f ;  /* 0x0000002f00087836 */ /* 0x002fc60000000000 */
[----:B------:R-:W-:Y:S02]  /*12a40*/  @!P3 IMAD.IADD R4, R4, 0x1, -R72 ;  /* 0x000000010404b824 */ /* 0x000fe400078e0a48 */
[----:B------:R-:W-:-:S03]  /*12a50*/  IABS R5, R8 ;  /* 0x0000000800057213 */ /* 0x000fc60000000000 */
[----:B------:R-:W-:Y:S02]  /*12a60*/  ISETP.GT.U32.AND P3, PT, R72, R4, PT ;  /* 0x000000044800720c */ /* 0x000fe40003f64070 */
[----:B---3--:R-:W-:-:S04]  /*12a70*/  IMAD.HI.U32 R6, R73, R5, RZ ;  /* 0x0000000549067227 */ /* 0x008fc800078e00ff */
[----:B------:R-:W-:-:S04]  /*12a80*/  IMAD.MOV R6, RZ, RZ, -R6 ;  /* 0x000000ffff067224 */ /* 0x000fc800078e0a06 */
[----:B------:R-:W-:-:S03]  /*12a90*/  IMAD R5, R72, R6, R5 ;  /* 0x0000000648057224 */ /* 0x000fc600078e0205 */
[----:B------:R-:W-:Y:S02]  /*12aa0*/  @!P3 IMAD.IADD R4, R4, 0x1, -R72 ;  /* 0x000000010404b824 */ /* 0x000fe400078e0a48 */
[----:B------:R-:W-:Y:S02]  /*12ab0*/  ISETP.GT.U32.AND P3, PT, R72, R5, PT ;  /* 0x000000054800720c */ /* 0x000fe40003f64070 */
[----:B------:R-:W-:-:S05]  /*12ac0*/  @!P4 IMAD.MOV R4, RZ, RZ, -R4 ;  /* 0x000000ffff04c224 */ /* 0x000fca00078e0a04 */
[----:B------:R-:W-:-:S05]  /*12ad0*/  SEL R4, R75, R4, !P1 ;  /* 0x000000044b047207 */ /* 0x000fca0004800000 */
[----:B--2---:R-:W-:Y:S01]  /*12ae0*/  IMAD R4, R4, UR4, RZ ;  /* 0x0000000404047c24 */ /* 0x004fe2000f8e02ff */
[----:B------:R-:W1:Y:S01]  /*12af0*/  LDCU UR4, c[0x0][0x3b0] ;  /* 0x00007600ff0477ac */ /* 0x000e620008000800 */
[----:B------:R-:W-:-:S03]  /*12b00*/  @!P3 IMAD.IADD R5, R5, 0x1, -R72 ;  /* 0x000000010505b824 */ /* 0x000fc600078e0a48 */
[----:B------:R-:W-:Y:S02]  /*12b10*/  LEA R7, P4, R4, R69, 0x1 ;  /* 0x0000004504077211 */ /* 0x000fe400078808ff */
[----:B------:R-:W-:Y:S02]  /*12b20*/  ISETP.GT.U32.AND P3, PT, R72, R5, PT ;  /* 0x000000054800720c */ /* 0x000fe40003f64070 */
[----:B------:R-:W-:Y:S02]  /*12b30*/  LEA.HI.X.SX32 R43, R4, R68, 0x1, P4 ;  /* 0x00000044042b7211 */ /* 0x000fe400020f0eff */
[----:B------:R-:W-:Y:S01]  /*12b40*/  ISETP.GE.AND P4, PT, R8, RZ, PT ;  /* 0x000000ff0800720c */ /* 0x000fe20003f86270 */
[----:B------:R-:W-:Y:S01]  /*12b50*/  STL [R1+0x94], R44 ;  /* 0x0000942c01007387 */ /* 0x000fe20000100800 */
[----:B------:R-:W-:-:S03]  /*12b60*/  @P0 IMAD.MOV.U32 R6, RZ, RZ, R7 ;  /* 0x000000ffff060224 */ /* 0x000fc600078e0007 */
[----:B------:R-:W-:Y:S04]  /*12b70*/  STL [R1+0x7e0], R8 ;  /* 0x0007e00801007387 */ /* 0x000fe80000100800 */
[----:B------:R2:W-:Y:S01]  /*12b80*/  STL [R1+0xd8], R7 ;  /* 0x0000d80701007387 */ /* 0x0005e20000100800 */
[----:B------:R-:W-:-:S03]  /*12b90*/  @!P3 IMAD.IADD R5, R5, 0x1, -R72 ;  /* 0x000000010505b824 */ /* 0x000fc600078e0a48 */
[----:B------:R3:W-:Y:S01]  /*12ba0*/  STL [R1+0xd4], R43 ;  /* 0x0000d42b01007387 */ /* 0x0007e20000100800 */
[----:B------:R-:W-:Y:S02]  /*12bb0*/  @!P4 IMAD.MOV R5, RZ, RZ, -R5 ;  /* 0x000000ffff05c224 */ /* 0x000fe400078e0a05 */
[----:B--2---:R-:W-:Y:S02]  /*12bc0*/  @P0 IMAD.MOV.U32 R7, RZ, RZ, R43 ;  /* 0x000000ffff070224 */ /* 0x004fe400078e002b */
[----:B---3--:R-:W-:-:S03]  /*12bd0*/  VIADD R43, R0, 0x37 ;  /* 0x00000037002b7836 */ /* 0x008fc60000000000 */
[----:B------:R2:W3:Y:S02]  /*12be0*/  @P0 LDG.E.U16 R16, desc[UR20][R6.64] ;  /* 0x0000001406100981 */ /* 0x0004e4000c1e1500 */
[----:B------:R-:W-:Y:S02]  /*12bf0*/  IABS R4, R43 ;  /* 0x0000002b00047213 */ /* 0x000fe40000000000 */
[----:B--2---:R-:W-:-:S03]  /*12c00*/  SEL R6, R75, R5, !P1 ;  /* 0x000000054b067207 */ /* 0x004fc60004800000 */
[----:B------:R-:W-:-:S04]  /*12c10*/  IMAD.HI.U32 R5, R73, R4, RZ ;  /* 0x0000000449057227 */ /* 0x000fc800078e00ff */
[----:B-1----:R-:W-:Y:S01]  /*12c20*/  IMAD R6, R6, UR4, RZ ;  /* 0x0000000406067c24 */ /* 0x002fe2000f8e02ff */
[----:B------:R-:W-:Y:S01]  /*12c30*/  STL [R1+0x7d8], R43 ;  /* 0x0007d82b01007387 */ /* 0x000fe20000100800 */
[----:B------:R-:W-:Y:S01]  /*12c40*/  IMAD.MOV R5, RZ, RZ, -R5 ;  /* 0x000000ffff057224 */ /* 0x000fe200078e0a05 */
[----:B------:R-:W-:Y:S01]  /*12c50*/  ISETP.GE.AND P4, PT, R43, RZ, PT ;  /* 0x000000ff2b00720c */ /* 0x000fe20003f86270 */
[----:B------:R-:W1:Y:S01]  /*12c60*/  LDCU UR4, c[0x0][0x3b0] ;  /* 0x00007600ff0477ac */ /* 0x000e620008000800 */
[----:B------:R-:W-:Y:S01]  /*12c70*/  LEA R7, P3, R6, R69, 0x1 ;  /* 0x0000004506077211 */ /* 0x000fe200078608ff */
[----:B------:R-:W-:-:S03]  /*12c80*/  IMAD R4, R72, R5, R4 ;  /* 0x0000000548047224 */ /* 0x000fc600078e0204 */
[----:B------:R-:W-:Y:S02]  /*12c90*/  LEA.HI.X.SX32 R8, R6, R68, 0x1, P3 ;  /* 0x0000004406087211 */ /* 0x000fe400018f0eff */
[----:B------:R-:W-:Y:S01]  /*12ca0*/  ISETP.GT.U32.AND P3, PT, R72, R4, PT ;  /* 0x000000044800720c */ /* 0x000fe20003f64070 */
[----:B------:R2:W-:Y:S01]  /*12cb0*/  STL [R1+0x138], R7 ;  /* 0x0001380701007387 */ /* 0x0005e20000100800 */
[----:B------:R-:W-:-:S03]  /*12cc0*/  @P0 IMAD.MOV.U32 R6, RZ, RZ, R7 ;  /* 0x000000ffff060224 */ /* 0x000fc600078e0007 */
[----:B------:R2:W-:Y:S02]  /*12cd0*/  STL [R1+0x134], R8 ;  /* 0x0001340801007387 */ /* 0x0005e40000100800 */
[----:B--2---:R-:W-:Y:S02]  /*12ce0*/  @P0 IMAD.MOV.U32 R7, RZ, RZ, R8 ;  /* 0x000000ffff070224 */ /* 0x004fe400078e0008 */
[----:B------:R-:W-:-:S03]  /*12cf0*/  VIADD R8, R0, 0x3f ;  /* 0x0000003f00087836 */ /* 0x000fc60000000000 */
[----:B------:R2:W3:Y:S01]  /*12d00*/  @P0 LDG.E.U16 R15, desc[UR20][R6.64] ;  /* 0x00000014060f0981 */ /* 0x0004e2000c1e1500 */
[----:B------:R-:W-:Y:S01]  /*12d10*/  @!P3 IMAD.IADD R4, R4, 0x1, -R72 ;  /* 0x000000010404b824 */ /* 0x000fe200078e0a48 */
[----:B------:R-:W-:-:S04]  /*12d20*/  IABS R5, R8 ;  /* 0x0000000800057213 */ /* 0x000fc80000000000 */
[----:B------:R-:W-:Y:S01]  /*12d30*/  ISETP.GT.U32.AND P3, PT, R72, R4, PT ;  /* 0x000000044800720c */ /* 0x000fe20003f64070 */
[----:B--2---:R-:W-:-:S04]  /*12d40*/  IMAD.HI.U32 R6, R73, R5, RZ ;  /* 0x0000000549067227 */ /* 0x004fc800078e00ff */
[----:B------:R-:W-:-:S04]  /*12d50*/  IMAD.MOV R6, RZ, RZ, -R6 ;  /* 0x000000ffff067224 */ /* 0x000fc800078e0a06 */
[----:B------:R-:W-:-:S04]  /*12d60*/  IMAD R5, R72, R6, R5 ;  /* 0x0000000648057224 */ /* 0x000fc800078e0205 */
[----:B------:R-:W-:Y:S01]  /*12d70*/  @!P3 IMAD.IADD R4, R4, 0x1, -R72 ;  /* 0x000000010404b824 */ /* 0x000fe200078e0a48 */
[----:B------:R-:W-:-:S03]  /*12d80*/  ISETP.GT.U32.AND P3, PT, R72, R5, PT ;  /* 0x000000054800720c */ /* 0x000fc60003f64070 */
[----:B------:R-:W-:-:S05]  /*12d90*/  @!P4 IMAD.MOV R4, RZ, RZ, -R4 ;  /* 0x000000ffff04c224 */ /* 0x000fca00078e0a04 */
[----:B------:R-:W-:-:S05]  /*12da0*/  SEL R4, R75, R4, !P1 ;  /* 0x000000044b047207 */ /* 0x000fca0004800000 */
[----:B-1----:R-:W-:Y:S01]  /*12db0*/  IMAD R4, R4, UR4, RZ ;  /* 0x0000000404047c24 */ /* 0x002fe2000f8e02ff */
        /* <DEDUP_REMOVED lines=8> */
[----:B------:R2:W-:Y:S04]  /*12e40*/  STL [R1+0x178], R7 ;  /* 0x0001780701007387 */ /* 0x0005e80000100800 */
[----:B------:R0:W-:Y:S01]  /*12e50*/  STL [R1+0x174], R43 ;  /* 0x0001742b01007387 */ /* 0x0001e20000100800 */
[----:B------:R-:W-:Y:S02]  /*12e60*/  @!P3 IMAD.IADD R5, R5, 0x1, -R72 ;  /* 0x000000010505b824 */ /* 0x000fe400078e0a48 */
[----:B--2---:R-:W-:Y:S02]  /*12e70*/  @P0 IMAD.MOV.U32 R7, RZ, RZ, R43 ;  /* 0x000000ffff070224 */ /* 0x004fe400078e002b */
[----:B0-----:R-:W-:-:S03]  /*12e80*/  VIADD R43, R0, 0x47 ;  /* 0x00000047002b7836 */ /* 0x001fc60000000000 */
[----:B------:R0:W2:Y:S01]  /*12e90*/  @P0 LDG.E.U16 R14, desc[UR20][R6.64] ;  /* 0x00000014060e0981 */ /* 0x0000a2000c1e1500 */
[----:B------:R-:W-:Y:S01]  /*12ea0*/  @!P4 IMAD.MOV R5, RZ, RZ, -R5 ;  /* 0x000000ffff05c224 */ /* 0x000fe200078e0a05 */
[----:B------:R-:W-:-:S04]  /*12eb0*/  IABS R4, R43 ;  /* 0x0000002b00047213 */ /* 0x000fc80000000000 */
[----:B0-----:R-:W-:Y:S01]  /*12ec0*/  SEL R6, R75, R5, !P1 ;  /* 0x000000054b067207 */ /* 0x001fe20004800000 */
[----:B------:R-:W-:-:S04]  /*12ed0*/  IMAD.HI.U32 R5, R73, R4, RZ ;  /* 0x0000000449057227 */ /* 0x000fc800078e00ff */
[----:B-1----:R-:W-:Y:S01]  /*12ee0*/  IMAD R6, R6, UR4, RZ ;  /* 0x0000000406067c24 */ /* 0x002fe2000f8e02ff */
[----:B------:R-:W-:Y:S01]  /*12ef0*/  STL [R1+0x7d0], R43 ;  /* 0x0007d02b01007387 */ /* 0x000fe20000100800 */
[----:B------:R-:W-:Y:S01]  /*12f00*/  IMAD.MOV R5, RZ, RZ, -R5 ;  /* 0x000000ffff057224 */ /* 0x000fe200078e0a05 */
[----:B------:R-:W-:Y:S01]  /*12f10*/  ISETP.GE.AND P4, PT, R43, RZ, PT ;  /* 0x000000ff2b00720c */ /* 0x000fe20003f86270 */
[----:B------:R-:W0:Y:S01]  /*12f20*/  LDCU UR4, c[0x0][0x3b0] ;  /* 0x00007600ff0477ac */ /* 0x000e220008000800 */
[----:B------:R-:W-:Y:S01]  /*12f30*/  LEA R7, P3, R6, R69, 0x1 ;  /* 0x0000004506077211 */ /* 0x000fe200078608ff */
[----:B------:R-:W-:-:S03]  /*12f40*/  IMAD R4, R72, R5, R4 ;  /* 0x0000000548047224 */ /* 0x000fc600078e0204 */
[----:B------:R-:W-:Y:S02]  /*12f50*/  LEA.HI.X.SX32 R8, R6, R68, 0x1, P3 ;  /* 0x0000004406087211 */ /* 0x000fe400018f0eff */
[----:B------:R-:W-:Y:S01]  /*12f60*/  ISETP.GT.U32.AND P3, PT, R72, R4, PT ;  /* 0x000000044800720c */ /* 0x000fe20003f64070 */
[----:B------:R1:W-:Y:S01]  /*12f70*/  STL [R1+0x1b8], R7 ;  /* 0x0001b80701007387 */ /* 0x0003e20000100800 */
[----:B------:R-:W-:-:S03]  /*12f80*/  @P0 IMAD.MOV.U32 R6, RZ, RZ, R7 ;  /* 0x000000ffff060224 */ /* 0x000fc600078e0007 */
[----:B------:R1:W-:Y:S02]  /*12f90*/  STL [R1+0x1b4], R8 ;  /* 0x0001b40801007387 */ /* 0x0003e40000100800 */
[----:B-1----:R-:W-:Y:S02]  /*12fa0*/  @P0 IMAD.MOV.U32 R7, RZ, RZ, R8 ;  /* 0x000000ffff070224 */ /* 0x002fe400078e0008 */
[----:B------:R-:W-:-:S03]  /*12fb0*/  VIADD R8, R0, 0x4f ;  /* 0x0000004f00087836 */ /* 0x000fc60000000000 */
[----:B------:R1:W2:Y:S01]  /*12fc0*/  @P0 LDG.E.U16 R13, desc[UR20][R6.64] ;  /* 0x00000014060d0981 */ /* 0x0002a2000c1e1500 */
[----:B------:R-:W-:Y:S01]  /*12fd0*/  @!P3 IMAD.IADD R4, R4, 0x1, -R72 ;  /* 0x000000010404b824 */ /* 0x000fe200078e0a48 */
[----:B------:R-:W-:-:S04]  /*12fe0*/  IABS R5, R8 ;  /* 0x0000000800057213 */ /* 0x000fc80000000000 */
[----:B------:R-:W-:Y:S01]  /*12ff0*/  ISETP.GT.U32.AND P3, PT, R72, R4, PT ;  /* 0x000000044800720c */ /* 0x000fe20003f64070 */
[----:B-1----:R-:W-:-:S04]  /*13000*/  IMAD.HI.U32 R6, R73, R5, RZ ;  /* 0x0000000549067227 */ /* 0x002fc800078e00ff */
[----:B------:R-:W-:-:S04]  /*13010*/  IMAD.MOV R6, RZ, RZ, -R6 ;  /* 0x000000ffff067224 */ /* 0x000fc800078e0a06 */
[----:B------:R-:W-:-:S04]  /*13020*/  IMAD R5, R72, R6, R5 ;  /* 0x0000000648057224 */ /* 0x000fc800078e0205 */
[----:B------:R-:W-:Y:S01]  /*13030*/  @!P3 IMAD.IADD R4, R4, 0x1, -R72 ;  /* 0x000000010404b824 */ /* 0x000fe200078e0a48 */
[----:B------:R-:W-:-:S03]  /*13040*/  ISETP.GT.U32.AND P3, PT, R72, R5, PT ;  /* 0x000000054800720c */ /* 0x000fc60003f64070 */
[----:B------:R-:W-:-:S05]  /*13050*/  @!P4 IMAD.MOV R4, RZ, RZ, -R4 ;  /* 0x000000ffff04c224 */ /* 0x000fca00078e0a04 */
[----:B------:R-:W-:-:S05]  /*13060*/  SEL R4, R75, R4, !P1 ;  /* 0x000000044b047207 */ /* 0x000fca0004800000 */
[----:B0-----:R-:W-:Y:S01]  /*13070*/  IMAD R4, R4, UR4, RZ ;  /* 0x0000000404047c24 */ /* 0x001fe2000f8e02ff */
[----:B------:R-:W0:Y:S01]  /*13080*/  LDCU UR4, c[0x0][0x3b0] ;  /* 0x00007600ff0477ac */ /* 0x000e220008000800 */
        /* <DEDUP_REMOVED lines=10> */
[----:B-1----:R-:W-:Y:S02]  /*13130*/  @P0 IMAD.MOV.U32 R7, RZ, RZ, R43 ;  /* 0x000000ffff070224 */ /* 0x002fe400078e002b */
[----:B0-----:R-:W-:-:S03]  /*13140*/  VIADD R43, R0, 0x57 ;  /* 0x00000057002b7836 */ /* 0x001fc60000000000 */
[----:B------:R0:W2:Y:S01]  /*13150*/  @P0 LDG.E.U16 R12, desc[UR20][R6.64] ;  /* 0x00000014060c0981 */ /* 0x0000a2000c1e1500 */
[----:B------:R-:W-:Y:S01]  /*13160*/  @!P4 IMAD.MOV R5, RZ, RZ, -R5 ;  /* 0x000000ffff05c224 */ /* 0x000fe200078e0a05 */
[----:B------:R-:W-:-:S04]  /*13170*/  IABS R4, R43 ;  /* 0x0000002b00047213 */ /* 0x000fc80000000000 */
[----:B0-----:R-:W-:Y:S01]  /*13180*/  SEL R6, R75, R5, !P1 ;  /* 0x000000054b067207 */ /* 0x001fe20004800000 */
[----:B------:R-:W-:-:S04]  /*13190*/  IMAD.HI.U32 R5, R73, R4, RZ ;  /* 0x0000000449057227 */ /* 0x000fc800078e00ff */
[----:B------:R-:W-:Y:S01]  /*131a0*/  IMAD R6, R6, UR4, RZ ;  /* 0x0000000406067c24 */ /* 0x000fe2000f8e02ff */
        /* <DEDUP_REMOVED lines=32> */
[----:B------:R-:W-:Y:S02]  /*133b0*/  VIADD R44, R0, 0x67 ;  /* 0x00000067002c7836 */ /* 0x000fe40000000000 */
[----:B------:R-:W-:Y:S01]  /*133c0*/  @P0 IMAD.MOV.U32 R6, RZ, RZ, R7 ;  /* 0x000000ffff060224 */ /* 0x000fe200078e0007 */
[----:B------:R1:W-:Y:S04]  /*133d0*/  STL [R1+0x278], R7 ;  /* 0x0002780701007387 */ /* 0x0003e80000100800 */
[----:B------:R-:W-:Y:S01]  /*133e0*/  @!P3 IMAD.IADD R5, R5, 0x1, -R72 ;  /* 0x000000010505b824 */ /* 0x000fe200078e0a48 */
[----:B------:R-:W-:-:S03]  /*133f0*/  IABS R4, R44 ;  /* 0x0000002c00047213 */ /* 0x000fc60000000000 */
[----:B------:R-:W-:Y:S02]  /*13400*/  @!P4 IMAD.MOV R5, RZ, RZ, -R5 ;  /* 0x000000ffff05c224 */ /* 0x000fe400078e0a05 */
[----:B-1----:R-:W-:-:S05]  /*13410*/  @P0 IMAD.MOV.U32 R7, RZ, RZ, R43 ;  /* 0x000000ffff070224 */ /* 0x002fca00078e002b */
[----:B------:R1:W2:Y:S02]  /*13420*/  @P0 LDG.E.U16 R10, desc[UR20][R6.64] ;  /* 0x00000014060a0981 */ /* 0x0002a4000c1e1500 */
[----:B-1----:R-:W-:Y:S01]  /*13430*/  SEL R6, R75, R5, !P1 ;  /* 0x000000054b067207 */ /* 0x002fe20004800000 */
[----:B------:R-:W-:-:S04]  /*13440*/  IMAD.HI.U32 R5, R73, R4, RZ ;  /* 0x0000000449057227 */ /* 0x000fc800078e00ff */
[----:B0-----:R-:W-:Y:S01]  /*13450*/  IMAD R6, R6, UR4, RZ ;  /* 0x0000000406067c24 */ /* 0x001fe2000f8e02ff */
[----:B------:R-:W-:Y:S01]  /*13460*/  STL [R1+0x274], R43 ;  /* 0x0002742b01007387 */ /* 0x000fe20000100800 */
[----:B------:R-:W-:Y:S01]  /*13470*/  IMAD.MOV R5, RZ, RZ, -R5 ;  /* 0x000000ffff057224 */ /* 0x000fe200078e0a05 */
[----:B------:R-:W0:Y:S02]  /*13480*/  LDCU UR4, c[0x0][0x3b0] ;  /* 0x00007600ff0477ac */ /* 0x000e240008000800 */
[----:B------:R-:W-:Y:S01]  /*13490*/  LEA R7, P3, R6, R69, 0x1 ;  /* 0x0000004506077211 */ /* 0x000fe200078608ff */
[----:B------:R-:W-:-:S03]  /*134a0*/  IMAD R4, R72, R5, R4 ;  /* 0x0000000548047224 */ /* 0x000fc600078e0204 */
[----:B------:R-:W-:Y:S02]  /*134b0*/  LEA.HI.X.SX32 R8, R6, R68, 0x1, P3 ;  /* 0x0000004406087211 */ /* 0x000fe400018f0eff */
[----:B------:R-:W-:Y:S01]  /*134c0*/  ISETP.GT.U32.AND P3, PT, R72, R4, PT ;  /* 0x000000044800720c */ /* 0x000fe20003f64070 */
[----:B------:R-:W-:Y:S01]  /*134d0*/  STL [R1+0x7c0], R44 ;  /* 0x0007c02c01007387 */ /* 0x000fe20000100800 */
[----:B------:R-:W-:-:S03]  /*134e0*/  @P0 IMAD.MOV.U32 R6, RZ, RZ, R7 ;  /* 0x000000ffff060224 */ /* 0x000fc600078e0007 */
[----:B------:R1:W-:Y:S01]  /*134f0*/  STL [R1+0x2b8], R7 ;  /* 0x0002b80701007387 */ /* 0x0003e20000100800 */
[----:B------:R-:W-:Y:S01]  /*13500*/  VIADD R109, R0, 0x77 ;  /* 0x00000077006d7836 */ /* 0x000fe20000000000 */
[----:B------:R-:W-:Y:S01]  /*13510*/  IABS R5, R110 ;  /* 0x0000006e00057213 */ /* 0x000fe20000000000 */
[----:B-1----:R-:W-:-:S05]  /*13520*/  @P0 IMAD.MOV.U32 R7, RZ, RZ, R8 ;  /* 0x000000ffff070224 */ /* 0x002fca00078e0008 */
[----:B------:R-:W-:Y:S01]  /*13530*/  @!P3 IMAD.IADD R4, R4, 0x1, -R72 ;  /* 0x000000010404b824 */ /* 0x000fe200078e0a48 */
[----:B------:R1:W2:Y:S04]  /*13540*/  @P0 LDG.E.U16 R9, desc[UR20][R6.64] ;  /* 0x0000001406090981 */ /* 0x0002a8000c1e1500 */
[----:B------:R0:W-:Y:S01]  /*13550*/  STL [R1+0x2b4], R8 ;  /* 0x0002b40801007387 */ /* 0x0001e20000100800 */
[----:B------:R-:W-:Y:S02]  /*13560*/  ISETP.GT.U32.AND P4, PT, R72, R4, PT ;  /* 0x000000044800720c */ /* 0x000fe40003f84070 */
[----:B-1----:R-:W-:Y:S02]  /*13570*/  IABS R7, R111 ;  /* 0x0000006f00077213 */ /* 0x002fe40000000000 */
[----:B------:R-:W-:Y:S01]  /*13580*/  IABS R6, R109 ;  /* 0x0000006d00067213 */ /* 0x000fe20000000000 */
[----:B0-----:R-:W-:-:S04]  /*13590*/  IMAD.HI.U32 R8, R73, R5, RZ ;  /* 0x0000000549087227 */ /* 0x001fc800078e00ff */
[----:B------:R-:W-:Y:S01]  /*135a0*/  IMAD.HI.U32 R43, R73, R7, RZ ;  /* 0x00000007492b7227 */ /* 0x000fe200078e00ff */
[----:B------:R-:W-:-:S03]  /*135b0*/  ISETP.GE.AND P3, PT, R44, RZ, PT ;  /* 0x000000ff2c00720c */ /* 0x000fc60003f66270 */
[----:B------:R-:W-:-:S04]  /*135c0*/  IMAD.HI.U32 R73, R73, R6, RZ ;  /* 0x0000000649497227 */ /* 0x000fc800078e00ff */
[----:B------:R-:W-:Y:S02]  /*135d0*/  IMAD.MOV R8, RZ, RZ, -R8 ;  /* 0x000000ffff087224 */ /* 0x000fe400078e0a08 */
[----:B------:R-:W-:Y:S02]  /*135e0*/  IMAD.MOV R73, RZ, RZ, -R73 ;  /* 0x000000ffff497224 */ /* 0x000fe400078e0a49 */
[----:B------:R-:W-:Y:S02]  /*135f0*/  IMAD.MOV R43, RZ, RZ, -R43 ;  /* 0x000000ffff2b7224 */ /* 0x000fe400078e0a2b */
[C---:B------:R-:W-:Y:S02]  /*13600*/  IMAD R5, R72.reuse, R8, R5 ;  /* 0x0000000848057224 */ /* 0x040fe400078e0205 */
[C---:B------:R-:W-:Y:S02]  /*13610*/  IMAD R6, R72.reuse, R73, R6 ;  /* 0x0000004948067224 */ /* 0x040fe400078e0206 */
[C---:B------:R-:W-:Y:S01]  /*13620*/  IMAD R7, R72.reuse, R43, R7 ;  /* 0x0000002b48077224 */ /* 0x040fe200078e0207 */
[----:B------:R-:W-:Y:S01]  /*13630*/  ISETP.GT.U32.AND P6, PT, R72, R5, PT ;  /* 0x000000054800720c */ /* 0x000fe20003fc4070 */
[----:B------:R-:W-:Y:S01]  /*13640*/  @!P4 IMAD.IADD R4, R4, 0x1, -R72 ;  /* 0x000000010404c824 */ /* 0x000fe200078e0a48 */
[----:B------:R-:W-:-:S02]  /*13650*/  ISETP.GT.U32.AND P5, PT, R72, R6, PT ;  /* 0x000000064800720c */ /* 0x000fc40003fa4070 */
[----:B------:R-:W-:Y:S01]  /*13660*/  ISETP.GT.U32.AND P4, PT, R72, R7, PT ;  /* 0x000000074800720c */ /* 0x000fe20003f84070 */
[----:B------:R-:W-:-:S05]  /*13670*/  @!P3 IMAD.MOV R4, RZ, RZ, -R4 ;  /* 0x000000ffff04b224 */ /* 0x000fca00078e0a04 */
[----:B------:R-:W-:-:S03]  /*13680*/  SEL R4, R75, R4, !P1 ;  /* 0x000000044b047207 */ /* 0x000fc60004800000 */
[--C-:B------:R-:W-:Y:S02]  /*13690*/  @!P6 IMAD.IADD R5, R5, 0x1, -R72.reuse ;  /* 0x000000010505e824 */ /* 0x100fe400078e0a48 */
[--C-:B------:R-:W-:Y:S02]  /*136a0*/  @!P5 IMAD.IADD R6, R6, 0x1, -R72.reuse ;  /* 0x000000010606d824 */ /* 0x100fe400078e0a48 */
[----:B------:R-:W-:Y:S01]  /*136b0*/  IMAD R4, R4, UR4, RZ ;  /* 0x0000000404047c24 */ /* 0x000fe2000f8e02ff */
[----:B------:R-:W0:Y:S01]  /*136c0*/  LDCU UR4, c[0x0][0x3b0] ;  /* 0x00007600ff0477ac */ /* 0x000e220008000800 */
[----:B------:R-:W-:Y:S01]  /*136d0*/  @!P4 IMAD.IADD R7, R7, 0x1, -R72 ;  /* 0x000000010707c824 */ /* 0x000fe200078e0a48 */
[C---:B------:R-:W-:Y:S02]  /*136e0*/  ISETP.GT.U32.AND P4, PT, R72.reuse, R5, PT ;  /* 0x000000054800720c */ /* 0x040fe40003f84070 */
[----:B------:R-:W-:Y:S02]  /*136f0*/  ISETP.GT.U32.AND P5, PT, R72, R6, PT ;  /* 0x000000064800720c */ /* 0x000fe40003fa4070 */
[----:B------:R-:W-:-:S02]  /*13700*/  LEA R43, P3, R4, R69, 0x1 ;  /* 0x00000045042b7211 */ /* 0x000fc400078608ff */
[----:B------:R-:W-:Y:S02]  /*13710*/  ISETP.GT.U32.AND P6, PT, R72, R7, PT ;  /* 0x000000074800720c */ /* 0x000fe40003fc4070 */
[----:B------:R-:W-:Y:S02]  /*13720*/  LEA.HI.X.SX32 R44, R4, R68, 0x1, P3 ;  /* 0x00000044042c7211 */ /* 0x000fe400018f0eff */
[----:B------:R-:W-:-:S03]  /*13730*/  ISETP.GE.AND P3, PT, R111, RZ, PT ;  /* 0x000000ff6f00720c */ /* 0x000fc60003f66270 */
[--C-:B------:R-:W-:Y:S01]  /*13740*/  @!P4 IMAD.IADD R5, R5, 0x1, -R72.reuse ;  /* 0x000000010505c824 */ /* 0x100fe200078e0a48 */
[----:B------:R-:W-:Y:S01]  /*13750*/  ISETP.GE.AND P4, PT, R109, RZ, PT ;  /* 0x000000ff6d00720c */ /* 0x000fe20003f86270 */
[----:B------:R-:W-:Y:S01]  /*13760*/  @!P5 IMAD.IADD R6, R6, 0x1, -R72 ;  /* 0x000000010606d824 */ /* 0x000fe200078e0a48 */
[----:B------:R-:W-:-:S03]  /*13770*/  ISETP.GE.AND P5, PT, R110, RZ, PT ;  /* 0x000000ff6e00720c */ /* 0x000fc60003fa6270 */
[----:B------:R-:W-:-:S04]  /*13780*/  @!P6 IMAD.IADD R7, R7, 0x1, -R72 ;  /* 0x000000010707e824 */ /* 0x000fc800078e0a48 */
[----:B------:R-:W-:Y:S01]  /*13790*/  @!P3 IMAD.MOV R7, RZ, RZ, -R7 ;  /* 0x000000ffff07b224 */ /* 0x000fe200078e0a07 */
[----:B------:R-:W-:Y:S03]  /*137a0*/  STL [R1+0x7b4], R110 ;  /* 0x0007b46e01007387 */ /* 0x000fe60000100800 */
[----:B------:R-:W-:Y:S01]  /*137b0*/  @!P4 IMAD.MOV R6, RZ, RZ, -R6 ;  /* 0x000000ffff06c224 */ /* 0x000fe200078e0a06 */
[----:B------:R-:W-:Y:S01]  /*137c0*/  SEL R7, R75, R7, !P1 ;  /* 0x000000074b077207 */ /* 0x000fe20004800000 */
[----:B------:R-:W-:Y:S01]  /*137d0*/  STL [R1+0x7bc], R111 ;  /* 0x0007bc6f01007387 */ /* 0x000fe20000100800 */
[----:B------:R-:W-:Y:S01]  /*137e0*/  @!P5 IMAD.MOV R5, RZ, RZ, -R5 ;  /* 0x000000ffff05d224 */ /* 0x000fe200078e0a05 */
[----:B------:R-:W-:Y:S02]  /*137f0*/  PRMT R8, RZ, 0x7610, R8 ;  /* 0x00007610ff087816 */ /* 0x000fe40000000008 */
[----:B------:R-:W-:Y:S01]  /*13800*/  STL [R1+0x7b8], R109 ;  /* 0x0007b86d01007387 */ /* 0x000fe20000100800 */
[----:B0-----:R-:W-:Y:S01]  /*13810*/  IMAD R7, R7, UR4, RZ ;  /* 0x0000000407077c24 */ /* 0x001fe2000f8e02ff */
[C---:B------:R-:W-:Y:S01]  /*13820*/  SEL R6, R75.reuse, R6, !P1 ;  /* 0x000000064b067207 */ /* 0x040fe20004800000 */
[----:B------:R-:W-:Y:S01]  /*13830*/  @P0 IMAD.MOV.U32 R45, RZ, RZ, R44 ;  /* 0x000000ffff2d0224 */ /* 0x000fe200078e002c */
[----:B------:R-:W-:Y:S01]  /*13840*/  STL [R1+0x128], R43 ;  /* 0x0001282b01007387 */ /* 0x000fe20000100800 */
[----:B------:R-:W-:Y:S01]  /*13850*/  SEL R75, R75, R5, !P1 ;  /* 0x000000054b4b7207 */ /* 0x000fe20004800000 */
[----:B------:R-:W0:Y:S02]  /*13860*/  LDCU UR4, c[0x0][0x3b0] ;  /* 0x00007600ff0477ac */ /* 0x000e240008000800 */
[----:B------:R1:W-:Y:S01]  /*13870*/  STL [R1+0x10c], R44 ;  /* 0x00010c2c01007387 */ /* 0x0003e20000100800 */
[----:B------:R-:W-:Y:S01]  /*13880*/  LEA R4, P1, R7, R69, 0x1 ;  /* 0x0000004507047211 */ /* 0x000fe200078208ff */
[----:B-1----:R-:W-:-:S02]  /*13890*/  @P0 IMAD.MOV.U32 R44, RZ, RZ, R43 ;  /* 0x000000ffff2c0224 */ /* 0x002fc400078e002b */
[----:B------:R-:W-:-:S03]  /*138a0*/  IMAD R43, R6, UR5, RZ ;  /* 0x00000005062b7c24 */ /* 0x000fc6000f8e02ff */
[----:B------:R1:W2:Y:S04]  /*138b0*/  @P0 LDG.E.U16 R8, desc[UR20][R44.64] ;  /* 0x000000142c080981 */ /* 0x0002a8000c1e1500 */
[----:B------:R-:W-:Y:S01]  /*138c0*/  STL [R1+0x11c], R4 ;  /* 0x00011c0401007387 */ /* 0x000fe20000100800 */
[----:B-1----:R-:W-:Y:S02]  /*138d0*/  LEA.HI.X.SX32 R44, R7, R68, 0x1, P1 ;  /* 0x00000044072c7211 */ /* 0x002fe400008f0eff */
[----:B------:R-:W-:-:S03]  /*138e0*/  LEA R7, P1, R43, R69, 0x1 ;  /* 0x000000452b077211 */ /* 0x000fc600078208ff */
[----:B------:R1:W-:Y:S01]  /*138f0*/  STL [R1+0x110], R44 ;  /* 0x0001102c01007387 */ /* 0x0003e20000100800 */
[----:B------:R-:W-:-:S03]  /*13900*/  @P0 IMAD.MOV.U32 R5, RZ, RZ, R44 ;  /* 0x000000ffff050224 */ /* 0x000fc600078e002c */
[----:B------:R-:W-:Y:S01]  /*13910*/  STL [R1+0x124], R7 ;  /* 0x0001240701007387 */ /* 0x000fe20000100800 */
[----:B-1----:R-:W-:-:S05]  /*13920*/  LEA.HI.X.SX32 R44, R43, R68, 0x1, P1 ;  /* 0x000000442b2c7211 */ /* 0x002fca00008f0eff */
[----:B------:R1:W-:Y:S04]  /*13930*/  STL [R1+0x120], R44 ;  /* 0x0001202c01007387 */ /* 0x0003e80000100800 */
[----:B------:R-:W2:Y:S04]  /*13940*/  LDL.LU R130, [R1+0x848] ;  /* 0x0008480001827983 */ /* 0x000ea80000300800 */
[----:B------:R-:W3:Y:S04]  /*13950*/  LDL.LU R131, [R1+0x844] ;  /* 0x0008440001837983 */ /* 0x000ee80000300800 */
[----:B------:R-:W4:Y:S04]  /*13960*/  LDL.LU R129, [R1+0x840] ;  /* 0x0008400001817983 */ /* 0x000f280000300800 */
        /* <DEDUP_REMOVED lines=12> */
[----:B------:R-:W4:Y:S04]  /*13a30*/  LDL R114, [R1+0x7b0] ;  /* 0x0007b00001727983 */ /* 0x000f280000100800 */
[----:B------:R-:W4:Y:S04]  /*13a40*/  LDL.LU R115, [R1+0x80c] ;  /* 0x00080c0001737983 */ /* 0x000f280000300800 */
[----:B------:R-:W4:Y:S04]  /*13a50*/  LDL.LU R113, [R1+0x808] ;  /* 0x0008080001717983 */ /* 0x000f280000300800 */
[----:B------:R-:W4:Y:S04]  /*13a60*/  LDL.LU R111, [R1+0x804] ;  /* 0x00080400016f7983 */ /* 0x000f280000300800 */
[----:B------:R-:W4:Y:S04]  /*13a70*/  LDL.LU R112, [R1+0x800] ;  /* 0x0008000001707983 */ /* 0x000f280000300800 */
[----:B------:R-:W4:Y:S04]  /*13a80*/  LDL.LU R110, [R1+0x7fc] ;  /* 0x0007fc00016e7983 */ /* 0x000f280000300800 */
[----:B------:R-:W4:Y:S01]  /*13a90*/  LDL.LU R109, [R1+0x7f8] ;  /* 0x0007f800016d7983 */ /* 0x000f220000300800 */
[----:B------:R-:W-:-:S02]  /*13aa0*/  @P0 IMAD.MOV.U32 R45, RZ, RZ, R44 ;  /* 0x000000ffff2d0224 */ /* 0x000fc400078e002c */
[----:B-1----:R-:W-:Y:S02]  /*13ab0*/  @P0 IMAD.MOV.U32 R44, RZ, RZ, R7 ;  /* 0x000000ffff2c0224 */ /* 0x002fe400078e0007 */
[----:B------:R-:W1:Y:S01]  /*13ac0*/  S2R R7, SR_TID.X ;  /* 0x0000000000077919 */ /* 0x000e620000002100 */
[----:B------:R-:W-:Y:S01]  /*13ad0*/  PRMT R6, RZ, 0x7610, R6 ;  /* 0x00007610ff067816 */ /* 0x000fe20000000006 */
[----:B0-----:R-:W-:-:S05]  /*13ae0*/  IMAD R75, R75, UR4, RZ ;  /* 0x000000044b4b7c24 */ /* 0x001fca000f8e02ff */
[C---:B------:R-:W-:Y:S01]  /*13af0*/  LEA R43, P1, R75.reuse, R69, 0x1 ;  /* 0x000000454b2b7211 */ /* 0x040fe200078208ff */
[----:B------:R0:W4:Y:S03]  /*13b00*/  @P0 LDG.E.U16 R6, desc[UR20][R4.64] ;  /* 0x0000001404060981 */ /* 0x000126000c1e1500 */
[----:B------:R-:W-:Y:S01]  /*13b10*/  LEA.HI.X.SX32 R68, R75, R68, 0x1, P1 ;  /* 0x000000444b447211 */ /* 0x000fe200008f0eff */
[----:B------:R-:W-:Y:S01]  /*13b20*/  STL [R1+0x118], R43 ;  /* 0x0001182b01007387 */ /* 0x000fe20000100800 */
[----:B0-----:R-:W-:-:S03]  /*13b30*/  PRMT R5, RZ, 0x7610, R5 ;  /* 0x00007610ff057816 */ /* 0x001fc60000000005 */
[----:B------:R1:W-:Y:S01]  /*13b40*/  STL [R1+0x114], R68 ;  /* 0x0001144401007387 */ /* 0x0003e20000100800 */
[----:B------:R-:W-:-:S03]  /*13b50*/  PRMT R4, RZ, 0x7610, R4 ;  /* 0x00007610ff047816 */ /* 0x000fc60000000004 */
[----:B------:R0:W4:Y:S02]  /*13b60*/  @P0 LDG.E.U16 R5, desc[UR20][R44.64] ;  /* 0x000000142c050981 */ /* 0x000124000c1e1500 */
[----:B0-----:R-:W-:Y:S02]  /*13b70*/  @P0 IMAD.MOV.U32 R45, RZ, RZ, R68 ;  /* 0x000000ffff2d0224 */ /* 0x001fe400078e0044 */
[----:B------:R-:W-:Y:S02]  /*13b80*/  @P0 IMAD.MOV.U32 R44, RZ, RZ, R43 ;  /* 0x000000ffff2c0224 */ /* 0x000fe400078e002b */
[----:B-1----:R-:W-:-:S03]  /*13b90*/  IMAD R68, R7, 0x80, R7 ;  /* 0x0000008007447824 */ /* 0x002fc600078e0207 */
[----:B------:R-:W4:Y:S01]  /*13ba0*/  @P0 LDG.E.U16 R4, desc[UR20][R44.64] ;  /* 0x000000142c040981 */ /* 0x000f22000c1e1500 */
[----:B------:R-:W-:Y:S01]  /*13bb0*/  IMAD.SHL.U32 R68, R68, 0x2, RZ ;  /* 0x0000000244447824 */ /* 0x000fe200078e00ff */
[----:B------:R-:W-:-:S04]  /*13bc0*/  SHF.R.U32.HI R133, RZ, 0x5, R7 ;  /* 0x00000005ff857819 */ /* 0x000fc80000011607 */
[----:B------:R-:W-:-:S04]  /*13bd0*/  LOP3.LUT R68, R68, 0x407e, RZ, 0xc0, !PT ;  /* 0x0000407e44447812 */ /* 0x000fc800078ec0ff */
[C---:B------:R-:W-:Y:S01]  /*13be0*/  LOP3.LUT R7, R68.reuse, 0x10, RZ, 0x3c, !PT ;  /* 0x0000001044077812 */ /* 0x040fe200078e3cff */
[----:B--2---:R-:W-:Y:S04]  /*13bf0*/  STS.U16 [R68+UR9], R130 ;  /* 0x0000008244007988 */ /* 0x004fe80008000409 */
[----:B---3--:R-:W-:Y:S04]  /*13c00*/  STS.U16 [R68+UR9+0x400], R131 ;  /* 0x0004008344007988 */ /* 0x008fe80008000409 */
[----:B----4-:R-:W-:Y:S04]  /*13c10*/  STS.U16 [R68+UR9+0x800], R129 ;  /* 0x0008008144007988 */ /* 0x010fe80008000409 */
[----:B------:R-:W-:Y:S04]  /*13c20*/  STS.U16 [R68+UR9+0xc00], R128 ;  /* 0x000c008044007988 */ /* 0x000fe80008000409 */
        /* <DEDUP_REMOVED lines=17> */
[----:B------:R0:W-:Y:S04]  /*13d40*/  STS.U16 [R7+UR9+0x1480], R109 ;  /* 0x0014806d07007988 */ /* 0x0001e80008000409 */
[----:B------:R1:W-:Y:S04]  /*13d50*/  STS.U16 [R7+UR9+0x1880], R160 ;  /* 0x001880a007007988 */ /* 0x0003e80008000409 */
[----:B------:R2:W-:Y:S01]  /*13d60*/  STS.U16 [R7+UR9+0x1c80], R159 ;  /* 0x001c809f07007988 */ /* 0x0005e20008000409 */
[C---:B------:R-:W-:Y:S01]  /*13d70*/  LOP3.LUT R43, R68.reuse, 0x30, RZ, 0x3c, !PT ;  /* 0x00000030442b7812 */ /* 0x040fe200078e3cff */
[----:B0-----:R-:W0:Y:S02]  /*13d80*/  LDC R109, c[0x0][0x3a0] ;  /* 0x0000e800ff6d7b82 */ /* 0x001e240000000800 */
[----:B------:R3:W-:Y:S04]  /*13d90*/  STS.U16 [R7+UR9+0x2080], R144 ;  /* 0x0020809007007988 */ /* 0x0007e80008000409 */
[----:B-1----:R1:W5:Y:S04]  /*13da0*/  LDL.LU R160, [R1+0xa48] ;  /* 0x000a480001a07983 */ /* 0x0023680000300800 */
[----:B--2---:R1:W5:Y:S04]  /*13db0*/  LDL.LU R159, [R1+0xa44] ;  /* 0x000a4400019f7983 */ /* 0x0043680000300800 */
[----:B---3--:R1:W5:Y:S04]  /*13dc0*/  LDL.LU R144, [R1+0xa40] ;  /* 0x000a400001907983 */ /* 0x0083680000300800 */
[----:B------:R2:W-:Y:S04]  /*13dd0*/  STS.U16 [R7+UR9+0x2480], R143 ;  /* 0x0024808f07007988 */ /* 0x0005e80008000409 */
[----:B------:R3:W-:Y:S04]  /*13de0*/  STS.U16 [R7+UR9+0x2880], R158 ;  /* 0x0028809e07007988 */ /* 0x0007e80008000409 */
[----:B------:R4:W-:Y:S04]  /*13df0*/  STS.U16 [R7+UR9+0x2c80], R157 ;  /* 0x002c809d07007988 */ /* 0x0009e80008000409 */
[----:B--2---:R1:W5:Y:S04]  /*13e00*/  LDL.LU R143, [R1+0xa3c] ;  /* 0x000a3c00018f7983 */ /* 0x0043680000300800 */
[----:B---3--:R1:W5:Y:S04]  /*13e10*/  LDL.LU R158, [R1+0xa38] ;  /* 0x000a3800019e7983 */ /* 0x0083680000300800 */
[----:B----4-:R1:W5:Y:S04]  /*13e20*/  LDL.LU R157, [R1+0xa34] ;  /* 0x000a3400019d7983 */ /* 0x0103680000300800 */
[----:B------:R2:W-:Y:S04]  /*13e30*/  STS.U16 [R7+UR9+0x3080], R142 ;  /* 0x0030808e07007988 */ /* 0x0005e80008000409 */
[----:B------:R3:W-:Y:S04]  /*13e40*/  STS.U16 [R7+UR9+0x3480], R141 ;  /* 0x0034808d07007988 */ /* 0x0007e80008000409 */
[----:B------:R4:W-:Y:S04]  /*13e50*/  STS.U16 [R7+UR9+0x3880], R71 ;  /* 0x0038804707007988 */ /* 0x0009e80008000409 */
[----:B--2---:R1:W5:Y:S04]  /*13e60*/  LDL.LU R142, [R1+0xa30] ;  /* 0x000a3000018e7983 */ /* 0x0043680000300800 */
[----:B---3--:R1:W5:Y:S04]  /*13e70*/  LDL.LU R141, [R1+0xa2c] ;  /* 0x000a2c00018d7983 */ /* 0x0083680000300800 */
[----:B----4-:R-:W2:Y:S04]  /*13e80*/  LDL.LU R71, [R1+0xa28] ;  /* 0x000a280001477983 */ /* 0x010ea80000300800 */
[----:B------:R3:W-:Y:S02]  /*13e90*/  STS.U16 [R7+UR9+0x3c80], R70 ;  /* 0x003c804607007988 */ /* 0x0007e40008000409 */
[C---:B---3--:R-:W-:Y:S01]  /*13ea0*/  LOP3.LUT R7, R68.reuse, 0x20, RZ, 0x3c, !PT ;  /* 0x0000002044077812 */ /* 0x048fe200078e3cff */
[----:B0-----:R-:W-:Y:S01]  /*13eb0*/  VIADD R109, R109, 0x7f ;  /* 0x0000007f6d6d7836 */ /* 0x001fe20000000000 */
[----:B------:R1:W5:Y:S04]  /*13ec0*/  LDL.LU R70, [R1+0xa24] ;  /* 0x000a240001467983 */ /* 0x0003680000300800 */
        /* <DEDUP_REMOVED lines=16> */
[----:B------:R-:W-:Y:S04]  /*13fd0*/  STS.U16 [R43+UR9+0x180], R94 ;  /* 0x0001805e2b007988 */ /* 0x000fe80008000409 */
[----:B------:R-:W-:Y:S04]  /*13fe0*/  STS.U16 [R43+UR9+0x580], R93 ;  /* 0x0005805d2b007988 */ /* 0x000fe80008000409 */
[----:B------:R-:W-:Y:S04]  /*13ff0*/  STS.U16 [R43+UR9+0x980], R92 ;  /* 0x0009805c2b007988 */ /* 0x000fe80008000409 */
[----:B------:R-:W-:Y:S04]  /*14000*/  STS.U16 [R43+UR9+0xd80], R91 ;  /* 0x000d805b2b007988 */ /* 0x000fe80008000409 */
[----:B------:R-:W-:Y:S04]  /*14010*/  STS.U16 [R43+UR9+0x1180], R90 ;  /* 0x0011805a2b007988 */ /* 0x000fe80008000409 */
[----:B------:R-:W-:Y:S04]  /*14020*/  STS.U16 [R43+UR9+0x1580], R89 ;  /* 0x001580592b007988 */ /* 0x000fe80008000409 */
[----:B------:R-:W-:Y:S04]  /*14030*/  STS.U16 [R43+UR9+0x1980], R88 ;  /* 0x001980582b007988 */ /* 0x000fe80008000409 */
[----:B------:R-:W-:Y:S01]  /*14040*/  STS.U16 [R43+UR9+0x1d80], R87 ;  /* 0x001d80572b007988 */ /* 0x000fe20008000409 */
[----:B0-----:R-:W-:-:S03]  /*14050*/  LOP3.LUT R7, R68, 0x40, RZ, 0x3c, !PT ;  /* 0x0000004044077812 */ /* 0x001fc600078e3cff */
        /* <DEDUP_REMOVED lines=60> */
[----:B------:R-:W-:Y:S01]  /*14420*/  STS.U16 [R38+UR9+0x780], R19 ;  /* 0x0007801326007988 */ /* 0x000fe20008000409 */
[----:B0-----:R-:W-:-:S03]  /*14430*/  SHF.R.S32.HI R7, RZ, 0x1f, R109 ;  /* 0x0000001fff077819 */ /* 0x001fc6000001146d */
[----:B------:R-:W-:Y:S04]  /*14440*/  STS.U16 [R38+UR9+0xb80], R18 ;  /* 0x000b801226007988 */ /* 0x000fe80008000409 */
[----:B------:R-:W-:Y:S01]  /*14450*/  STS.U16 [R38+UR9+0xf80], R17 ;  /* 0x000f801126007988 */ /* 0x000fe20008000409 */
[----:B------:R-:W-:-:S03]  /*14460*/  LEA.HI R7, R7, R109, RZ, 0x7 ;  /* 0x0000006d07077211 */ /* 0x000fc600078f38ff */
[----:B------:R-:W-:Y:S04]  /*14470*/  STS.U16 [R38+UR9+0x1380], R16 ;  /* 0x0013801026007988 */ /* 0x000fe80008000409 */
[----:B------:R-:W-:Y:S04]  /*14480*/  STS.U16 [R38+UR9+0x1780], R15 ;  /* 0x0017800f26007988 */ /* 0x000fe80008000409 */
[----:B------:R-:W-:Y:S04]  /*14490*/  STS.U16 [R38+UR9+0x1b80], R14 ;  /* 0x001b800e26007988 */ /* 0x000fe80008000409 */
[----:B------:R-:W-:Y:S01]  /*144a0*/  STS.U16 [R38+UR9+0x1f80], R13 ;  /* 0x001f800d26007988 */ /* 0x000fe20008000409 */
[----:B------:R-:W-:-:S03]  /*144b0*/  SHF.R.S32.HI R7, RZ, 0x7, R7 ;  /* 0x00000007ff077819 */ /* 0x000fc60000011407 */
[----:B------:R-:W-:Y:S04]  /*144c0*/  STS.U16 [R38+UR9+0x2380], R12 ;  /* 0x0023800c26007988 */ /* 0x000fe80008000409 */
[----:B------:R-:W-:Y:S04]  /*144d0*/  STS.U16 [R38+UR9+0x2780], R11 ;  /* 0x0027800b26007988 */ /* 0x000fe80008000409 */
[----:B------:R-:W-:Y:S04]  /*144e0*/  STS.U16 [R38+UR9+0x2b80], R10 ;  /* 0x002b800a26007988 */ /* 0x000fe80008000409 */
[----:B------:R-:W-:Y:S04]  /*144f0*/  STS.U16 [R38+UR9+0x2f80], R9 ;  /* 0x002f800926007988 */ /* 0x000fe80008000409 */
[----:B------:R-:W-:Y:S04]  /*14500*/  STS.U16 [R38+UR9+0x3380], R8 ;  /* 0x0033800826007988 */ /* 0x000fe80008000409 */
[----:B------:R-:W-:Y:S04]  /*14510*/  STS.U16 [R38+UR9+0x3780], R6 ;  /* 0x0037800626007988 */ /* 0x000fe80008000409 */
[----:B------:R0:W-:Y:S04]  /*14520*/  STS.U16 [R38+UR9+0x3b80], R5 ;  /* 0x003b800526007988 */ /* 0x0001e80008000409 */
[----:B------:R1:W-:Y:S01]  /*14530*/  STS.U16 [R38+UR9+0x3f80], R4 ;  /* 0x003f800426007988 */ /* 0x0003e20008000409 */
[----:B------:R3:W-:Y:S06]  /*14540*/  MEMBAR.ALL.CTA ;  /* 0x0000000000007992 */ /* 0x0007ec0000008000 */
[----:B---3--:R-:W3:Y:S01]  /*14550*/  FENCE.VIEW.ASYNC.S ;  /* 0x00000000000073c6 */ /* 0x008ee20000000000 */
[----:B0-----:R-:W-:-:S03]  /*14560*/  VIMNMX R5, PT, PT, R7, 0x1, !PT ;  /* 0x0000000107057848 */ /* 0x001fc60007fe0100 */
[----:B------:R1:W5:Y:S02]  /*14570*/  LDL.LU R3, [R1+0xa20] ;  /* 0x000a200001037983 */ /* 0x0003640000300800 */
[----:B------:R-:W-:Y:S02]  /*14580*/  VIADD R5, R5, 0xffffffff ;  /* 0xffffffff05057836 */ /* 0x000fe40000000000 */
[----:B------:R1:W5:Y:S01]  /*14590*/  LDL.LU R2, [R1+0xa1c] ;  /* 0x000a1c0001027983 */ /* 0x0003620000300800 */
[----:B---3--:R-:W-:Y:S01]  /*145a0*/  BAR.SYNC.DEFER_BLOCKING 0x0 ;  /* 0x0000000000007b1d */ /* 0x008fe20000010000 */
[----:B------:R-:W-:Y:S01]  /*145b0*/  ISETP.NE.U32.AND P0, PT, R133, RZ, PT ;  /* 0x000000ff8500720c */ /* 0x000fe20003f05070 */
[----:B------:R-:W-:-:S04]  /*145c0*/  UIADD3 UR4, UPT, UPT, UR9, 0x8000, URZ ;  /* 0x0000800009047890 */ /* 0x000fc8000fffe0ff */
[----:B------:R1:W-:Y:S01]  /*145d0*/  STL [R1+0x798], R5 ;  /* 0x0007980501007387 */ /* 0x0003e20000100800 */
[----:B------:R-:W-:Y:S01]  /*145e0*/  USHF.R.U32.HI UR4, URZ, 0x4, UR4 ;  /* 0x00000004ff047899 */ /* 0x000fe20008011604 */
[----:B------:R-:W-:-:S03]  /*145f0*/  ISETP.LT.OR P1, PT, R109, 0x80, P0 ;  /* 0x000000806d00780c */ /* 0x000fc60000721670 */
[----:B------:R-:W-:-:S04]  /*14600*/  USGXT.U32 UR12, UR4, 0xe ;  /* 0x0000000e040c789a */ /* 0x000fc80008000000 */
[----:B------:R-:W-:Y:S01]  /*14610*/  UIADD3 UR7, UP1, UPT, UR12, 0x2, URZ ;  /* 0x000000020c077890 */ /* 0x000fe2000ff3e0ff */
[----:B------:R-:W-:Y:S01]  /*14620*/  UMOV UR4, URZ ;  /* 0x000000ff00047c82 */ /* 0x000fe20008000000 */
[----:B------:R-:W-:Y:S02]  /*14630*/  UIADD3 UR11, UPT, UPT, UR8, 0x80, URZ ;  /* 0x00000080080b7890 */ /* 0x000fe4000fffe0ff */
[----:B------:R-:W-:Y:S01]  /*14640*/  UIADD3.X UR13, UPT, UPT, UR4, 0x40004040, URZ, UP1, !UPT ;  /* 0x40004040040d7890 */ /* 0x000fe20008ffe4ff */
[----:B------:R-:W-:Y:S01]  /*14650*/  ISETP.NE.U32.AND P3, PT, R5, RZ, PT ;  /* 0x000000ff0500720c */ /* 0x000fe20003f65070 */
[----:B--2---:R-:W-:Y:S01]  /*14660*/  IMAD.SHL.U32 R71, R71, 0x80, RZ ;  /* 0x0000008047477824 */ /* 0x004fe200078e00ff */
[----:B-1----:R-:W-:Y:S11]  /*14670*/  @P1 BRA `(.L_x_7) ;  /* 0x0000000000c01947 */ /* 0x002ff60003800000 */
[----:B------:R-:W-:Y:S01]  /*14680*/  USHF.R.U32.HI UR14, URZ, 0x4, UR9 ;  /* 0x00000004ff0e7899 */ /* 0x000fe20008011609 */
[----:B------:R-:W-:Y:S01]  /*14690*/  UMOV UR4, URZ ;  /* 0x000000ff00047c82 */ /* 0x000fe20008000000 */
[----:B------:R-:W-:Y:S02]  /*146a0*/  UIADD3 UR16, UPT, UPT, UR8, 0x88, URZ ;  /* 0x0000008808107890 */ /* 0x000fe4000fffe0ff */
[----:B------:R-:W-:Y:S02]  /*146b0*/  USGXT.U32 UR14, UR14, 0xe ;  /* 0x0000000e0e0e789a */ /* 0x000fe40008000000 */
[----:B------:R-:W-:Y:S02]  /*146c0*/  UIADD3 UR17, UPT, UPT, UR8, 0x90, URZ ;  /* 0x0000009008117890 */ /* 0x000fe4000fffe0ff */
[----:B------:R-:W-:Y:S02]  /*146d0*/  UIADD3 UR38, UP1, UPT, UR14, 0x2, URZ ;  /* 0x000000020e267890 */ /* 0x000fe4000ff3e0ff */
[----:B------:R-:W-:-:S02]  /*146e0*/  UIADD3 UR24, UPT, UPT, UR8, 0x98, URZ ;  /* 0x0000009808187890 */ /* 0x000fc4000fffe0ff */
[----:B------:R-:W-:Y:S02]  /*146f0*/  UIADD3.X UR39, UPT, UPT, UR4, 0x40004040, URZ, UP1, !UPT ;  /* 0x4000404004277890 */ /* 0x000fe40008ffe4ff */
[----:B------:R-:W-:Y:S02]  /*14700*/  UIADD3 UR25, UPT, UPT, UR8, 0xa0, URZ ;  /* 0x000000a008197890 */ /* 0x000fe4000fffe0ff */
[----:B------:R-:W-:Y:S02]  /*14710*/  UIADD3.64 UR18, UPT, UPT, UR38, 0x2, URZ ;  /* 0x0000000226127897 */ /* 0x000fe4000fffe0ff */
[----:B------:R-:W-:Y:S02]  /*14720*/  UIADD3.64 UR22, UPT, UPT, UR38, 0x4, URZ ;  /* 0x0000000426167897 */ /* 0x000fe4000fffe0ff */
[----:B------:R-:W-:Y:S02]  /*14730*/  UIADD3.64 UR26, UPT, UPT, UR38, 0x3fe, URZ ;  /* 0x000003fe261a7897 */ /* 0x000fe4000fffe0ff */
[----:B------:R-:W-:-:S02]  /*14740*/  UIADD3 UR30, UPT, UPT, UR8, 0xa8, URZ ;  /* 0x000000a8081e7890 */ /* 0x000fc4000fffe0ff */
[----:B------:R-:W-:Y:S02]  /*14750*/  UIADD3.64 UR28, UPT, UPT, UR38, 0x400, URZ ;  /* 0x00000400261c7897 */ /* 0x000fe4000fffe0ff */
[----:B------:R-:W-:Y:S02]  /*14760*/  UIADD3 UR31, UPT, UPT, UR8, 0xb0, URZ ;  /* 0x000000b0081f7890 */ /* 0x000fe4000fffe0ff */
[----:B------:R-:W-:Y:S01]  /*14770*/  UIADD3.64 UR32, UPT, UPT, UR38, 0x402, URZ ;  /* 0x0000040226207897 */ /* 0x000fe2000fffe0ff */
[----:B------:R-:W-:Y:S01]  /*14780*/  UMOV UR40, 0x0 ;  /* 0x0000000000287882 */ /* 0x000fe20000000000 */
[----:B------:R-:W-:Y:S01]  /*14790*/  UMOV UR41, 0x8200490 ;  /* 0x0820049000297882 */ /* 0x000fe20000000000 */
[----:B------:R-:W-:Y:S02]  /*147a0*/  UIADD3 UR36, UPT, UPT, UR8, 0xb8, URZ ;  /* 0x000000b808247890 */ /* 0x000fe4000fffe0ff */
[----:B------:R-:W-:Y:S01]  /*147b0*/  UIADD3.64 UR34, UPT, UPT, UR38, 0x404, URZ ;  /* 0x0000040426227897 */ /* 0x000fe2000fffe0ff */
[----:B------:R-:W-:Y:S01]  /*147c0*/  UMOV UR15, 0x40004040 ;  /* 0x40004040000f7882 */ /* 0x000fe20000000000 */
[----:B------:R-:W-:Y:S01]  /*147d0*/  UMOV UR42, 0x0 ;  /* 0x00000000002a7882 */ /* 0x000fe20000000000 */
[----:B------:R-:W-:Y:S01]  /*147e0*/  UMOV UR43, 0x8200490 ;  /* 0x08200490002b7882 */ /* 0x000fe20000000000 */
[----:B------:R-:W-:Y:S01]  /*147f0*/  UMOV UR44, 0x0 ;  /* 0x00000000002c7882 */ /* 0x000fe20000000000 */
[----:B------:R-:W-:Y:S01]  /*14800*/  UMOV UR45, 0x8200490 ;  /* 0x08200490002d7882 */ /* 0x000fe20000000000 */
[----:B------:R0:W-:Y:S01]  /*14810*/  UTCHMMA tmem[UR11], gdesc[UR14], tmem[UR8], tmem[UR40], idesc[UR41], !UPT ;  /* 0x00ff280e0b0079ea */ /* 0x0001e2000f800008 */
[----:B------:R-:W-:Y:S01]  /*14820*/  UMOV UR46, 0x0 ;  /* 0x00000000002e7882 */ /* 0x000fe20000000000 */
[----:B------:R-:W-:Y:S01]  /*14830*/  UMOV UR47, 0x8200490 ;  /* 0x08200490002f7882 */ /* 0x000fe20000000000 */
[----:B------:R0:W-:Y:S01]  /*14840*/  UTCHMMA tmem[UR16], gdesc[UR38], tmem[UR8], tmem[UR42], idesc[UR43], UPT ;  /* 0x00ff2a26100079ea */ /* 0x0001e2000b800008 */
        /* <DEDUP_REMOVED lines=8> */
[----:B------:R-:W-:Y:S01]  /*148d0*/  UMOV UR4, UR6 ;  /* 0x0000000600047c82 */ /* 0x000fe20008000000 */
[----:B------:R-:W-:Y:S01]  /*148e0*/  UMOV UR5, URZ ;  /* 0x000000ff00057c82 */ /* 0x000fe20008000000 */
[----:B------:R0:W-:Y:S01]  /*148f0*/  UTCHMMA tmem[UR25], gdesc[UR26], tmem[UR8], tmem[UR48], idesc[UR49], UPT ;  /* 0x00ff301a190079ea */ /* 0x0001e2000b800008 */
[----:B------:R-:W-:Y:S01]  /*14900*/  UMOV UR54, 0x0 ;  /* 0x0000000000367882 */ /* 0x000fe20000000000 */
[----:B------:R-:W-:Y:S01]  /*14910*/  UMOV UR55, 0x8200490 ;  /* 0x0820049000377882 */ /* 0x000fe20000000000 */
[----:B------:R0:W-:Y:S01]  /*14920*/  UTCHMMA tmem[UR30], gdesc[UR28], tmem[UR8], tmem[UR50], idesc[UR51], UPT ;  /* 0x00ff321c1e0079ea */ /* 0x0001e2000b800008 */
[----:B------:R-:W-:Y:S01]  /*14930*/  UMOV UR4, UR4 ;  /* 0x0000000400047c82 */ /* 0x000fe20008000000 */
[----:B------:R0:W-:Y:S01]  /*14940*/  UTCHMMA tmem[UR31], gdesc[UR32], tmem[UR8], tmem[UR52], idesc[UR53], UPT ;  /* 0x00ff34201f0079ea */ /* 0x0001e2000b800008 */
[----:B------:R0:W-:Y:S01]  /*14950*/  UTCHMMA tmem[UR36], gdesc[UR34], tmem[UR8], tmem[UR54], idesc[UR55], UPT ;  /* 0x00ff3622240079ea */ /* 0x0001e2000b800008 */
[----:B------:R0:W-:Y:S01]  /*14960*/  UTCBAR [UR4], URZ ;  /* 0x000000ff040073e9 */ /* 0x0001e200080000ff */
[----:B------:R-:W-:Y:S01]  /*14970*/  NOP ;  /* 0x0000000000007918 */ /* 0x000fe20000000000 */
.L_x_7:
[----:B0-----:R-:W-:Y:S01]  /*14980*/  UMOV UR4, URZ ;  /* 0x000000ff00047c82 */ /* 0x001fe20008000000 */
[----:B------:R-:W-:Y:S01]  /*14990*/  UMOV UR14, UR7 ;  /* 0x00000007000e7c82 */ /* 0x000fe20008000000 */
[----:B------:R-:W-:Y:S01]  /*149a0*/  UMOV UR15, UR13 ;  /* 0x0000000d000f7c82 */ /* 0x000fe20008000000 */
[----:B-----5:R-:W-:Y:S02]  /*149b0*/  IMAD.SHL.U32 R72, R70, 0x80, RZ ;  /* 0x0000008046487824 */ /* 0x020fe400078e00ff */
[----:B------:R-:W-:Y:S01]  /*149c0*/  IMAD.MOV.U32 R140, RZ, RZ, RZ ;  /* 0x000000ffff8c7224 */ /* 0x000fe200078e00ff */
[----:B------:R-:W-:Y:S06]  /*149d0*/  @!P3 BRA `(.L_x_8) ;  /* 0x000000b800a4b947 */ /* 0x000fec0003800000 */
[----:B------:R-:W-:Y:S01]  /*149e0*/  SHF.R.S32.HI R69, RZ, 0x1f, R71 ;  /* 0x0000001fff457819 */ /* 0x000fe20000011447 */
[C---:B------:R-:W-:Y:S01]  /*149f0*/  IMAD.SHL.U32 R70, R71.reuse, 0x2, RZ ;  /* 0x0000000247467824 */ /* 0x040fe200078e00ff */
[----:B------:R-:W-:Y:S01]  /*14a00*/  SHF.R.S32.HI R4, RZ, 0x1f, R72 ;  /* 0x0000001fff047819 */ /* 0x000fe20000011448 */
[----:B------:R-:W-:Y:S01]  /*14a10*/  UIADD3.64 UR22, UPT, UPT, UR14, 0x2, URZ ;  /* 0x000000020e167897 */ /* 0x000fe2000fffe0ff */
[----:B------:R-:W-:Y:S01]  /*14a20*/  SHF.L.U64.HI R69, R71, 0x1, R69 ;  /* 0x0000000147457819 */ /* 0x000fe20000010245 */
[----:B------:R-:W-:Y:S01]  /*14a30*/  UIADD3.64 UR24, UPT, UPT, UR14, 0x4, URZ ;  /* 0x000000040e187897 */ /* 0x000fe2000fffe0ff */
[C---:B------:R-:W-:Y:S01]  /*14a40*/  SHF.L.U64.HI R71, R72.reuse, 0x1, R4 ;  /* 0x0000000148477819 */ /* 0x040fe20000010204 */
[----:B------:R-:W-:Y:S01]  /*14a50*/  IMAD.SHL.U32 R72, R72, 0x2, RZ ;  /* 0x0000000248487824 */ /* 0x000fe200078e00ff */
[----:B------:R-:W-:Y:S02]  /*14a60*/  UIADD3.64 UR26, UPT, UPT, UR14, 0x3fe, URZ ;  /* 0x000003fe0e1a7897 */ /* 0x000fe4000fffe0ff */
[----:B------:R-:W-:-:S02]  /*14a70*/  UIADD3.64 UR28, UPT, UPT, UR14, 0x400, URZ ;  /* 0x000004000e1c7897 */ /* 0x000fc4000fffe0ff */
[----:B------:R-:W-:Y:S02]  /*14a80*/  UIADD3.64 UR30, UPT, UPT, UR14, 0x402, URZ ;  /* 0x000004020e1e7897 */ /* 0x000fe4000fffe0ff */
[----:B------:R-:W-:Y:S01]  /*14a90*/  UIADD3.64 UR32, UPT, UPT, UR14, 0x404, URZ ;  /* 0x000004040e207897 */ /* 0x000fe2000fffe0ff */
[----:B------:R-:W-:Y:S01]  /*14aa0*/  UMOV UR18, 0x1 ;  /* 0x0000000100127882 */ /* 0x000fe20000000000 */
[----:B------:R-:W-:-:S10]  /*14ab0*/  UMOV UR5, URZ ;  /* 0x000000ff00057c82 */ /* 0x000fd40008000000 */
.L_x_11:
[----:B------:R-:W2:Y:S01]  /*14ac0*/  LDL.LU R5, [R1+0x39c] ;  /* 0x00039c0001057983 */ /* 0x000ea20000300800 */
[----:B------:R-:W0:Y:S03]  /*14ad0*/  LDC R110, c[0x0][0x3a0] ;  /* 0x0000e800ff6e7b82 */ /* 0x000e260000000800 */
[----:B------:R-:W3:Y:S04]  /*14ae0*/  LDL.LU R4, [R1+0x3a0] ;  /* 0x0003a00001047983 */ /* 0x000ee80000300800 */
[----:B------:R1:W-:Y:S04]  /*14af0*/  STL [R1+0xa34], R143 ;  /* 0x000a348f01007387 */ /* 0x0003e80000100800 */
[----:B-1----:R-:W4:Y:S04]  /*14b00*/  LDL.LU R143, [R1+0x3a8] ;  /* 0x0003a800018f7983 */ /* 0x002f280000300800 */
[----:B------:R1:W-:Y:S04]  /*14b10*/  STL [R1+0xa30], R142 ;  /* 0x000a308e01007387 */ /* 0x0003e80000100800 */
[----:B-1----:R-:W4:Y:S04]  /*14b20*/  LDL.LU R142, [R1+0x3b8] ;  /* 0x0003b800018e7983 */ /* 0x002f280000300800 */
[----:B------:R1:W-:Y:S04]  /*14b30*/  STL [R1+0xa2c], R141 ;  /* 0x000a2c8d01007387 */ /* 0x0003e80000100800 */
[----:B-1----:R-:W4:Y:S04]  /*14b40*/  LDL.LU R141, [R1+0x3b0] ;  /* 0x0003b000018d7983 */ /* 0x002f280000300800 */
[----:B------:R1:W-:Y:S04]  /*14b50*/  STL [R1+0xa28], R70 ;  /* 0x000a284601007387 */ /* 0x0003e80000100800 */
[----:B-1----:R-:W4:Y:S01]  /*14b60*/  LDL.LU R70, [R1+0x3a4] ;  /* 0x0003a40001467983 */ /* 0x002f220000300800 */
[----:B------:R-:W-:Y:S01]  /*14b70*/  VIADD R140, R140, 0x1 ;  /* 0x000000018c8c7836 */ /* 0x000fe20000000000 */
[----:B------:R-:W-:-:S02]  /*14b80*/  IADD3 R2, P5, PT, R2, R72, RZ ;  /* 0x0000004802027210 */ /* 0x000fc40007fbe0ff */
[----:B------:R1:W-:Y:S01]  /*14b90*/  STL [R1+0xa24], R69 ;  /* 0x000a244501007387 */ /* 0x0003e20000100800 */
[----:B0-----:R-:W-:Y:S01]  /*14ba0*/  IMAD R110, R140, -0x80, R110 ;  /* 0xffffff808c6e7824 */ /* 0x001fe200078e026e */
[----:B------:R-:W-:Y:S01]  /*14bb0*/  PRMT R111, RZ, 0x7610, R111 ;  /* 0x00007610ff6f7816 */ /* 0x000fe2000000006f */
[----:B------:R-:W-:Y:S01]  /*14bc0*/  IMAD.X R3, R3, 0x1, R71, P5 ;  /* 0x0000000103037824 */ /* 0x000fe200028e0647 */
[----:B------:R-:W-:Y:S01]  /*14bd0*/  STL [R1+0xa20], R68 ;  /* 0x000a204401007387 */ /* 0x000fe20000100800 */
[----:B------:R-:W-:Y:S02]  /*14be0*/  PRMT R109, RZ, 0x7610, R109 ;  /* 0x00007610ff6d7816 */ /* 0x000fe4000000006d */
[C---:B------:R-:W-:Y:S01]  /*14bf0*/  ISETP.GT.AND P1, PT, R110.reuse, 0x1, PT ;  /* 0x000000016e00780c */ /* 0x040fe20003f24270 */
[----:B------:R0:W-:Y:S01]  /*14c00*/  STL [R1+0xa1c], R0 ;  /* 0x000a1c0001007387 */ /* 0x0001e20000100800 */
[----:B------:R-:W-:Y:S02]  /*14c10*/  PRMT R108, RZ, 0x7610, R108 ;  /* 0x00007610ff6c7816 */ /* 0x000fe4000000006c */
[----:B------:R-:W-:-:S13]  /*14c20*/  ISETP.GT.AND P4, PT, R110, RZ, PT ;  /* 0x000000ff6e00720c */ /* 0x000fda0003f84270 */
[----:B------:R-:W4:Y:S01]  /*14c30*/  @P4 LDG.E.U16 R109, desc[UR20][R2.64] ;  /* 0x00000014026d4981 */ /* 0x000f22000c1e1500 */
[----:B---3--:R-:W-:-:S05]  /*14c40*/  IADD3 R4, P3, PT, R4, R72, RZ ;  /* 0x0000004804047210 */ /* 0x008fca0007f7e0ff */
[----:B--2---:R-:W-:Y:S01]  /*14c50*/  IMAD.X R5, R5, 0x1, R71, P3 ;  /* 0x0000000105057824 */ /* 0x004fe200018e0647 */
[----:B------:R-:W-:Y:S01]  /*14c60*/  ISETP.GT.AND P3, PT, R110, 0x2, PT ;  /* 0x000000026e00780c */ /* 0x000fe20003f64270 */
[----:B------:R2:W-:Y:S04]  /*14c70*/  STL [R1+0x3a0], R4 ;  /* 0x0003a00401007387 */ /* 0x0005e80000100800 */
[----:B------:R3:W-:Y:S01]  /*14c80*/  STL [R1+0x39c], R5 ;  /* 0x00039c0501007387 */ /* 0x0007e20000100800 */
[----:B----4-:R-:W-:-:S03]  /*14c90*/  IADD3 R143, P5, PT, R143, R72, RZ ;  /* 0x000000488f8f7210 */ /* 0x010fc60007fbe0ff */
[----:B-1----:R-:W4:Y:S04]  /*14ca0*/  LDL.LU R69, [R1+0x3b4] ;  /* 0x0003b40001457983 */ /* 0x002f280000300800 */
[----:B0-----:R-:W4:Y:S04]  /*14cb0*/  LDL.LU R0, [R1+0x3c0] ;  /* 0x0003c00001007983 */ /* 0x001f280000300800 */
[----:B------:R-:W-:Y:S04]  /*14cc0*/  STL [R1+0x3a8], R143 ;  /* 0x0003a88f01007387 */ /* 0x000fe80000100800 */
[----:B------:R2:W4:Y:S02]  /*14cd0*/  @P1 LDG.E.U16 R111, desc[UR20][R4.64] ;  /* 0x00000014046f1981 */ /* 0x000524000c1e1500 */
[----:B--2---:R-:W-:Y:S01]  /*14ce0*/  @P3 IMAD.MOV.U32 R4, RZ, RZ, R143 ;  /* 0x000000ffff043224 */ /* 0x004fe200078e008f */
[-C--:B------:R-:W-:Y:S01]  /*14cf0*/  IADD3 R141, P6, PT, R141, R72.reuse, RZ ;  /* 0x000000488d8d7210 */ /* 0x080fe20007fde0ff */
[----:B------:R-:W-:Y:S01]  /*14d00*/  IMAD.X R70, R70, 0x1, R71, P5 ;  /* 0x0000000146467824 */ /* 0x000fe200028e0647 */
[----:B------:R-:W-:-:S03]  /*14d10*/  IADD3 R142, P5, PT, R142, R72, RZ ;  /* 0x000000488e8e7210 */ /* 0x000fc60007fbe0ff */
[----:B---3--:R-:W-:Y:S01]  /*14d20*/  @P3 IMAD.MOV.U32 R5, RZ, RZ, R70 ;  /* 0x000000ffff053224 */ /* 0x008fe200078e0046 */
[----:B------:R0:W-:Y:S04]  /*14d30*/  STL [R1+0x3a4], R70 ;  /* 0x0003a44601007387 */ /* 0x0001e80000100800 */
[----:B------:R1:W5:Y:S04]  /*14d40*/  @P3 LDG.E.U16 R108, desc[UR20][R4.64] ;  /* 0x00000014046c3981 */ /* 0x000368000c1e1500 */
[----:B0-----:R-:W2:Y:S04]  /*14d50*/  LDL.LU R70, [R1+0x3bc] ;  /* 0x0003bc0001467983 */ /* 0x001ea80000300800 */
[----:B------:R0:W-:Y:S04]  /*14d60*/  STL [R1+0x3b0], R141 ;  /* 0x0003b08d01007387 */ /* 0x0001e80000100800 */
[----:B------:R-:W3:Y:S04]  /*14d70*/  LDL.LU R143, [R1+0x3c8] ;  /* 0x0003c800018f7983 */ /* 0x000ee80000300800 */
[----:B------:R-:W-:Y:S04]  /*14d80*/  STL [R1+0x3b8], R142 ;  /* 0x0003b88e01007387 */ /* 0x000fe80000100800 */
[----:B------:R-:W3:Y:S04]  /*14d90*/  LDL.LU R68, [R1+0x3d0] ;  /* 0x0003d00001447983 */ /* 0x000ee80000300800 */
[----:B------:R-:W3:Y:S01]  /*14da0*/  LDL.LU R5, [R1+0x3ac] ;  /* 0x0003ac0001057983 */ /* 0x000ee20000300800 */
[----:B------:R-:W-:-:S02]  /*14db0*/  ISETP.GT.AND P4, PT, R110, 0x3, PT ;  /* 0x000000036e00780c */ /* 0x000fc40003f84270 */
[C---:B------:R-:W-:Y:S02]  /*14dc0*/  ISETP.GT.AND P1, PT, R110.reuse, 0x4, PT ;  /* 0x000000046e00780c */ /* 0x040fe40003f24270 */
[----:B------:R-:W-:Y:S02]  /*14dd0*/  PRMT R107, RZ, 0x7610, R107 ;  /* 0x00007610ff6b7816 */ /* 0x000fe4000000006b */
[----:B------:R-:W-:Y:S02]  /*14de0*/  ISETP.GT.AND P3, PT, R110, 0x5, PT ;  /* 0x000000056e00780c */ /* 0x000fe40003f64270 */
[----:B------:R-:W-:-:S05]  /*14df0*/  PRMT R6, RZ, 0x7610, R6 ;  /* 0x00007610ff067816 */ /* 0x000fca0000000006 */
[----:B-1----:R-:W-:Y:S01]  /*14e00*/  @P4 IMAD.MOV.U32 R4, RZ, RZ, R141 ;  /* 0x000000ffff044224 */ /* 0x002fe200078e008d */
[----:B------:R-:W-:Y:S01]  /*14e10*/  PRMT R106, RZ, 0x7610, R106 ;  /* 0x00007610ff6a7816 */ /* 0x000fe2000000006a */
[----:B----4-:R-:W-:Y:S01]  /*14e20*/  IMAD.X R69, R69, 0x1, R71, P5 ;  /* 0x0000000145457824 */ /* 0x010fe200028e0647 */
[----:B------:R-:W-:-:S05]  /*14e30*/  IADD3 R0, P5, PT, R0, R72, RZ ;  /* 0x0000004800007210 */ /* 0x000fca0007fbe0ff */
[--C-:B--2---:R-:W-:Y:S02]  /*14e40*/  IMAD.X R70, R70, 0x1, R71.reuse, P5 ;  /* 0x0000000146467824 */ /* 0x104fe400028e0647 */
[----:B---3--:R-:W-:Y:S01]  /*14e50*/  IMAD.X R5, R5, 0x1, R71, P6 ;  /* 0x0000000105057824 */ /* 0x008fe200030e0647 */
[----:B------:R-:W-:-:S04]  /*14e60*/  IADD3 R143, P6, PT, R143, R72, RZ ;  /* 0x000000488f8f7210 */ /* 0x000fc80007fde0ff */
[----:B------:R1:W-:Y:S04]  /*14e70*/  STL [R1+0x3ac], R5 ;  /* 0x0003ac0501007387 */ /* 0x0003e80000100800 */
[----:B------:R2:W5:Y:S01]  /*14e80*/  @P4 LDG.E.U16 R107, desc[UR20][R4.64] ;  /* 0x00000014046b4981 */ /* 0x000562000c1e1500 */
[----:B------:R-:W-:-:S03]  /*14e90*/  IADD3 R68, P5, PT, R68, R72, RZ ;  /* 0x0000004844447210 */ /* 0x000fc60007fbe0ff */
[----:B------:R3:W-:Y:S04]  /*14ea0*/  STL [R1+0x3b4], R69 ;  /* 0x0003b44501007387 */ /* 0x0007e80000100800 */
[----:B0-----:R-:W4:Y:S01]  /*14eb0*/  LDL.LU R141, [R1+0x3cc] ;  /* 0x0003cc00018d7983 */ /* 0x001f220000300800 */
[----:B--2---:R-:W-:Y:S02]  /*14ec0*/  @P1 IMAD.MOV.U32 R4, RZ, RZ, R142 ;  /* 0x000000ffff041224 */ /* 0x004fe400078e008e */
[----:B-1----:R-:W-:Y:S02]  /*14ed0*/  @P1 IMAD.MOV.U32 R5, RZ, RZ, R69 ;  /* 0x000000ffff051224 */ /* 0x002fe400078e0045 */
[----:B---3--:R-:W2:Y:S04]  /*14ee0*/  LDL.LU R69, [R1+0x3d8] ;  /* 0x0003d80001457983 */ /* 0x008ea80000300800 */
[----:B------:R-:W-:Y:S04]  /*14ef0*/  STL [R1+0x3c0], R0 ;  /* 0x0003c00001007387 */ /* 0x000fe80000100800 */
[----:B------:R0:W5:Y:S04]  /*14f00*/  @P1 LDG.E.U16 R6, desc[UR20][R4.64] ;  /* 0x0000001404061981 */ /* 0x000168000c1e1500 */
[----:B------:R1:W-:Y:S01]  /*14f10*/  STL [R1+0x3bc], R70 ;  /* 0x0003bc4601007387 */ /* 0x0003e20000100800 */
[----:B0-----:R-:W-:-:S02]  /*14f20*/  @P3 IMAD.MOV.U32 R4, RZ, RZ, R0 ;  /* 0x000000ffff043224 */ /* 0x001fc400078e0000 */
[----:B------:R-:W-:Y:S02]  /*14f30*/  @P3 IMAD.MOV.U32 R5, RZ, RZ, R70 ;  /* 0x000000ffff053224 */ /* 0x000fe400078e0046 */
[----:B-1----:R-:W3:Y:S04]  /*14f40*/  LDL.LU R70, [R1+0x3d4] ;  /* 0x0003d40001467983 */ /* 0x002ee80000300800 */
[----:B------:R-:W-:Y:S04]  /*14f50*/  STL [R1+0x3c8], R143 ;  /* 0x0003c88f01007387 */ /* 0x000fe80000100800 */
[----:B------:R-:W3:Y:S04]  /*14f60*/  LDL.LU R142, [R1+0x3e0] ;  /* 0x0003e000018e7983 */ /* 0x000ee80000300800 */
[----:B------:R-:W-:Y:S04]  /*14f70*/  STL [R1+0x3d0], R68 ;  /* 0x0003d04401007387 */ /* 0x000fe80000100800 */
[----:B------:R-:W3:Y:S04]  /*14f80*/  LDL.LU R0, [R1+0x3e8] ;  /* 0x0003e80001007983 */ /* 0x000ee80000300800 */
[----:B------:R0:W5:Y:S04]  /*14f90*/  @P3 LDG.E.U16 R106, desc[UR20][R4.64] ;  /* 0x00000014046a3981 */ /* 0x000168000c1e1500 */
[----:B------:R-:W3:Y:S01]  /*14fa0*/  LDL.LU R5, [R1+0x3c4] ;  /* 0x0003c40001057983 */ /* 0x000ee20000300800 */
[----:B------:R-:W-:-:S02]  /*14fb0*/  ISETP.GT.AND P4, PT, R110, 0x6, PT ;  /* 0x000000066e00780c */ /* 0x000fc40003f84270 */
[C---:B------:R-:W-:Y:S02]  /*14fc0*/  ISETP.GT.AND P1, PT, R110.reuse, 0x7, PT ;  /* 0x000000076e00780c */ /* 0x040fe40003f24270 */
[----:B------:R-:W-:Y:S02]  /*14fd0*/  PRMT R7, RZ, 0x7610, R7 ;  /* 0x00007610ff077816 */ /* 0x000fe40000000007 */
[----:B------:R-:W-:Y:S02]  /*14fe0*/  ISETP.GT.AND P3, PT, R110, 0x8, PT ;  /* 0x000000086e00780c */ /* 0x000fe40003f64270 */
[----:B------:R-:W-:-:S05]  /*14ff0*/  PRMT R105, RZ, 0x7610, R105 ;  /* 0x00007610ff697816 */ /* 0x000fca0000000069 */
[----:B0-----:R-:W-:Y:S01]  /*15000*/  @P4 IMAD.MOV.U32 R4, RZ, RZ, R143 ;  /* 0x000000ffff044224 */ /* 0x001fe200078e008f */
[----:B------:R-:W-:Y:S01]  /*15010*/  PRMT R104, RZ, 0x7610, R104 ;  /* 0x00007610ff687816 */ /* 0x000fe20000000068 */
[----:B----4-:R-:W-:Y:S01]  /*15020*/  IMAD.X R141, R141, 0x1, R71, P5 ;  /* 0x000000018d8d7824 */ /* 0x010fe200028e0647 */
[----:B--2---:R-:W-:-:S05]  /*15030*/  IADD3 R69, P5, PT, R69, R72, RZ ;  /* 0x0000004845457210 */ /* 0x004fca0007fbe0ff */
[--C-:B---3--:R-:W-:Y:S01]  /*15040*/  IMAD.X R70, R70, 0x1, R71.reuse, P5 ;  /* 0x0000000146467824 */ /* 0x108fe200028e0647 */
[-C--:B------:R-:W-:Y:S01]  /*15050*/  IADD3 R0, P5, PT, R0, R72.reuse, RZ ;  /* 0x0000004800007210 */ /* 0x080fe20007fbe0ff */
[----:B------:R-:W-:Y:S01]  /*15060*/  IMAD.X R5, R5, 0x1, R71, P6 ;  /* 0x0000000105057824 */ /* 0x000fe200030e0647 */
[----:B------:R-:W-:-:S04]  /*15070*/  IADD3 R142, P6, PT, R142, R72, RZ ;  /* 0x000000488e8e7210 */ /* 0x000fc80007fde0ff */
[----:B------:R0:W-:Y:S04]  /*15080*/  STL [R1+0x3c4], R5 ;  /* 0x0003c40501007387 */ /* 0x0001e80000100800 */
[----:B------:R1:W5:Y:S04]  /*15090*/  @P4 LDG.E.U16 R7, desc[UR20][R4.64] ;  /* 0x0000001404074981 */ /* 0x000368000c1e1500 */
[----:B------:R2:W-:Y:S01]  /*150a0*/  STL [R1+0x3cc], R141 ;  /* 0x0003cc8d01007387 */ /* 0x0005e20000100800 */
[----:B-1----:R-:W-:Y:S02]  /*150b0*/  @P1 IMAD.MOV.U32 R4, RZ, RZ, R68 ;  /* 0x000000ffff041224 */ /* 0x002fe400078e0044 */
[----:B0-----:R-:W-:-:S02]  /*150c0*/  @P1 IMAD.MOV.U32 R5, RZ, RZ, R141 ;  /* 0x000000ffff051224 */ /* 0x001fc400078e008d */
[----:B--2---:R-:W2:Y:S04]  /*150d0*/  LDL.LU R141, [R1+0x3e4] ;  /* 0x0003e400018d7983 */ /* 0x004ea80000300800 */
[----:B------:R-:W3:Y:S04]  /*150e0*/  LDL.LU R68, [R1+0x3f0] ;  /* 0x0003f00001447983 */ /* 0x000ee80000300800 */
[----:B------:R-:W-:Y:S04]  /*150f0*/  STL [R1+0x3d8], R69 ;  /* 0x0003d84501007387 */ /* 0x000fe80000100800 */
[----:B------:R0:W5:Y:S04]  /*15100*/  @P1 LDG.E.U16 R105, desc[UR20][R4.64] ;  /* 0x0000001404691981 */ /* 0x000168000c1e1500 */
[----:B------:R1:W-:Y:S01]  /*15110*/  STL [R1+0x3d4], R70 ;  /* 0x0003d44601007387 */ /* 0x0003e20000100800 */
[----:B0-----:R-:W-:-:S02]  /*15120*/  @P3 IMAD.MOV.U32 R4, RZ, RZ, R69 ;  /* 0x000000ffff043224 */ /* 0x001fc400078e0045 */
[----:B------:R-:W-:Y:S02]  /*15130*/  @P3 IMAD.MOV.U32 R5, RZ, RZ, R70 ;  /* 0x000000ffff053224 */ /* 0x000fe400078e0046 */
[----:B-1----:R-:W4:Y:S04]  /*15140*/  LDL.LU R70, [R1+0x3ec] ;  /* 0x0003ec0001467983 */ /* 0x002f280000300800 */
[----:B------:R-:W-:Y:S04]  /*15150*/  STL [R1+0x3e0], R142 ;  /* 0x0003e08e01007387 */ /* 0x000fe80000100800 */
[----:B------:R-:W4:Y:S04]  /*15160*/  LDL.LU R143, [R1+0x3f8] ;  /* 0x0003f800018f7983 */ /* 0x000f280000300800 */
[----:B------:R-:W-:Y:S04]  /*15170*/  STL [R1+0x3e8], R0 ;  /* 0x0003e80001007387 */ /* 0x000fe80000100800 */
[----:B------:R-:W4:Y:S04]  /*15180*/  LDL.LU R69, [R1+0x400] ;  /* 0x0004000001457983 */ /* 0x000f280000300800 */
[----:B------:R0:W5:Y:S04]  /*15190*/  @P3 LDG.E.U16 R104, desc[UR20][R4.64] ;  /* 0x0000001404683981 */ /* 0x000168000c1e1500 */
[----:B------:R-:W4:Y:S01]  /*151a0*/  LDL.LU R5, [R1+0x3dc] ;  /* 0x0003dc0001057983 */ /* 0x000f220000300800 */
[----:B------:R-:W-:-:S02]  /*151b0*/  ISETP.GT.AND P4, PT, R110, 0x9, PT ;  /* 0x000000096e00780c */ /* 0x000fc40003f84270 */
[C---:B------:R-:W-:Y:S02]  /*151c0*/  ISETP.GT.AND P1, PT, R110.reuse, 0xa, PT ;  /* 0x0000000a6e00780c */ /* 0x040fe40003f24270 */
[----:B------:R-:W-:Y:S02]  /*151d0*/  PRMT R8, RZ, 0x7610, R8 ;  /* 0x00007610ff087816 */ /* 0x000fe40000000008 */
[----:B------:R-:W-:Y:S02]  /*151e0*/  ISETP.GT.AND P3, PT, R110, 0xb, PT ;  /* 0x0000000b6e00780c */ /* 0x000fe40003f64270 */
[----:B------:R-:W-:-:S05]  /*151f0*/  PRMT R9, RZ, 0x7610, R9 ;  /* 0x00007610ff097816 */ /* 0x000fca0000000009 */
[----:B0-----:R-:W-:Y:S01]  /*15200*/  @P4 IMAD.MOV.U32 R4, RZ, RZ, R142 ;  /* 0x000000ffff044224 */ /* 0x001fe200078e008e */
[----:B------:R-:W-:Y:S01]  /*15210*/  PRMT R103, RZ, 0x7610, R103 ;  /* 0x00007610ff677816 */ /* 0x000fe20000000067 */
[----:B--2---:R-:W-:Y:S01]  /*15220*/  IMAD.X R141, R141, 0x1, R71, P5 ;  /* 0x000000018d8d7824 */ /* 0x004fe200028e0647 */
[----:B---3--:R-:W-:-:S05]  /*15230*/  IADD3 R68, P5, PT, R68, R72, RZ ;  /* 0x0000004844447210 */ /* 0x008fca0007fbe0ff */
[--C-:B----4-:R-:W-:Y:S01]  /*15240*/  IMAD.X R70, R70, 0x1, R71.reuse, P5 ;  /* 0x0000000146467824 */ /* 0x110fe200028e0647 */
        /* <DEDUP_REMOVED lines=688> */
[----:B------:R0:W-:Y:S04]  /*17d50*/  STL [R1+0x5f0], R142 ;  /* 0x0005f08e01007387 */ /* 0x0001e80000100800 */
        /* <DEDUP_REMOVED lines=10> */
[----:B-1----:R-:W-:Y:S01]  /*17e00*/  @P4 IMAD.MOV.U32 R4, RZ, RZ, R142 ;  /* 0x000000ffff044224 */ /* 0x002fe200078e008e */
[----:B------:R-:W-:Y:S01]  /*17e10*/  PRMT R134, RZ, 0x7610, R134 ;  /* 0x00007610ff867816 */ /* 0x000fe20000000086 */
[----:B--2---:R-:W-:Y:S01]  /*17e20*/  IMAD.X R141, R141, 0x1, R71, P5 ;  /* 0x000000018d8d7824 */ /* 0x004fe200028e0647 */
[----:B---3--:R-:W-:-:S05]  /*17e30*/  IADD3 R0, P5, PT, R0, R72, RZ ;  /* 0x0000004800007210 */ /* 0x008fca0007fbe0ff */
[--C-:B----4-:R-:W-:Y:S01]  /*17e40*/  IMAD.X R70, R70, 0x1, R71.reuse, P5 ;  /* 0x0000000146467824 */ /* 0x110fe200028e0647 */
[----:B------:R-:W-:Y:S01]  /*17e50*/  IADD3 R68, P5, PT, R68, R72, RZ ;  /* 0x0000004844447210 */ /* 0x000fe20007fbe0ff */
[----:B------:R-:W-:-:S05]  /*17e60*/  IMAD.X R5, R5, 0x1, R71, P6 ;  /* 0x0000000105057824 */ /* 0x000fca00030e0647 */
[----:B------:R1:W-:Y:S04]  /*17e70*/  STL [R1+0x5ec], R5 ;  /* 0x0005ec0501007387 */ /* 0x0003e80000100800 */
[----:B------:R2:W5:Y:S01]  /*17e80*/  @P4 LDG.E.U16 R135, desc[UR20][R4.64] ;  /* 0x0000001404874981 */ /* 0x000562000c1e1500 */
[----:B------:R-:W-:-:S03]  /*17e90*/  IADD3 R143, P6, PT, R143, R72, RZ ;  /* 0x000000488f8f7210 */ /* 0x000fc60007fde0ff */
[----:B------:R3:W-:Y:S04]  /*17ea0*/  STL [R1+0x5f4], R141 ;  /* 0x0005f48d01007387 */ /* 0x0007e80000100800 */
[----:B0-----:R-:W4:Y:S01]  /*17eb0*/  LDL.LU R142, [R1+0x60c] ;  /* 0x00060c00018e7983 */ /* 0x001f220000300800 */
[----:B--2---:R-:W-:Y:S02]  /*17ec0*/  @P1 IMAD.MOV.U32 R4, RZ, RZ, R69 ;  /* 0x000000ffff041224 */ /* 0x004fe400078e0045 */
[----:B-1----:R-:W-:Y:S01]  /*17ed0*/  @P1 IMAD.MOV.U32 R5, RZ, RZ, R141 ;  /* 0x000000ffff051224 */ /* 0x002fe200078e008d */
[----:B------:R-:W2:Y:S04]  /*17ee0*/  LDL.LU R69, [R1+0x618] ;  /* 0x0006180001457983 */ /* 0x000ea80000300800 */
[----:B------:R0:W5:Y:S04]  /*17ef0*/  @P1 LDG.E.U16 R136, desc[UR20][R4.64] ;  /* 0x0000001404881981 */ /* 0x000168000c1e1500 */
[----:B------:R-:W-:Y:S04]  /*17f00*/  STL [R1+0x600], R0 ;  /* 0x0006000001007387 */ /* 0x000fe80000100800 */
[----:B------:R1:W-:Y:S01]  /*17f10*/  STL [R1+0x5fc], R70 ;  /* 0x0005fc4601007387 */ /* 0x0003e20000100800 */
[----:B0-----:R-:W-:-:S02]  /*17f20*/  @P3 IMAD.MOV.U32 R4, RZ, RZ, R0 ;  /* 0x000000ffff043224 */ /* 0x001fc400078e0000 */
[----:B------:R-:W-:Y:S01]  /*17f30*/  @P3 IMAD.MOV.U32 R5, RZ, RZ, R70 ;  /* 0x000000ffff053224 */ /* 0x000fe200078e0046 */
[----:B---3--:R-:W3:Y:S04]  /*17f40*/  LDL.LU R141, [R1+0x614] ;  /* 0x00061400018d7983 */ /* 0x008ee80000300800 */
[----:B------:R0:W-:Y:S04]  /*17f50*/  STL [R1+0x608], R143 ;  /* 0x0006088f01007387 */ /* 0x0001e80000100800 */
[----:B-1----:R-:W3:Y:S04]  /*17f60*/  LDL.LU R70, [R1+0x620] ;  /* 0x0006200001467983 */ /* 0x002ee80000300800 */
[----:B------:R-:W-:Y:S04]  /*17f70*/  STL [R1+0x610], R68 ;  /* 0x0006104401007387 */ /* 0x000fe80000100800 */
[----:B------:R1:W5:Y:S04]  /*17f80*/  @P3 LDG.E.U16 R134, desc[UR20][R4.64] ;  /* 0x0000001404863981 */ /* 0x000368000c1e1500 */
[----:B------:R-:W3:Y:S01]  /*17f90*/  LDL.LU R0, [R1+0x628] ;  /* 0x0006280001007983 */ /* 0x000ee20000300800 */
[----:B-1----:R-:W-:-:S03]  /*17fa0*/  IMAD.MOV.U32 R5, RZ, RZ, R143 ;  /* 0x000000ffff057224 */ /* 0x002fc600078e008f */
[----:B0-----:R-:W5:Y:S04]  /*17fb0*/  LDL.LU R143, [R1+0xa34] ;  /* 0x000a3400018f7983 */ /* 0x001f680000300800 */
[----:B------:R-:W3:Y:S01]  /*17fc0*/  LDL.LU R4, [R1+0x604] ;  /* 0x0006040001047983 */ /* 0x000ee20000300800 */
[C---:B------:R-:W-:Y:S02]  /*17fd0*/  ISETP.GT.AND P4, PT, R110.reuse, 0x4e, PT ;  /* 0x0000004e6e00780c */ /* 0x040fe40003f84270 */
[C---:B------:R-:W-:Y:S02]  /*17fe0*/  ISETP.GT.AND P1, PT, R110.reuse, 0x4f, PT ;  /* 0x0000004f6e00780c */ /* 0x040fe40003f24270 */
[----:B------:R-:W-:Y:S02]  /*17ff0*/  PRMT R133, RZ, 0x7610, R133 ;  /* 0x00007610ff857816 */ /* 0x000fe40000000085 */
[----:B------:R-:W-:-:S02]  /*18000*/  ISETP.GT.AND P3, PT, R110, 0x50, PT ;  /* 0x000000506e00780c */ /* 0x000fc40003f64270 */
[----:B------:R-:W-:Y:S02]  /*18010*/  PRMT R132, RZ, 0x7610, R132 ;  /* 0x00007610ff847816 */ /* 0x000fe40000000084 */
[----:B------:R-:W-:Y:S01]  /*18020*/  PRMT R131, RZ, 0x7610, R131 ;  /* 0x00007610ff837816 */ /* 0x000fe20000000083 */
[----:B----4-:R-:W-:Y:S01]  /*18030*/  IMAD.X R142, R142, 0x1, R71, P5 ;  /* 0x000000018e8e7824 */ /* 0x010fe200028e0647 */
[----:B--2---:R-:W-:-:S05]  /*18040*/  IADD3 R69, P5, PT, R69, R72, RZ ;  /* 0x0000004845457210 */ /* 0x004fca0007fbe0ff */
[--C-:B---3--:R-:W-:Y:S02]  /*18050*/  IMAD.X R141, R141, 0x1, R71.reuse, P5 ;  /* 0x000000018d8d7824 */ /* 0x108fe400028e0647 */
[----:B------:R-:W-:-:S05]  /*18060*/  IMAD.X R4, R4, 0x1, R71, P6 ;  /* 0x0000000104047824 */ /* 0x000fca00030e0647 */
[-C--:B------:R-:W-:Y:S01]  /*18070*/  @P4 LOP3.LUT R5, R5, R4.reuse, RZ, 0x3c, !PT ;  /* 0x0000000405054212 */ /* 0x080fe200078e3cff */
[----:B------:R0:W-:Y:S03]  /*18080*/  STL [R1+0x604], R4 ;  /* 0x0006040401007387 */ /* 0x0001e60000100800 */
[----:B0-----:R-:W-:-:S04]  /*18090*/  @P4 LOP3.LUT R4, R5, R4, RZ, 0x3c, !PT ;  /* 0x0000000405044212 */ /* 0x001fc800078e3cff */
[----:B------:R-:W-:Y:S01]  /*180a0*/  @P4 LOP3.LUT R5, R5, R4, RZ, 0x3c, !PT ;  /* 0x0000000405054212 */ /* 0x000fe200078e3cff */
[----:B------:R0:W-:Y:S04]  /*180b0*/  STL [R1+0x60c], R142 ;  /* 0x00060c8e01007387 */ /* 0x0001e80000100800 */
[----:B------:R1:W5:Y:S01]  /*180c0*/  @P4 LDG.E.U16 R133, desc[UR20][R4.64] ;  /* 0x0000001404854981 */ /* 0x000362000c1e1500 */
[-C--:B------:R-:W-:Y:S02]  /*180d0*/  IADD3 R70, P6, PT, R70, R72.reuse, RZ ;  /* 0x0000004846467210 */ /* 0x080fe40007fde0ff */
[----:B------:R-:W-:Y:S01]  /*180e0*/  IADD3 R0, P5, PT, R0, R72, RZ ;  /* 0x0000004800007210 */ /* 0x000fe20007fbe0ff */
[----:B-1----:R-:W-:Y:S02]  /*180f0*/  @P1 IMAD.MOV.U32 R4, RZ, RZ, R68 ;  /* 0x000000ffff041224 */ /* 0x002fe400078e0044 */
[----:B------:R-:W-:Y:S01]  /*18100*/  @P1 IMAD.MOV.U32 R5, RZ, RZ, R142 ;  /* 0x000000ffff051224 */ /* 0x000fe200078e008e */
[----:B------:R-:W2:Y:S04]  /*18110*/  LDL.LU R68, [R1+0x624] ;  /* 0x0006240001447983 */ /* 0x000ea80000300800 */
[----:B0-----:R-:W3:Y:S04]  /*18120*/  LDL.LU R142, [R1+0x630] ;  /* 0x00063000018e7983 */ /* 0x001ee80000300800 */
[----:B------:R0:W5:Y:S04]  /*18130*/  @P1 LDG.E.U16 R132, desc[UR20][R4.64] ;  /* 0x0000001404841981 */ /* 0x000168000c1e1500 */
[----:B------:R-:W-:Y:S04]  /*18140*/  STL [R1+0x618], R69 ;  /* 0x0006184501007387 */ /* 0x000fe80000100800 */
[----:B------:R1:W-:Y:S01]  /*18150*/  STL [R1+0x614], R141 ;  /* 0x0006148d01007387 */ /* 0x0003e20000100800 */
[----:B0-----:R-:W-:-:S02]  /*18160*/  @P3 IMAD.MOV.U32 R4, RZ, RZ, R69 ;  /* 0x000000ffff043224 */ /* 0x001fc400078e0045 */
[----:B------:R-:W-:-:S05]  /*18170*/  @P3 IMAD.MOV.U32 R5, RZ, RZ, R141 ;  /* 0x000000ffff053224 */ /* 0x000fca00078e008d */
[----:B------:R0:W5:Y:S04]  /*18180*/  @P3 LDG.E.U16 R131, desc[UR20][R4.64] ;  /* 0x0000001404833981 */ /* 0x000168000c1e1500 */
[----:B-1----:R-:W4:Y:S04]  /*18190*/  LDL.LU R141, [R1+0x638] ;  /* 0x00063800018d7983 */ /* 0x002f280000300800 */
[----:B------:R1:W-:Y:S04]  /*181a0*/  STL [R1+0x620], R70 ;  /* 0x0006204601007387 */ /* 0x0003e80000100800 */
[----:B------:R-:W4:Y:S04]  /*181b0*/  LDL.LU R69, [R1+0x640] ;  /* 0x0006400001457983 */ /* 0x000f280000300800 */
[----:B------:R-:W-:Y:S04]  /*181c0*/  STL [R1+0x628], R0 ;  /* 0x0006280001007387 */ /* 0x000fe80000100800 */
[----:B------:R-:W4:Y:S01]  /*181d0*/  LDL.LU R5, [R1+0x61c] ;  /* 0x00061c0001057983 */ /* 0x000f220000300800 */
[----:B------:R-:W-:-:S02]  /*181e0*/  ISETP.GT.AND P4, PT, R110, 0x51, PT ;  /* 0x000000516e00780c */ /* 0x000fc40003f84270 */
[----:B------:R-:W-:Y:S02]  /*181f0*/  ISETP.GT.AND P1, PT, R110, 0x52, PT ;  /* 0x000000526e00780c */ /* 0x000fe40003f24270 */
[----:B------:R-:W-:Y:S02]  /*18200*/  PRMT R129, RZ, 0x7610, R129 ;  /* 0x00007610ff817816 */ /* 0x000fe40000000081 */
[----:B------:R-:W-:-:S07]  /*18210*/  PRMT R130, RZ, 0x7610, R130 ;  /* 0x00007610ff827816 */ /* 0x000fce0000000082 */
[----:B0-----:R-:W-:Y:S02]  /*18220*/  @P4 IMAD.MOV.U32 R4, RZ, RZ, R70 ;  /* 0x000000ffff044224 */ /* 0x001fe400078e0046 */
[--C-:B--2---:R-:W-:Y:S01]  /*18230*/  IMAD.X R68, R68, 0x1, R71.reuse, P5 ;  /* 0x0000000144447824 */ /* 0x104fe200028e0647 */
[----:B---3--:R-:W-:Y:S01]  /*18240*/  IADD3 R142, P5, PT, R142, R72, RZ ;  /* 0x000000488e8e7210 */ /* 0x008fe20007fbe0ff */
[----:B----4-:R-:W-:-:S05]  /*18250*/  IMAD.X R5, R5, 0x1, R71, P6 ;  /* 0x0000000105057824 */ /* 0x010fca00030e0647 */
[----:B------:R0:W-:Y:S04]  /*18260*/  STL [R1+0x61c], R5 ;  /* 0x00061c0501007387 */ /* 0x0001e80000100800 */
[----:B------:R2:W5:Y:S04]  /*18270*/  @P4 LDG.E.U16 R129, desc[UR20][R4.64] ;  /* 0x0000001404814981 */ /* 0x000568000c1e1500 */
[----:B------:R3:W-:Y:S04]  /*18280*/  STL [R1+0x624], R68 ;  /* 0x0006244401007387 */ /* 0x0007e80000100800 */
[----:B-1----:R-:W4:Y:S01]  /*18290*/  LDL.LU R70, [R1+0x63c] ;  /* 0x00063c0001467983 */ /* 0x002f220000300800 */
[----:B--2---:R-:W-:-:S02]  /*182a0*/  @P1 IMAD.MOV.U32 R4, RZ, RZ, R0 ;  /* 0x000000ffff041224 */ /* 0x004fc400078e0000 */
[----:B0-----:R-:W-:Y:S02]  /*182b0*/  @P1 IMAD.MOV.U32 R5, RZ, RZ, R68 ;  /* 0x000000ffff051224 */ /* 0x001fe400078e0044 */
[----:B---3--:R-:W2:Y:S04]  /*182c0*/  LDL.LU R68, [R1+0x648] ;  /* 0x0006480001447983 */ /* 0x008ea80000300800 */
[----:B------:R-:W3:Y:S04]  /*182d0*/  LDL.LU R0, [R1+0x650] ;  /* 0x0006500001007983 */ /* 0x000ee80000300800 */
[----:B------:R0:W5:Y:S04]  /*182e0*/  @P1 LDG.E.U16 R130, desc[UR20][R4.64] ;  /* 0x0000001404821981 */ /* 0x000168000c1e1500 */
[----:B------:R1:W-:Y:S01]  /*182f0*/  STL [R1+0x630], R142 ;  /* 0x0006308e01007387 */ /* 0x0003e20000100800 */
[----:B0-----:R-:W-:-:S03]  /*18300*/  IMAD.MOV.U32 R5, RZ, RZ, R142 ;  /* 0x000000ffff057224 */ /* 0x001fc600078e008e */
[----:B-1----:R-:W5:Y:S04]  /*18310*/  LDL.LU R142, [R1+0xa30] ;  /* 0x000a3000018e7983 */ /* 0x002f680000300800 */
[----:B------:R-:W2:Y:S01]  /*18320*/  LDL.LU R4, [R1+0x62c] ;  /* 0x00062c0001047983 */ /* 0x000ea20000300800 */
[----:B------:R-:W-:Y:S02]  /*18330*/  ISETP.GT.AND P3, PT, R110, 0x53, PT ;  /* 0x000000536e00780c */ /* 0x000fe40003f64270 */
[----:B------:R-:W-:Y:S02]  /*18340*/  PRMT R128, RZ, 0x7610, R128 ;  /* 0x00007610ff807816 */ /* 0x000fe40000000080 */
[----:B------:R-:W-:Y:S01]  /*18350*/  IADD3 R141, P6, PT, R141, R72, RZ ;  /* 0x000000488d8d7210 */ /* 0x000fe20007fde0ff */
[----:B--2---:R-:W-:-:S08]  /*18360*/  IMAD.X R4, R4, 0x1, R71, P5 ;  /* 0x0000000104047824 */ /* 0x004fd000028e0647 */
[-C--:B------:R-:W-:Y:S01]  /*18370*/  @P3 LOP3.LUT R5, R5, R4.reuse, RZ, 0x3c, !PT ;  /* 0x0000000405053212 */ /* 0x080fe200078e3cff */
[----:B------:R0:W-:Y:S03]  /*18380*/  STL [R1+0x62c], R4 ;  /* 0x00062c0401007387 */ /* 0x0001e60000100800 */
[----:B0-----:R-:W-:-:S04]  /*18390*/  @P3 LOP3.LUT R4, R5, R4, RZ, 0x3c, !PT ;  /* 0x0000000405043212 */ /* 0x001fc800078e3cff */
[----:B------:R-:W-:Y:S01]  /*183a0*/  @P3 LOP3.LUT R5, R5, R4, RZ, 0x3c, !PT ;  /* 0x0000000405053212 */ /* 0x000fe200078e3cff */
[----:B------:R0:W-:Y:S04]  /*183b0*/  STL [R1+0x638], R141 ;  /* 0x0006388d01007387 */ /* 0x0001e80000100800 */
[----:B------:R1:W5:Y:S02]  /*183c0*/  @P3 LDG.E.U16 R128, desc[UR20][R4.64] ;  /* 0x0000001404803981 */ /* 0x000364000c1e1500 */
[----:B-1----:R-:W-:Y:S02]  /*183d0*/  IMAD.MOV.U32 R5, RZ, RZ, R141 ;  /* 0x000000ffff057224 */ /* 0x002fe400078e008d */
[----:B0-----:R-:W5:Y:S04]  /*183e0*/  LDL.LU R141, [R1+0xa2c] ;  /* 0x000a2c00018d7983 */ /* 0x001f680000300800 */
[----:B------:R-:W2:Y:S01]  /*183f0*/  LDL.LU R4, [R1+0x634] ;  /* 0x0006340001047983 */ /* 0x000ea20000300800 */
[----:B------:R-:W-:-:S02]  /*18400*/  ISETP.GT.AND P4, PT, R110, 0x54, PT ;  /* 0x000000546e00780c */ /* 0x000fc40003f84270 */
[----:B------:R-:W-:-:S05]  /*18410*/  IADD3 R69, P5, PT, R69, R72, RZ ;  /* 0x0000004845457210 */ /* 0x000fca0007fbe0ff */
[----:B------:R-:W-:Y:S01]  /*18420*/  STL [R1+0x640], R69 ;  /* 0x0006404501007387 */ /* 0x000fe20000100800 */
[----:B------:R-:W-:Y:S02]  /*18430*/  ISETP.GT.AND P1, PT, R110, 0x55, PT ;  /* 0x000000556e00780c */ /* 0x000fe40003f24270 */
[----:B------:R-:W-:Y:S01]  /*18440*/  PRMT R127, RZ, 0x7610, R127 ;  /* 0x00007610ff7f7816 */ /* 0x000fe2000000007f */
[--C-:B----4-:R-:W-:Y:S01]  /*18450*/  IMAD.X R70, R70, 0x1, R71.reuse, P5 ;  /* 0x0000000146467824 */ /* 0x110fe200028e0647 */
[----:B------:R-:W-:Y:S01]  /*18460*/  PRMT R126, RZ, 0x7610, R126 ;  /* 0x00007610ff7e7816 */ /* 0x000fe2000000007e */
[----:B--2---:R-:W-:-:S05]  /*18470*/  IMAD.X R4, R4, 0x1, R71, P6 ;  /* 0x0000000104047824 */ /* 0x004fca00030e0647 */
[-C--:B------:R-:W-:Y:S01]  /*18480*/  @P4 LOP3.LUT R5, R5, R4.reuse, RZ, 0x3c, !PT ;  /* 0x0000000405054212 */ /* 0x080fe200078e3cff */
[----:B------:R0:W-:Y:S03]  /*18490*/  STL [R1+0x634], R4 ;  /* 0x0006340401007387 */ /* 0x0001e60000100800 */
[----:B0-----:R-:W-:-:S04]  /*184a0*/  @P4 LOP3.LUT R4, R5, R4, RZ, 0x3c, !PT ;  /* 0x0000000405044212 */ /* 0x001fc800078e3cff */
[----:B------:R-:W-:-:S05]  /*184b0*/  @P4 LOP3.LUT R5, R5, R4, RZ, 0x3c, !PT ;  /* 0x0000000405054212 */ /* 0x000fca00078e3cff */
[----:B------:R0:W5:Y:S02]  /*184c0*/  @P4 LDG.E.U16 R127, desc[UR20][R4.64] ;  /* 0x00000014047f4981 */ /* 0x000164000c1e1500 */
[----:B0-----:R-:W-:Y:S02]  /*184d0*/  IMAD.MOV.U32 R4, RZ, RZ, R70 ;  /* 0x000000ffff047224 */ /* 0x001fe400078e0046 */
[----:B------:R-:W-:-:S05]  /*184e0*/  IMAD.MOV.U32 R5, RZ, RZ, R69 ;  /* 0x000000ffff057224 */ /* 0x000fca00078e0045 */
[----:B------:R-:W-:-:S04]  /*184f0*/  @P1 LOP3.LUT R5, R5, R4, RZ, 0x3c, !PT ;  /* 0x0000000405051212 */ /* 0x000fc800078e3cff */
[C---:B------:R-:W-:Y:S02]  /*18500*/  @P1 LOP3.LUT R4, R5.reuse, R4, RZ, 0x3c, !PT ;  /* 0x0000000405041212 */ /* 0x040fe400078e3cff */
[----:B------:R-:W-:Y:S02]  /*18510*/  IADD3 R68, P4, PT, R68, R72, RZ ;  /* 0x0000004844447210 */ /* 0x000fe40007f9e0ff */
[----:B------:R-:W-:Y:S01]  /*18520*/  @P1 LOP3.LUT R5, R5, R4, RZ, 0x3c, !PT ;  /* 0x0000000405051212 */ /* 0x000fe200078e3cff */
[----:B------:R0:W-:Y:S04]  /*18530*/  STL [R1+0x63c], R70 ;  /* 0x00063c4601007387 */ /* 0x0001e80000100800 */
[----:B------:R1:W5:Y:S04]  /*18540*/  @P1 LDG.E.U16 R126, desc[UR20][R4.64] ;  /* 0x00000014047e1981 */ /* 0x000368000c1e1500 */
[----:B0-----:R-:W5:Y:S04]  /*18550*/  LDL.LU R70, [R1+0xa28] ;  /* 0x000a280001467983 */ /* 0x001f680000300800 */
[----:B------:R-:W5:Y:S01]  /*18560*/  LDL.LU R69, [R1+0xa24] ;  /* 0x000a240001457983 */ /* 0x000f620000300800 */
[----:B-1----:R-:W-:-:S03]  /*18570*/  IMAD.MOV.U32 R5, RZ, RZ, R68 ;  /* 0x000000ffff057224 */ /* 0x002fc600078e0044 */
[----:B------:R0:W-:Y:S04]  /*18580*/  STL [R1+0x648], R68 ;  /* 0x0006484401007387 */ /* 0x0001e80000100800 */
[----:B0-----:R-:W5:Y:S04]  /*18590*/  LDL.LU R68, [R1+0xa20] ;  /* 0x000a200001447983 */ /* 0x001f680000300800 */
[----:B------:R-:W2:Y:S01]  /*185a0*/  LDL.LU R4, [R1+0x644] ;  /* 0x0006440001047983 */ /* 0x000ea20000300800 */
[----:B------:R-:W-:Y:S02]  /*185b0*/  ISETP.GT.AND P3, PT, R110, 0x56, PT ;  /* 0x000000566e00780c */ /* 0x000fe40003f64270 */
[----:B------:R-:W-:Y:S01]  /*185c0*/  PRMT R125, RZ, 0x7610, R125 ;  /* 0x00007610ff7d7816 */ /* 0x000fe2000000007d */
[----:B--2---:R-:W-:-:S10]  /*185d0*/  IMAD.X R4, R4, 0x1, R71, P4 ;  /* 0x0000000104047824 */ /* 0x004fd400020e0647 */
[-C--:B------:R-:W-:Y:S01]  /*185e0*/  @P3 LOP3.LUT R5, R5, R4.reuse, RZ, 0x3c, !PT ;  /* 0x0000000405053212 */ /* 0x080fe200078e3cff */
[----:B------:R0:W-:Y:S03]  /*185f0*/  STL [R1+0x644], R4 ;  /* 0x0006440401007387 */ /* 0x0001e60000100800 */
[----:B0-----:R-:W-:-:S04]  /*18600*/  @P3 LOP3.LUT R4, R5, R4, RZ, 0x3c, !PT ;  /* 0x0000000405043212 */ /* 0x001fc800078e3cff */
[----:B------:R-:W-:-:S05]  /*18610*/  @P3 LOP3.LUT R5, R5, R4, RZ, 0x3c, !PT ;  /* 0x0000000405053212 */ /* 0x000fca00078e3cff */
[----:B------:R0:W5:Y:S04]  /*18620*/  @P3 LDG.E.U16 R125, desc[UR20][R4.64] ;  /* 0x00000014047d3981 */ /* 0x000168000c1e1500 */
[----:B------:R-:W2:Y:S01]  /*18630*/  LDL.LU R5, [R1+0x64c] ;  /* 0x00064c0001057983 */ /* 0x000ea20000300800 */
[----:B------:R-:W-:Y:S02]  /*18640*/  ISETP.GT.AND P5, PT, R110, 0x57, PT ;  /* 0x000000576e00780c */ /* 0x000fe40003fa4270 */
[----:B---3--:R-:W-:Y:S02]  /*18650*/  IADD3 R0, P1, PT, R0, R72, RZ ;  /* 0x0000004800007210 */ /* 0x008fe40007f3e0ff */
[----:B------:R-:W-:-:S03]  /*18660*/  PRMT R124, RZ, 0x7610, R124 ;  /* 0x00007610ff7c7816 */ /* 0x000fc6000000007c */
[----:B------:R1:W-:Y:S06]  /*18670*/  STL [R1+0x650], R0 ;  /* 0x0006500001007387 */ /* 0x0003ec0000100800 */
[----:B0-----:R-:W-:Y:S02]  /*18680*/  @P5 IMAD.MOV.U32 R4, RZ, RZ, R0 ;  /* 0x000000ffff045224 */ /* 0x001fe400078e0000 */
[----:B--2---:R-:W-:-:S05]  /*18690*/  IMAD.X R5, R5, 0x1, R71, P1 ;  /* 0x0000000105057824 */ /* 0x004fca00008e0647 */
[----:B------:R0:W-:Y:S04]  /*186a0*/  STL [R1+0x64c], R5 ;  /* 0x00064c0501007387 */ /* 0x0001e80000100800 */
[----:B-1----:R-:W5:Y:S04]  /*186b0*/  LDL.LU R0, [R1+0xa1c] ;  /* 0x000a1c0001007983 */ /* 0x002f680000300800 */
[----:B------:R1:W5:Y:S04]  /*186c0*/  @P5 LDG.E.U16 R124, desc[UR20][R4.64] ;  /* 0x00000014047c5981 */ /* 0x000368000c1e1500 */
[----:B------:R-:W2:Y:S04]  /*186d0*/  LDL.LU R4, [R1+0x654] ;  /* 0x0006540001047983 */ /* 0x000ea80000300800 */
[----:B0-----:R-:W1:Y:S01]  /*186e0*/  LDL.LU R5, [R1+0x658] ;  /* 0x0006580001057983 */ /* 0x001e620000300800 */
[----:B------:R-:W-:-:S02]  /*186f0*/  ISETP.GT.AND P3, PT, R110, 0x58, PT ;  /* 0x000000586e00780c */ /* 0x000fc40003f64270 */
[----:B------:R-:W-:Y:S02]  /*18700*/  PRMT R123, RZ, 0x7610, R123 ;  /* 0x00007610ff7b7816 */ /* 0x000fe4000000007b */
[----:B-1----:R-:W-:-:S05]  /*18710*/  IADD3 R5, P1, PT, R5, R72, RZ ;  /* 0x0000004805057210 */ /* 0x002fca0007f3e0ff */
[----:B--2---:R-:W-:Y:S01]  /*18720*/  IMAD.X R4, R4, 0x1, R71, P1 ;  /* 0x0000000104047824 */ /* 0x004fe200008e0647 */
[----:B------:R0:W-:Y:S04]  /*18730*/  STL [R1+0x658], R5 ;  /* 0x0006580501007387 */ /* 0x0001e80000100800 */
[----:B------:R1:W-:Y:S01]  /*18740*/  STL [R1+0x654], R4 ;  /* 0x0006540401007387 */ /* 0x0003e20000100800 */
[----:B0-----:R-:W-:-:S04]  /*18750*/  @P3 LOP3.LUT R5, R5, R4, RZ, 0x3c, !PT ;  /* 0x0000000405053212 */ /* 0x001fc800078e3cff */
[----:B-1----:R-:W-:-:S04]  /*18760*/  @P3 LOP3.LUT R4, R5, R4, RZ, 0x3c, !PT ;  /* 0x0000000405043212 */ /* 0x002fc800078e3cff */
[----:B------:R-:W-:-:S05]  /*18770*/  @P3 LOP3.LUT R5, R5, R4, RZ, 0x3c, !PT ;  /* 0x0000000405053212 */ /* 0x000fca00078e3cff */
[----:B------:R0:W5:Y:S04]  /*18780*/  @P3 LDG.E.U16 R123, desc[UR20][R4.64] ;  /* 0x00000014047b3981 */ /* 0x000168000c1e1500 */
[----:B------:R-:W2:Y:S04]  /*18790*/  LDL.LU R4, [R1+0x65c] ;  /* 0x00065c0001047983 */ /* 0x000ea80000300800 */
[----:B------:R-:W0:Y:S01]  /*187a0*/  LDL.LU R5, [R1+0x660] ;  /* 0x0006600001057983 */ /* 0x000e220000300800 */
[----:B------:R-:W-:Y:S02]  /*187b0*/  ISETP.GT.AND P3, PT, R110, 0x59, PT ;  /* 0x000000596e00780c */ /* 0x000fe40003f64270 */
[----:B------:R-:W-:-:S02]  /*187c0*/  PRMT R122, RZ, 0x7610, R122 ;  /* 0x00007610ff7a7816 */ /* 0x000fc4000000007a */
[----:B0-----:R-:W-:-:S05]  /*187d0*/  IADD3 R5, P1, PT, R5, R72, RZ ;  /* 0x0000004805057210 */ /* 0x001fca0007f3e0ff */
        /* <DEDUP_REMOVED lines=454> */
[----:B------:R-:W-:Y:S01]  /*1a440*/  PRMT R73, RZ, 0x7610, R73 ;  /* 0x00007610ff497816 */ /* 0x000fe20000000049 */
[----:B------:R-:W-:Y:S01]  /*1a450*/  USHF.L.U32 UR4, UR4, 0x1f, URZ ;  /* 0x0000001f04047899 */ /* 0x000fe200080006ff */
[----:B0-----:R-:W-:-:S05]  /*1a460*/  IADD3 R5, P1, PT, R5, R72, RZ ;  /* 0x0000004805057210 */ /* 0x001fca0007f3e0ff */
[----:B--2---:R-:W-:Y:S01]  /*1a470*/  IMAD.X R4, R4, 0x1, R71, P1 ;  /* 0x0000000104047824 */ /* 0x004fe200008e0647 */
[----:B------:R0:W-:Y:S04]  /*1a480*/  STL [R1+0x790], R5 ;  /* 0x0007900501007387 */ /* 0x0001e80000100800 */
[----:B------:R1:W-:Y:S01]  /*1a490*/  STL [R1+0x78c], R4 ;  /* 0x00078c0401007387 */ /* 0x0003e20000100800 */
[----:B0-----:R-:W-:-:S04]  /*1a4a0*/  @P3 LOP3.LUT R5, R5, R4, RZ, 0x3c, !PT ;  /* 0x0000000405053212 */ /* 0x001fc800078e3cff */
[----:B-1----:R-:W-:-:S04]  /*1a4b0*/  @P3 LOP3.LUT R4, R5, R4, RZ, 0x3c, !PT ;  /* 0x0000000405043212 */ /* 0x002fc800078e3cff */
[----:B------:R-:W-:-:S05]  /*1a4c0*/  @P3 LOP3.LUT R5, R5, R4, RZ, 0x3c, !PT ;  /* 0x0000000405053212 */ /* 0x000fca00078e3cff */
[----:B------:R0:W5:Y:S02]  /*1a4d0*/  @P3 LDG.E.U16 R73, desc[UR20][R4.64] ;  /* 0x0000001404493981 */ /* 0x000164000c1e1500 */
[----:B0-----:R-:W0:Y:S02]  /*1a4e0*/  S2R R5, SR_TID.X ;  /* 0x0000000000057919 */ /* 0x001e240000002100 */
[----:B0-----:R-:W-:Y:S01]  /*1a4f0*/  LOP3.LUT R4, R5, 0x7f, RZ, 0xc0, !PT ;  /* 0x0000007f05047812 */ /* 0x001fe200078ec0ff */
[----:B------:R-:W-:-:S04]  /*1a500*/  IMAD.U32 R5, RZ, RZ, UR4 ;  /* 0x00000004ff057e24 */ /* 0x000fc8000f8e00ff */
[----:B------:R-:W0:Y:S01]  /*1a510*/  SYNCS.PHASECHK.TRANS64.TRYWAIT P3, [UR6], R5 ;  /* 0x00000005ff0075a7 */ /* 0x000e220008061106 */
[----:B------:R-:W-:Y:S02]  /*1a520*/  ISETP.GE.AND P1, PT, R4, R110, PT ;  /* 0x0000006e0400720c */ /* 0x000fe40003f26270 */
[----:B------:R-:W-:Y:S01]  /*1a530*/  PRMT R4, R109, 0x5410, R111 ;  /* 0x000054106d047816 */ /* 0x000fe2000000006f */
[----:B0-----:R-:W-:Y:S10]  /*1a540*/  @!P3 BRA `(.L_x_9) ;  /* 0x000000a0008cb947 */ /* 0x001ff40003800000 */
.L_x_17:
[----:B------:R0:W-:Y:S04]  /*1a550*/  STL [R1+0xa38], R111 ;  /* 0x000a386f01007387 */ /* 0x0001e80000100800 */
[----:B0-----:R-:W2:Y:S04]  /*1a560*/  LDL.LU R111, [R1+0x18] ;  /* 0x00001800016f7983 */ /* 0x001ea80000300800 */
[----:B-----5:R0:W-:Y:S04]  /*1a570*/  STL [R1+0xa34], R68 ;  /* 0x000a344401007387 */ /* 0x0201e80000100800 */
[----:B0-----:R-:W3:Y:S04]  /*1a580*/  LDL.LU R68, [R1+0x14] ;  /* 0x0000140001447983 */ /* 0x001ee80000300800 */
[----:B------:R0:W-:Y:S04]  /*1a590*/  STL [R1+0xa30], R140 ;  /* 0x000a308c01007387 */ /* 0x0001e80000100800 */
[----:B0-----:R-:W4:Y:S04]  /*1a5a0*/  LDL.LU R140, [R1+0x10] ;  /* 0x00001000018c7983 */ /* 0x001f280000300800 */
[----:B------:R0:W-:Y:S04]  /*1a5b0*/  STL [R1+0xa2c], R72 ;  /* 0x000a2c4801007387 */ /* 0x0001e80000100800 */
[----:B0-----:R-:W2:Y:S04]  /*1a5c0*/  LDL.LU R72, [R1+0xc] ;  /* 0x00000c0001487983 */ /* 0x001ea80000300800 */
[----:B------:R0:W-:Y:S04]  /*1a5d0*/  STL [R1+0xa28], R71 ;  /* 0x000a284701007387 */ /* 0x0001e80000100800 */
[----:B0-----:R-:W2:Y:S04]  /*1a5e0*/  LDL.LU R71, [R1] ;  /* 0x0000000001477983 */ /* 0x001ea80000300800 */
[----:B------:R0:W-:Y:S04]  /*1a5f0*/  STL [R1+0xa24], R3 ;  /* 0x000a240301007387 */ /* 0x0001e80000100800 */
[----:B0-----:R-:W2:Y:S04]  /*1a600*/  LDL.LU R3, [R1+0x8] ;  /* 0x0000080001037983 */ /* 0x001ea80000300800 */
[----:B------:R0:W-:Y:S04]  /*1a610*/  STL [R1+0xa20], R2 ;  /* 0x000a200201007387 */ /* 0x0001e80000100800 */
[----:B0-----:R-:W2:Y:S01]  /*1a620*/  LDL.LU R2, [R1+0x4] ;  /* 0x0000040001027983 */ /* 0x001ea20000300800 */
[----:B------:R-:W-:-:S02]  /*1a630*/  PRMT R26, R26, 0x5410, R53 ;  /* 0x000054101a1a7816 */ /* 0x000fc40000000035 */
[----:B------:R-:W-:Y:S01]  /*1a640*/  PRMT R27, R27, 0x5410, R52 ;  /* 0x000054101b1b7816 */ /* 0x000fe20000000034 */
[----:B------:R-:W-:Y:S01]  /*1a650*/  STL [R1+0xa1c], R0 ;  /* 0x000a1c0001007387 */ /* 0x000fe20000100800 */
        /* <DEDUP_REMOVED lines=61> */
[-C--:B------:R-:W-:Y:S02]  /*1aa30*/  IADD3 R142, P4, PT, R142, R70.reuse, RZ ;  /* 0x000000468e8e7210 */ /* 0x080fe40007f9e0ff */
[----:B------:R0:W-:Y:S01]  /*1aa40*/  STTM.x64 tmem[UR10+0x80], R4 ;  /* 0x00008004000079ed */ /* 0x0001e2000834000a */
[----:B------:R-:W1:Y:S01]  /*1aa50*/  FENCE.VIEW.ASYNC.T ;  /* 0x00000000000073c6 */ /* 0x000e620000000200 */
[----:B------:R-:W-:Y:S01]  /*1aa60*/  IADD3 R144, P3, PT, R144, R70, RZ ;  /* 0x0000004690907210 */ /* 0x000fe20007f7e0ff */
[----:B------:R-:W-:Y:S01]  /*1aa70*/  IMAD.X R141, R141, 0x1, R69, P4 ;  /* 0x000000018d8d7824 */ /* 0x000fe200020e0645 */
[----:B------:R-:W-:-:S02]  /*1aa80*/  PRMT R110, RZ, 0x7610, R110 ;  /* 0x00007610ff6e7816 */ /* 0x000fc4000000006e */
[-C--:B------:R-:W-:Y:S01]  /*1aa90*/  IADD3 R146, P4, PT, R146, R70.reuse, RZ ;  /* 0x0000004692927210 */ /* 0x080fe20007f9e0ff */
[--C-:B------:R-:W-:Y:S01]  /*1aaa0*/  IMAD.X R143, R143, 0x1, R69.reuse, P3 ;  /* 0x000000018f8f7824 */ /* 0x100fe200018e0645 */
[----:B------:R-:W-:Y:S02]  /*1aab0*/  PRMT R108, RZ, 0x7610, R108 ;  /* 0x00007610ff6c7816 */ /* 0x000fe4000000006c */
[----:B------:R-:W-:Y:S01]  /*1aac0*/  IADD3 R148, P3, PT, R148, R70, RZ ;  /* 0x0000004694947210 */ /* 0x000fe20007f7e0ff */
[----:B------:R-:W-:Y:S01]  /*1aad0*/  IMAD.X R145, R145, 0x1, R69, P4 ;  /* 0x0000000191917824 */ /* 0x000fe200020e0645 */
[----:B------:R-:W-:-:S03]  /*1aae0*/  PRMT R106, RZ, 0x7610, R106 ;  /* 0x00007610ff6a7816 */ /* 0x000fc6000000006a */
[--C-:B------:R-:W-:Y:S01]  /*1aaf0*/  IMAD.X R147, R147, 0x1, R69.reuse, P3 ;  /* 0x0000000193937824 */ /* 0x100fe200018e0645 */
[-C--:B------:R-:W-:Y:S02]  /*1ab00*/  IADD3 R150, P3, PT, R150, R70.reuse, RZ ;  /* 0x0000004696967210 */ /* 0x080fe40007f7e0ff */
[----:B------:R-:W-:Y:S02]  /*1ab10*/  PRMT R104, RZ, 0x7610, R104 ;  /* 0x00007610ff687816 */ /* 0x000fe40000000068 */
        /* <DEDUP_REMOVED lines=18> */
[----:B------:R-:W-:Y:S01]  /*1ac40*/  IADD3 R164, P4, PT, R164, R70, RZ ;  /* 0x00000046a4a47210 */ /* 0x000fe20007f9e0ff */
[----:B------:R-:W-:Y:S01]  /*1ac50*/  IMAD.X R161, R161, 0x1, R69, P3 ;  /* 0x00000001a1a17824 */ /* 0x000fe200018e0645 */
[----:B------:R-:W-:-:S03]  /*1ac60*/  PRMT R90, RZ, 0x7610, R90 ;  /* 0x00007610ff5a7816 */ /* 0x000fc6000000005a */
[----:B------:R-:W-:Y:S01]  /*1ac70*/  IMAD.X R163, R163, 0x1, R69, P4 ;  /* 0x00000001a3a37824 */ /* 0x000fe200020e0645 */
[----:B------:R-:W-:Y:S02]  /*1ac80*/  PRMT R88, RZ, 0x7610, R88 ;  /* 0x00007610ff587816 */ /* 0x000fe40000000058 */
[----:B------:R-:W-:Y:S01]  /*1ac90*/  PRMT R86, RZ, 0x7610, R86 ;  /* 0x00007610ff567816 */ /* 0x000fe20000000056 */
[----:B0-----:R-:W-:Y:S02]  /*1aca0*/  @!P1 IMAD.MOV.U32 R4, RZ, RZ, R142 ;  /* 0x000000ffff049224 */ /* 0x001fe400078e008e */
[----:B------:R-:W-:Y:S01]  /*1acb0*/  @!P1 IMAD.MOV.U32 R5, RZ, RZ, R141 ;  /* 0x000000ffff059224 */ /* 0x000fe200078e008d */
[----:B-1----:R-:W-:Y:S06]  /*1acc0*/  BAR.SYNC.DEFER_BLOCKING 0x0 ;  /* 0x0000000000007b1d */ /* 0x002fec0000010000 */
[----:B------:R0:W3:Y:S02]  /*1acd0*/  @!P1 LDG.E.U16 R110, desc[UR20][R4.64] ;  /* 0x00000014046e9981 */ /* 0x0000e4000c1e1500 */
[----:B0-----:R-:W-:-:S02]  /*1ace0*/  @!P1 IMAD.MOV.U32 R4, RZ, RZ, R144 ;  /* 0x000000ffff049224 */ /* 0x001fc400078e0090 */
[----:B------:R-:W-:-:S05]  /*1acf0*/  @!P1 IMAD.MOV.U32 R5, RZ, RZ, R143 ;  /* 0x000000ffff059224 */ /* 0x000fca00078e008f */
[----:B------:R0:W3:Y:S02]  /*1ad00*/  @!P1 LDG.E.U16 R108, desc[UR20][R4.64] ;  /* 0x00000014046c9981 */ /* 0x0000e4000c1e1500 */
[----:B0-----:R-:W-:Y:S02]  /*1ad10*/  @!P1 IMAD.MOV.U32 R4, RZ, RZ, R146 ;  /* 0x000000ffff049224 */ /* 0x001fe400078e0092 */
        /* <DEDUP_REMOVED lines=19> */
[----:B------:R0:W3:Y:S01]  /*1ae50*/  @!P1 LDG.E.U16 R94, desc[UR20][R4.64] ;  /* 0x00000014045e9981 */ /* 0x0000e2000c1e1500 */
[----:B--2---:R-:W-:Y:S01]  /*1ae60*/  IADD3 R71, P3, PT, R71, R70, RZ ;  /* 0x0000004647477210 */ /* 0x004fe20007f7e0ff */
[----:B0-----:R-:W-:Y:S02]  /*1ae70*/  @!P1 IMAD.MOV.U32 R4, RZ, RZ, R160 ;  /* 0x000000ffff049224 */ /* 0x001fe400078e00a0 */
[----:B------:R-:W-:-:S05]  /*1ae80*/  @!P1 IMAD.MOV.U32 R5, RZ, RZ, R159 ;  /* 0x000000ffff059224 */ /* 0x000fca00078e009f */
[----:B------:R0:W2:Y:S01]  /*1ae90*/  @!P1 LDG.E.U16 R92, desc[UR20][R4.64] ;  /* 0x00000014045c9981 */ /* 0x0000a2000c1e1500 */
[----:B------:R-:W-:Y:S01]  /*1aea0*/  IMAD.X R165, R165, 0x1, R69, P3 ;  /* 0x00000001a5a57824 */ /* 0x000fe200018e0645 */
[-C--:B------:R-:W-:Y:S02]  /*1aeb0*/  IADD3 R3, P3, PT, R3, R70.reuse, RZ ;  /* 0x0000004603037210 */ /* 0x080fe40007f7e0ff */
[----:B----4-:R-:W-:Y:S01]  /*1aec0*/  IADD3 R140, P4, PT, R140, R70, RZ ;  /* 0x000000468c8c7210 */ /* 0x010fe20007f9e0ff */
[----:B------:R1:W-:Y:S01]  /*1aed0*/  STL [R1], R71 ;  /* 0x0000004701007387 */ /* 0x0003e20000100800 */
[----:B0-----:R-:W-:Y:S02]  /*1aee0*/  @!P1 IMAD.MOV.U32 R4, RZ, RZ, R162 ;  /* 0x000000ffff049224 */ /* 0x001fe400078e00a2 */
[----:B------:R-:W-:-:S05]  /*1aef0*/  @!P1 IMAD.MOV.U32 R5, RZ, RZ, R161 ;  /* 0x000000ffff059224 */ /* 0x000fca00078e00a1 */
[----:B------:R0:W4:Y:S01]  /*1af00*/  @!P1 LDG.E.U16 R90, desc[UR20][R4.64] ;  /* 0x00000014045a9981 */ /* 0x000122000c1e1500 */
[----:B------:R-:W-:Y:S01]  /*1af10*/  IMAD.X R2, R2, 0x1, R69, P3 ;  /* 0x0000000102027824 */ /* 0x000fe200018e0645 */
[----:B------:R-:W-:Y:S01]  /*1af20*/  IADD3 R111, P3, PT, R111, R70, RZ ;  /* 0x000000466f6f7210 */ /* 0x000fe20007f7e0ff */
[----:B0-----:R-:W-:Y:S02]  /*1af30*/  @!P1 IMAD.MOV.U32 R4, RZ, RZ, R164 ;  /* 0x000000ffff049224 */ /* 0x001fe400078e00a4 */
[----:B------:R-:W-:-:S05]  /*1af40*/  @!P1 IMAD.MOV.U32 R5, RZ, RZ, R163 ;  /* 0x000000ffff059224 */ /* 0x000fca00078e00a3 */
[----:B------:R0:W2:Y:S01]  /*1af50*/  @!P1 LDG.E.U16 R88, desc[UR20][R4.64] ;  /* 0x0000001404589981 */ /* 0x0000a2000c1e1500 */
[----:B------:R-:W-:Y:S02]  /*1af60*/  IMAD.X R72, R72, 0x1, R69, P4 ;  /* 0x0000000148487824 */ /* 0x000fe400020e0645 */
[----:B0-----:R-:W-:Y:S02]  /*1af70*/  @!P1 IMAD.MOV.U32 R4, RZ, RZ, R71 ;  /* 0x000000ffff049224 */ /* 0x001fe400078e0047 */
[----:B-1----:R-:W2:Y:S01]  /*1af80*/  LDL.LU R71, [R1+0x20] ;  /* 0x0000200001477983 */ /* 0x002ea20000300800 */
[----:B------:R-:W-:-:S03]  /*1af90*/  @!P1 IMAD.MOV.U32 R5, RZ, RZ, R165 ;  /* 0x000000ffff059224 */ /* 0x000fc600078e00a5 */
[----:B------:R-:W4:Y:S04]  /*1afa0*/  LDL.LU R32, [R1+0x28] ;  /* 0x0000280001207983 */ /* 0x000f280000300800 */
[----:B------:R0:W-:Y:S04]  /*1afb0*/  STL [R1+0x8], R3 ;  /* 0x0000080301007387 */ /* 0x0001e80000100800 */
[----:B------:R-:W-:Y:S04]  /*1afc0*/  STL [R1+0x10], R140 ;  /* 0x0000108c01007387 */ /* 0x000fe80000100800 */
[----:B------:R-:W-:Y:S04]  /*1afd0*/  STL [R1+0x4], R2 ;  /* 0x0000040201007387 */ /* 0x000fe80000100800 */
[----:B------:R-:W-:Y:S04]  /*1afe0*/  STL [R1+0x18], R111 ;  /* 0x0000186f01007387 */ /* 0x000fe80000100800 */
[----:B------:R1:W4:Y:S04]  /*1aff0*/  @!P1 LDG.E.U16 R86, desc[UR20][R4.64] ;  /* 0x0000001404569981 */ /* 0x000328000c1e1500 */
[----:B------:R-:W4:Y:S04]  /*1b000*/  LDL.LU R83, [R1+0x1c] ;  /* 0x00001c0001537983 */ /* 0x000f280000300800 */
[----:B------:R-:W-:Y:S01]  /*1b010*/  STL [R1+0xc], R72 ;  /* 0x00000c4801007387 */ /* 0x000fe20000100800 */
[----:B-1----:R-:W-:-:S03]  /*1b020*/  @!P1 IMAD.MOV.U32 R4, RZ, RZ, R3 ;  /* 0x000000ffff049224 */ /* 0x002fc600078e0003 */
[----:B0-----:R-:W4:Y:S01]  /*1b030*/  LDL.LU R3, [R1+0x30] ;  /* 0x0000300001037983 */ /* 0x001f220000300800 */
[----:B------:R-:W-:Y:S01]  /*1b040*/  PRMT R84, RZ, 0x7610, R84 ;  /* 0x00007610ff547816 */ /* 0x000fe20000000054 */
[----:B------:R-:W-:Y:S01]  /*1b050*/  @!P1 IMAD.MOV.U32 R5, RZ, RZ, R2 ;  /* 0x000000ffff059224 */ /* 0x000fe200078e0002 */
[----:B------:R-:W-:Y:S01]  /*1b060*/  PRMT R22, RZ, 0x7610, R22 ;  /* 0x00007610ff167816 */ /* 0x000fe20000000016 */
[----:B---3--:R-:W-:Y:S01]  /*1b070*/  IMAD.X R68, R68, 0x1, R69, P3 ;  /* 0x0000000144447824 */ /* 0x008fe200018e0645 */
[----:B------:R-:W3:Y:S04]  /*1b080*/  LDL.LU R82, [R1+0x24] ;  /* 0x0000240001527983 */ /* 0x000ee80000300800 */
[----:B------:R0:W3:Y:S04]  /*1b090*/  @!P1 LDG.E.U16 R84, desc[UR20][R4.64] ;  /* 0x0000001404549981 */ /* 0x0000e8000c1e1500 */
[----:B------:R1:W-:Y:S01]  /*1b0a0*/  STL [R1+0x14], R68 ;  /* 0x0000144401007387 */ /* 0x0003e20000100800 */
[----:B0-----:R-:W-:-:S02]  /*1b0b0*/  @!P1 IMAD.MOV.U32 R4, RZ, RZ, R140 ;  /* 0x000000ffff049224 */ /* 0x001fc400078e008c */
[----:B------:R-:W-:-:S05]  /*1b0c0*/  @!P1 IMAD.MOV.U32 R5, RZ, RZ, R72 ;  /* 0x000000ffff059224 */ /* 0x000fca00078e0048 */
[----:B------:R0:W3:Y:S01]  /*1b0d0*/  @!P1 LDG.E.U16 R22, desc[UR20][R4.64] ;  /* 0x0000001404169981 */ /* 0x0000e2000c1e1500 */
[----:B------:R-:W-:Y:S01]  /*1b0e0*/  PRMT R12, RZ, 0x7610, R12 ;  /* 0x00007610ff0c7816 */ /* 0x000fe2000000000c */
[----:B0-----:R-:W-:Y:S02]  /*1b0f0*/  @!P1 IMAD.MOV.U32 R5, RZ, RZ, R68 ;  /* 0x000000ffff059224 */ /* 0x001fe400078e0044 */
[----:B-1----:R-:W3:Y:S01]  /*1b100*/  LDL.LU R68, [R1+0x2c] ;  /* 0x00002c0001447983 */ /* 0x002ee20000300800 */
[----:B------:R-:W-:-:S03]  /*1b110*/  @!P1 IMAD.MOV.U32 R4, RZ, RZ, R111 ;  /* 0x000000ffff049224 */ /* 0x000fc600078e006f */
[----:B------:R-:W3:Y:S04]  /*1b120*/  LDL.LU R72, [R1+0x34] ;  /* 0x0000340001487983 */ /* 0x000ee80000300800 */
[----:B------:R0:W3:Y:S01]  /*1b130*/  @!P1 LDG.E.U16 R12, desc[UR20][R4.64] ;  /* 0x00000014040c9981 */ /* 0x0000e2000c1e1500 */
[-C--:B--2---:R-:W-:Y:S02]  /*1b140*/  IADD3 R71, P3, PT, R71, R70.reuse, RZ ;  /* 0x0000004647477210 */ /* 0x084fe40007f7e0ff */
[----:B----4-:R-:W-:-:S03]  /*1b150*/  IADD3 R32, P4, PT, R32, R70, RZ ;  /* 0x0000004620207210 */ /* 0x010fc60007f9e0ff */
[----:B------:R1:W-:Y:S04]  /*1b160*/  STL [R1+0x20], R71 ;  /* 0x0000204701007387 */ /* 0x0003e80000100800 */
[----:B------:R-:W2:Y:S04]  /*1b170*/  LDL.LU R2, [R1+0x38] ;  /* 0x0000380001027983 */ /* 0x000ea80000300800 */
[----:B------:R-:W4:Y:S01]  /*1b180*/  LDL.LU R33, [R1+0x40] ;  /* 0x0000400001217983 */ /* 0x000f220000300800 */
[----:B0-----:R-:W-:-:S03]  /*1b190*/  @!P1 IMAD.MOV.U32 R4, RZ, RZ, R71 ;  /* 0x000000ffff049224 */ /* 0x001fc600078e0047 */
[----:B------:R-:W4:Y:S04]  /*1b1a0*/  LDL.LU R0, [R1+0x48] ;  /* 0x0000480001007983 */ /* 0x000f280000300800 */
[----:B------:R0:W-:Y:S01]  /*1b1b0*/  STL [R1+0x28], R32 ;  /* 0x0000282001007387 */ /* 0x0001e20000100800 */
[----:B------:R-:W-:Y:S01]  /*1b1c0*/  IMAD.X R83, R83, 0x1, R69, P3 ;  /* 0x0000000153537824 */ /* 0x000fe200018e0645 */
[----:B------:R-:W-:-:S04]  /*1b1d0*/  IADD3 R3, P3, PT, R3, R70, RZ ;  /* 0x0000004603037210 */ /* 0x000fc80007f7e0ff */
[----:B------:R-:W-:Y:S04]  /*1b1e0*/  STL [R1+0x1c], R83 ;  /* 0x00001c5301007387 */ /* 0x000fe80000100800 */
[----:B------:R-:W-:Y:S04]  /*1b1f0*/  STL [R1+0x30], R3 ;  /* 0x0000300301007387 */ /* 0x000fe80000100800 */
[----:B-1----:R-:W4:Y:S01]  /*1b200*/  LDL.LU R71, [R1+0x3c] ;  /* 0x00003c0001477983 */ /* 0x002f220000300800 */
[----:B------:R-:W-:Y:S01]  /*1b210*/  PRMT R81, RZ, 0x7610, R81 ;  /* 0x00007610ff517816 */ /* 0x000fe20000000051 */
[----:B------:R-:W-:-:S02]  /*1b220*/  @!P1 IMAD.MOV.U32 R5, RZ, RZ, R83 ;  /* 0x000000ffff059224 */ /* 0x000fc400078e0053 */
[----:B---3--:R-:W-:Y:S01]  /*1b230*/  IMAD.X R82, R82, 0x1, R69, P4 ;  /* 0x0000000152527824 */ /* 0x008fe200020e0645 */
[----:B------:R-:W-:Y:S02]  /*1b240*/  PRMT R67, RZ, 0x7610, R67 ;  /* 0x00007610ff437816 */ /* 0x000fe40000000043 */
[----:B------:R1:W3:Y:S04]  /*1b250*/  @!P1 LDG.E.U16 R81, desc[UR20][R4.64] ;  /* 0x0000001404519981 */ /* 0x0002e8000c1e1500 */
[----:B------:R-:W-:Y:S01]  /*1b260*/  STL [R1+0x24], R82 ;  /* 0x0000245201007387 */ /* 0x000fe20000100800 */
[----:B-1----:R-:W-:Y:S02]  /*1b270*/  @!P1 IMAD.MOV.U32 R4, RZ, RZ, R32 ;  /* 0x000000ffff049224 */ /* 0x002fe400078e0020 */
[----:B------:R-:W-:Y:S01]  /*1b280*/  @!P1 IMAD.MOV.U32 R5, RZ, RZ, R82 ;  /* 0x000000ffff059224 */ /* 0x000fe200078e0052 */
[----:B0-----:R-:W3:Y:S01]  /*1b290*/  LDL.LU R32, [R1+0x44] ;  /* 0x0000440001207983 */ /* 0x001ee20000300800 */
[----:B------:R-:W-:-:S03]  /*1b2a0*/  PRMT R58, RZ, 0x7610, R58 ;  /* 0x00007610ff3a7816 */ /* 0x000fc6000000003a */
[----:B------:R0:W3:Y:S01]  /*1b2b0*/  @!P1 LDG.E.U16 R67, desc[UR20][R4.64] ;  /* 0x0000001404439981 */ /* 0x0000e2000c1e1500 */
[----:B------:R-:W-:-:S05]  /*1b2c0*/  IMAD.X R68, R68, 0x1, R69, P3 ;  /* 0x0000000144447824 */ /* 0x000fca00018e0645 */
[----:B------:R1:W-:Y:S01]  /*1b2d0*/  STL [R1+0x2c], R68 ;  /* 0x00002c4401007387 */ /* 0x0003e20000100800 */
[----:B0-----:R-:W-:Y:S02]  /*1b2e0*/  @!P1 IMAD.MOV.U32 R5, RZ, RZ, R68 ;  /* 0x000000ffff059224 */ /* 0x001fe400078e0044 */
[----:B------:R-:W-:-:S05]  /*1b2f0*/  @!P1 IMAD.MOV.U32 R4, RZ, RZ, R3 ;  /* 0x000000ffff049224 */ /* 0x000fca00078e0003 */
[----:B------:R0:W3:Y:S04]  /*1b300*/  @!P1 LDG.E.U16 R58, desc[UR20][R4.64] ;  /* 0x00000014043a9981 */ /* 0x0000e8000c1e1500 */
[----:B-1----:R-:W3:Y:S04]  /*1b310*/  LDL.LU R68, [R1+0x50] ;  /* 0x0000500001447983 */ /* 0x002ee80000300800 */
[----:B------:R-:W3:Y:S01]  /*1b320*/  LDL.LU R3, [R1+0x58] ;  /* 0x0000580001037983 */ /* 0x000ee20000300800 */
[-C--:B--2---:R-:W-:Y:S02]  /*1b330*/  IADD3 R2, P3, PT, R2, R70.reuse, RZ ;  /* 0x0000004602027210 */ /* 0x084fe40007f7e0ff */
[----:B----4-:R-:W-:-:S03]  /*1b340*/  IADD3 R33, P4, PT, R33, R70, RZ ;  /* 0x0000004621217210 */ /* 0x010fc60007f9e0ff */
[----:B------:R-:W-:Y:S01]  /*1b350*/  IMAD.X R72, R72, 0x1, R69, P3 ;  /* 0x0000000148487824 */ /* 0x000fe200018e0645 */
[----:B------:R1:W-:Y:S01]  /*1b360*/  STL [R1+0x38], R2 ;  /* 0x0000380201007387 */ /* 0x0003e20000100800 */
[----:B------:R-:W-:-:S03]  /*1b370*/  IADD3 R0, P3, PT, R0, R70, RZ ;  /* 0x0000004600007210 */ /* 0x000fc60007f7e0ff */
[----:B------:R-:W-:Y:S01]  /*1b380*/  STL [R1+0x40], R33 ;  /* 0x0000402101007387 */ /* 0x000fe20000100800 */
[----:B0-----:R-:W-:-:S03]  /*1b390*/  @!P1 IMAD.MOV.U32 R4, RZ, RZ, R2 ;  /* 0x000000ffff049224 */ /* 0x001fc600078e0002 */
[----:B------:R-:W-:Y:S04]  /*1b3a0*/  STL [R1+0x34], R72 ;  /* 0x0000344801007387 */ /* 0x000fe80000100800 */
[----:B------:R-:W-:Y:S04]  /*1b3b0*/  STL [R1+0x48], R0 ;  /* 0x0000480001007387 */ /* 0x000fe80000100800 */
[----:B------:R-:W2:Y:S01]  /*1b3c0*/  LDL.LU R83, [R1+0x4c] ;  /* 0x00004c0001537983 */ /* 0x000ea20000300800 */
[----:B------:R-:W-:-:S05]  /*1b3d0*/  IMAD.X R71, R71, 0x1, R69, P4 ;  /* 0x0000000147477824 */ /* 0x000fca00020e0645 */
[----:B------:R0:W-:Y:S04]  /*1b3e0*/  STL [R1+0x3c], R71 ;  /* 0x00003c4701007387 */ /* 0x0001e80000100800 */
[----:B-1----:R-:W4:Y:S01]  /*1b3f0*/  LDL.LU R2, [R1+0x60] ;  /* 0x0000600001027983 */ /* 0x002f220000300800 */
[----:B------:R-:W-:Y:S01]  /*1b400*/  PRMT R49, RZ, 0x7610, R49 ;  /* 0x00007610ff317816 */ /* 0x000fe20000000031 */
[----:B------:R-:W-:Y:S01]  /*1b410*/  @!P1 IMAD.MOV.U32 R5, RZ, RZ, R72 ;  /* 0x000000ffff059224 */ /* 0x000fe200078e0048 */
[----:B------:R-:W-:Y:S01]  /*1b420*/  PRMT R40, RZ, 0x7610, R40 ;  /* 0x00007610ff287816 */ /* 0x000fe20000000028 */
[----:B------:R-:W4:Y:S04]  /*1b430*/  LDL.LU R82, [R1+0x54] ;  /* 0x0000540001527983 */ /* 0x000f280000300800 */
[----:B------:R1:W4:Y:S01]  /*1b440*/  @!P1 LDG.E.U16 R49, desc[UR20][R4.64] ;  /* 0x0000001404319981 */ /* 0x000322000c1e1500 */
[----:B---3--:R-:W-:-:S02]  /*1b450*/  IMAD.X R32, R32, 0x1, R69, P3 ;  /* 0x0000000120207824 */ /* 0x008fc400018e0645 */
[----:B-1----:R-:W-:Y:S02]  /*1b460*/  @!P1 IMAD.MOV.U32 R4, RZ, RZ, R33 ;  /* 0x000000ffff049224 */ /* 0x002fe400078e0021 */
[----:B------:R-:W-:Y:S01]  /*1b470*/  @!P1 IMAD.MOV.U32 R5, RZ, RZ, R71 ;  /* 0x000000ffff059224 */ /* 0x000fe200078e0047 */
[----:B------:R1:W-:Y:S01]  /*1b480*/  STL [R1+0x44], R32 ;  /* 0x0000442001007387 */ /* 0x0003e20000100800 */
[----:B------:R-:W-:-:S03]  /*1b490*/  PRMT R31, RZ, 0x7610, R31 ;  /* 0x00007610ff1f7816 */ /* 0x000fc6000000001f */
[----:B0-----:R-:W3:Y:S04]  /*1b4a0*/  LDL.LU R71, [R1+0x5c] ;  /* 0x00005c0001477983 */ /* 0x001ee80000300800 */
[----:B------:R0:W3:Y:S04]  /*1b4b0*/  @!P1 LDG.E.U16 R40, desc[UR20][R4.64] ;  /* 0x0000001404289981 */ /* 0x0000e8000c1e1500 */
[----:B------:R-:W3:Y:S01]  /*1b4c0*/  LDL.LU R72, [R1+0x64] ;  /* 0x0000640001487983 */ /* 0x000ee20000300800 */
[-C--:B------:R-:W-:Y:S01]  /*1b4d0*/  IADD3 R68, P3, PT, R68, R70.reuse, RZ ;  /* 0x0000004644447210 */ /* 0x080fe20007f7e0ff */
[----:B0-----:R-:W-:Y:S01]  /*1b4e0*/  @!P1 IMAD.MOV.U32 R5, RZ, RZ, R32 ;  /* 0x000000ffff059224 */ /* 0x001fe200078e0020 */
[----:B------:R-:W-:-:S03]  /*1b4f0*/  IADD3 R3, P4, PT, R3, R70, RZ ;  /* 0x0000004603037210 */ /* 0x000fc60007f9e0ff */
[----:B------:R0:W-:Y:S01]  /*1b500*/  STL [R1+0x50], R68 ;  /* 0x0000504401007387 */ /* 0x0001e20000100800 */
[----:B------:R-:W-:-:S03]  /*1b510*/  @!P1 IMAD.MOV.U32 R4, RZ, RZ, R0 ;  /* 0x000000ffff049224 */ /* 0x000fc600078e0000 */
[----:B-1----:R-:W3:Y:S04]  /*1b520*/  LDL.LU R32, [R1+0x68] ;  /* 0x0000680001207983 */ /* 0x002ee80000300800 */
[----:B------:R-:W3:Y:S04]  /*1b530*/  LDL.LU R33, [R1+0x70] ;  /* 0x0000700001217983 */ /* 0x000ee80000300800 */
[----:B------:R-:W3:Y:S04]  /*1b540*/  LDL.LU R0, [R1+0x78] ;  /* 0x0000780001007983 */ /* 0x000ee80000300800 */
[----:B------:R1:W-:Y:S04]  /*1b550*/  STL [R1+0x58], R3 ;  /* 0x0000580301007387 */ /* 0x0003e80000100800 */
[----:B------:R0:W3:Y:S02]  /*1b560*/  @!P1 LDG.E.U16 R31, desc[UR20][R4.64] ;  /* 0x00000014041f9981 */ /* 0x0000e4000c1e1500 */
[----:B0-----:R-:W-:-:S02]  /*1b570*/  @!P1 IMAD.MOV.U32 R4, RZ, RZ, R68 ;  /* 0x000000ffff049224 */ /* 0x001fc400078e0044 */
[----:B--2---:R-:W-:-:S05]  /*1b580*/  IMAD.X R83, R83, 0x1, R69, P3 ;  /* 0x0000000153537824 */ /* 0x004fca00018e0645 */
[----:B------:R-:W-:Y:S01]  /*1b590*/  STL [R1+0x4c], R83 ;  /* 0x00004c5301007387 */ /* 0x000fe20000100800 */
[----:B----4-:R-:W-:-:S05]  /*1b5a0*/  IADD3 R2, P3, PT, R2, R70, RZ ;  /* 0x0000004602027210 */ /* 0x010fca0007f7e0ff */
[----:B------:R-:W-:Y:S04]  /*1b5b0*/  STL [R1+0x60], R2 ;  /* 0x0000600201007387 */ /* 0x000fe80000100800 */
[----:B------:R-:W2:Y:S01]  /*1b5c0*/  LDL.LU R68, [R1+0x6c] ;  /* 0x00006c0001447983 */ /* 0x000ea20000300800 */
[----:B------:R-:W-:Y:S01]  /*1b5d0*/  PRMT R21, RZ, 0x7610, R21 ;  /* 0x00007610ff157816 */ /* 0x000fe20000000015 */
[----:B------:R-:W-:Y:S02]  /*1b5e0*/  @!P1 IMAD.MOV.U32 R5, RZ, RZ, R83 ;  /* 0x000000ffff059224 */ /* 0x000fe400078e0053 */
[----:B------:R-:W-:Y:S01]  /*1b5f0*/  IMAD.X R82, R82, 0x1, R69, P4 ;  /* 0x0000000152527824 */ /* 0x000fe200020e0645 */
[----:B------:R-:W-:Y:S02]  /*1b600*/  PRMT R11, RZ, 0x7610, R11 ;  /* 0x00007610ff0b7816 */ /* 0x000fe4000000000b */
[----:B------:R0:W4:Y:S04]  /*1b610*/  @!P1 LDG.E.U16 R21, desc[UR20][R4.64] ;  /* 0x0000001404159981 */ /* 0x000128000c1e1500 */
[----:B------:R-:W-:Y:S01]  /*1b620*/  STL [R1+0x54], R82 ;  /* 0x0000545201007387 */ /* 0x000fe20000100800 */
[----:B---3--:R-:W-:-:S02]  /*1b630*/  IMAD.X R71, R71, 0x1, R69, P3 ;  /* 0x0000000147477824 */ /* 0x008fc400018e0645 */
[----:B0-----:R-:W-:Y:S02]  /*1b640*/  @!P1 IMAD.MOV.U32 R4, RZ, RZ, R3 ;  /* 0x000000ffff049224 */ /* 0x001fe400078e0003 */
[----:B------:R-:W-:Y:S01]  /*1b650*/  @!P1 IMAD.MOV.U32 R5, RZ, RZ, R82 ;  /* 0x000000ffff059224 */ /* 0x000fe200078e0052 */
[----:B-1----:R-:W3:Y:S01]  /*1b660*/  LDL.LU R3, [R1+0x74] ;  /* 0x0000740001037983 */ /* 0x002ee20000300800 */
[----:B------:R-:W-:-:S03]  /*1b670*/  PRMT R80, RZ, 0x7610, R80 ;  /* 0x00007610ff507816 */ /* 0x000fc60000000050 */
[----:B------:R0:W4:Y:S04]  /*1b680*/  @!P1 LDG.E.U16 R11, desc[UR20][R4.64] ;  /* 0x00000014040b9981 */ /* 0x000128000c1e1500 */
[----:B------:R1:W-:Y:S01]  /*1b690*/  STL [R1+0x5c], R71 ;  /* 0x00005c4701007387 */ /* 0x0003e20000100800 */
[-C--:B------:R-:W-:Y:S01]  /*1b6a0*/  IADD3 R32, P3, PT, R32, R70.reuse, RZ ;  /* 0x0000004620207210 */ /* 0x080fe20007f7e0ff */
[----:B0-----:R-:W-:Y:S01]  /*1b6b0*/  @!P1 IMAD.MOV.U32 R5, RZ, RZ, R71 ;  /* 0x000000ffff059224 */ /* 0x001fe200078e0047 */
[----:B------:R-:W-:-:S03]  /*1b6c0*/  IADD3 R33, P4, PT, R33, R70, RZ ;  /* 0x0000004621217210 */ /* 0x000fc60007f9e0ff */
[----:B------:R-:W-:Y:S01]  /*1b6d0*/  IMAD.X R72, R72, 0x1, R69, P3 ;  /* 0x0000000148487824 */ /* 0x000fe200018e0645 */
[----:B-1----:R-:W4:Y:S01]  /*1b6e0*/  LDL.LU R71, [R1+0x80] ;  /* 0x0000800001477983 */ /* 0x002f220000300800 */
[----:B------:R-:W-:Y:S01]  /*1b6f0*/  @!P1 IMAD.MOV.U32 R4, RZ, RZ, R2 ;  /* 0x000000ffff049224 */ /* 0x000fe200078e0002 */
[----:B------:R-:W-:Y:S02]  /*1b700*/  IADD3 R0, P3, PT, R0, R70, RZ ;  /* 0x0000004600007210 */ /* 0x000fe40007f7e0ff */
[----:B------:R-:W4:Y:S04]  /*1b710*/  LDL.LU R2, [R1+0x88] ;  /* 0x0000880001027983 */ /* 0x000f280000300800 */
[----:B------:R0:W-:Y:S04]  /*1b720*/  STL [R1+0x68], R32 ;  /* 0x0000682001007387 */ /* 0x0001e80000100800 */
[----:B------:R-:W-:Y:S04]  /*1b730*/  STL [R1+0x70], R33 ;  /* 0x0000702101007387 */ /* 0x000fe80000100800 */
[----:B------:R-:W-:Y:S04]  /*1b740*/  STL [R1+0x64], R72 ;  /* 0x0000644801007387 */ /* 0x000fe80000100800 */
[----:B------:R-:W-:Y:S04]  /*1b750*/  STL [R1+0x78], R0 ;  /* 0x0000780001007387 */ /* 0x000fe80000100800 */
[----:B------:R1:W4:Y:S04]  /*1b760*/  @!P1 LDG.E.U16 R80, desc[UR20][R4.64] ;  /* 0x0000001404509981 */ /* 0x000328000c1e1500 */
[----:B------:R-:W4:Y:S01]  /*1b770*/  LDL.LU R83, [R1+0x7c] ;  /* 0x00007c0001537983 */ /* 0x000f220000300800 */
[----:B-1----:R-:W-:-:S02]  /*1b780*/  @!P1 IMAD.MOV.U32 R4, RZ, RZ, R32 ;  /* 0x000000ffff049224 */ /* 0x002fc400078e0020 */
[----:B--2---:R-:W-:-:S05]  /*1b790*/  IMAD.X R68, R68, 0x1, R69, P4 ;  /* 0x0000000144447824 */ /* 0x004fca00020e0645 */
[----:B------:R1:W-:Y:S04]  /*1b7a0*/  STL [R1+0x6c], R68 ;  /* 0x00006c4401007387 */ /* 0x0003e80000100800 */
[----:B0-----:R-:W2:Y:S01]  /*1b7b0*/  LDL.LU R32, [R1+0x90] ;  /* 0x0000900001207983 */ /* 0x001ea20000300800 */
[----:B------:R-:W-:Y:S01]  /*1b7c0*/  PRMT R66, RZ, 0x7610, R66 ;  /* 0x00007610ff427816 */ /* 0x000fe20000000042 */
[----:B------:R-:W-:Y:S01]  /*1b7d0*/  @!P1 IMAD.MOV.U32 R5, RZ, RZ, R72 ;  /* 0x000000ffff059224 */ /* 0x000fe200078e0048 */
[----:B------:R-:W-:Y:S01]  /*1b7e0*/  PRMT R57, RZ, 0x7610, R57 ;  /* 0x00007610ff397816 */ /* 0x000fe20000000039 */
[----:B------:R-:W2:Y:S04]  /*1b7f0*/  LDL.LU R82, [R1+0x84] ;  /* 0x0000840001527983 */ /* 0x000ea80000300800 */
[----:B------:R0:W2:Y:S01]  /*1b800*/  @!P1 LDG.E.U16 R66, desc[UR20][R4.64] ;  /* 0x0000001404429981 */ /* 0x0000a2000c1e1500 */
[----:B---3--:R-:W-:-:S02]  /*1b810*/  IMAD.X R3, R3, 0x1, R69, P3 ;  /* 0x0000000103037824 */ /* 0x008fc400018e0645 */
[----:B0-----:R-:W-:Y:S02]  /*1b820*/  @!P1 IMAD.MOV.U32 R4, RZ, RZ, R33 ;  /* 0x000000ffff049224 */ /* 0x001fe400078e0021 */
[----:B------:R-:W-:Y:S01]  /*1b830*/  @!P1 IMAD.MOV.U32 R5, RZ, RZ, R68 ;  /* 0x000000ffff059224 */ /* 0x000fe200078e0044 */
[----:B------:R0:W-:Y:S01]  /*1b840*/  STL [R1+0x74], R3 ;  /* 0x0000740301007387 */ /* 0x0001e20000100800 */
[----:B------:R-:W-:-:S03]  /*1b850*/  PRMT R48, RZ, 0x7610, R48 ;  /* 0x00007610ff307816 */ /* 0x000fc60000000030 */
[----:B-1----:R-:W3:Y:S04]  /*1b860*/  LDL.LU R68, [R1+0x8c] ;  /* 0x00008c0001447983 */ /* 0x002ee80000300800 */
[----:B------:R1:W3:Y:S04]  /*1b870*/  @!P1 LDG.E.U16 R57, desc[UR20][R4.64] ;  /* 0x0000001404399981 */ /* 0x0002e8000c1e1500 */
[----:B------:R-:W3:Y:S01]  /*1b880*/  LDL.LU R72, [R1+0x94] ;  /* 0x0000940001487983 */ /* 0x000ee20000300800 */
[-C--:B----4-:R-:W-:Y:S02]  /*1b890*/  IADD3 R71, P3, PT, R71, R70.reuse, RZ ;  /* 0x0000004647477210 */ /* 0x090fe40007f7e0ff */
[----:B------:R-:W-:Y:S01]  /*1b8a0*/  IADD3 R2, P4, PT, R2, R70, RZ ;  /* 0x0000004602027210 */ /* 0x000fe20007f9e0ff */
[----:B-1----:R-:W-:-:S02]  /*1b8b0*/  @!P1 IMAD.MOV.U32 R5, RZ, RZ, R3 ;  /* 0x000000ffff059224 */ /* 0x002fc400078e0003 */
[----:B------:R1:W-:Y:S01]  /*1b8c0*/  STL [R1+0x80], R71 ;  /* 0x0000804701007387 */ /* 0x0003e20000100800 */
[----:B------:R-:W-:-:S03]  /*1b8d0*/  @!P1 IMAD.MOV.U32 R4, RZ, RZ, R0 ;  /* 0x000000ffff049224 */ /* 0x000fc600078e0000 */
[----:B0-----:R-:W4:Y:S04]  /*1b8e0*/  LDL.LU R3, [R1+0x98] ;  /* 0x0000980001037983 */ /* 0x001f280000300800 */
[----:B------:R-:W4:Y:S04]  /*1b8f0*/  LDL.LU R33, [R1+0xa0] ;  /* 0x0000a00001217983 */ /* 0x000f280000300800 */
[----:B------:R-:W4:Y:S04]  /*1b900*/  LDL.LU R0, [R1+0xa8] ;  /* 0x0000a80001007983 */ /* 0x000f280000300800 */
[----:B------:R0:W-:Y:S04]  /*1b910*/  STL [R1+0x88], R2 ;  /* 0x0000880201007387 */ /* 0x0001e80000100800 */
[----:B------:R0:W4:Y:S01]  /*1b920*/  @!P1 LDG.E.U16 R48, desc[UR20][R4.64] ;  /* 0x0000001404309981 */ /* 0x000122000c1e1500 */
[----:B------:R-:W-:-:S05]  /*1b930*/  IMAD.X R83, R83, 0x1, R69, P3 ;  /* 0x0000000153537824 */ /* 0x000fca00018e0645 */
[----:B------:R-:W-:Y:S01]  /*1b940*/  STL [R1+0x7c], R83 ;  /* 0x00007c5301007387 */ /* 0x000fe20000100800 */
[----:B0-----:R-:W-:Y:S01]  /*1b950*/  @!P1 IMAD.MOV.U32 R4, RZ, RZ, R71 ;  /* 0x000000ffff049224 */ /* 0x001fe200078e0047 */
[----:B--2---:R-:W-:-:S05]  /*1b960*/  IADD3 R32, P3, PT, R32, R70, RZ ;  /* 0x0000004620207210 */ /* 0x004fca0007f7e0ff */
[----:B------:R-:W-:Y:S04]  /*1b970*/  STL [R1+0x90], R32 ;  /* 0x0000902001007387 */ /* 0x000fe80000100800 */
[----:B-1----:R-:W2:Y:S01]  /*1b980*/  LDL.LU R71, [R1+0x9c] ;  /* 0x00009c0001477983 */ /* 0x002ea20000300800 */
[----:B------:R-:W-:Y:S01]  /*1b990*/  PRMT R39, RZ, 0x7610, R39 ;  /* 0x00007610ff277816 */ /* 0x000fe20000000027 */
[----:B------:R-:W-:Y:S02]  /*1b9a0*/  @!P1 IMAD.MOV.U32 R5, RZ, RZ, R83 ;  /* 0x000000ffff059224 */ /* 0x000fe400078e0053 */
[--C-:B------:R-:W-:Y:S01]  /*1b9b0*/  IMAD.X R82, R82, 0x1, R69.reuse, P4 ;  /* 0x0000000152527824 */ /* 0x100fe200020e0645 */
[----:B------:R-:W-:Y:S02]  /*1b9c0*/  PRMT R30, RZ, 0x7610, R30 ;  /* 0x00007610ff1e7816 */ /* 0x000fe4000000001e */
[----:B------:R0:W2:Y:S04]  /*1b9d0*/  @!P1 LDG.E.U16 R39, desc[UR20][R4.64] ;  /* 0x0000001404279981 */ /* 0x0000a8000c1e1500 */
[----:B------:R-:W-:Y:S01]  /*1b9e0*/  STL [R1+0x84], R82 ;  /* 0x0000845201007387 */ /* 0x000fe20000100800 */
[----:B---3--:R-:W-:-:S02]  /*1b9f0*/  IMAD.X R68, R68, 0x1, R69, P3 ;  /* 0x0000000144447824 */ /* 0x008fc400018e0645 */
[----:B0-----:R-:W-:Y:S02]  /*1ba00*/  @!P1 IMAD.MOV.U32 R4, RZ, RZ, R2 ;  /* 0x000000ffff049224 */ /* 0x001fe400078e0002 */
[----:B------:R-:W-:Y:S01]  /*1ba10*/  @!P1 IMAD.MOV.U32 R5, RZ, RZ, R82 ;  /* 0x000000ffff059224 */ /* 0x000fe200078e0052 */
[----:B------:R-:W3:Y:S01]  /*1ba20*/  LDL.LU R2, [R1+0xa4] ;  /* 0x0000a40001027983 */ /* 0x000ee20000300800 */
[----:B------:R-:W-:-:S03]  /*1ba30*/  PRMT R20, RZ, 0x7610, R20 ;  /* 0x00007610ff147816 */ /* 0x000fc60000000014 */
[----:B------:R0:W3:Y:S04]  /*1ba40*/  @!P1 LDG.E.U16 R30, desc[UR20][R4.64] ;  /* 0x00000014041e9981 */ /* 0x0000e8000c1e1500 */
[----:B------:R1:W-:Y:S01]  /*1ba50*/  STL [R1+0x8c], R68 ;  /* 0x00008c4401007387 */ /* 0x0003e20000100800 */
[-C--:B----4-:R-:W-:Y:S01]  /*1ba60*/  IADD3 R3, P3, PT, R3, R70.reuse, RZ ;  /* 0x0000004603037210 */ /* 0x090fe20007f7e0ff */
        /* <DEDUP_REMOVED lines=28> */
[----:B------:R1:W3:Y:S01]  /*1bc30*/  @!P1 LDG.E.U16 R79, desc[UR20][R4.64] ;  /* 0x00000014044f9981 */ /* 0x0002e2000c1e1500 */
[----:B----4-:R-:W-:-:S03]  /*1bc40*/  IADD3 R68, P3, PT, R68, R70, RZ ;  /* 0x0000004644447210 */ /* 0x010fc60007f7e0ff */
[----:B------:R-:W4:Y:S01]  /*1bc50*/  LDL.LU R72, [R1+0xc4] ;  /* 0x0000c40001487983 */ /* 0x000f220000300800 */
[----:B------:R-:W-:-:S03]  /*1bc60*/  IADD3 R32, P4, PT, R32, R70, RZ ;  /* 0x0000004620207210 */ /* 0x000fc60007f9e0ff */
[----:B------:R2:W-:Y:S01]  /*1bc70*/  STL [R1+0xb0], R68 ;  /* 0x0000b04401007387 */ /* 0x0005e20000100800 */
[----:B-1----:R-:W-:-:S03]  /*1bc80*/  @!P1 IMAD.MOV.U32 R5, RZ, RZ, R2 ;  /* 0x000000ffff059224 */ /* 0x002fc600078e0002 */
[----:B0-----:R-:W4:Y:S01]  /*1bc90*/  LDL.LU R2, [R1+0xc8] ;  /* 0x0000c80001027983 */ /* 0x001f220000300800 */
[----:B------:R-:W-:-:S03]  /*1bca0*/  @!P1 IMAD.MOV.U32 R4, RZ, RZ, R0 ;  /* 0x000000ffff049224 */ /* 0x000fc600078e0000 */
[----:B------:R-:W4:Y:S04]  /*1bcb0*/  LDL.LU R33, [R1+0xd0] ;  /* 0x0000d00001217983 */ /* 0x000f280000300800 */
[----:B------:R-:W4:Y:S04]  /*1bcc0*/  LDL.LU R0, [R1+0xd8] ;  /* 0x0000d80001007983 */ /* 0x000f280000300800 */
[----:B------:R0:W-:Y:S04]  /*1bcd0*/  STL [R1+0xb8], R32 ;  /* 0x0000b82001007387 */ /* 0x0001e80000100800 */
[----:B------:R1:W4:Y:S01]  /*1bce0*/  @!P1 LDG.E.U16 R65, desc[UR20][R4.64] ;  /* 0x0000001404419981 */ /* 0x000322000c1e1500 */
[----:B------:R-:W-:-:S05]  /*1bcf0*/  IMAD.X R83, R83, 0x1, R69, P3 ;  /* 0x0000000153537824 */ /* 0x000fca00018e0645 */
[----:B------:R-:W-:Y:S01]  /*1bd00*/  STL [R1+0xac], R83 ;  /* 0x0000ac5301007387 */ /* 0x000fe20000100800 */
[----:B-1----:R-:W-:Y:S01]  /*1bd10*/  @!P1 IMAD.MOV.U32 R4, RZ, RZ, R68 ;  /* 0x000000ffff049224 */ /* 0x002fe200078e0044 */
[----:B--2---:R-:W-:-:S05]  /*1bd20*/  IADD3 R3, P3, PT, R3, R70, RZ ;  /* 0x0000004603037210 */ /* 0x004fca0007f7e0ff */
[----:B------:R-:W-:Y:S04]  /*1bd30*/  STL [R1+0xc0], R3 ;  /* 0x0000c00301007387 */ /* 0x000fe80000100800 */
[----:B------:R-:W2:Y:S01]  /*1bd40*/  LDL.LU R68, [R1+0xcc] ;  /* 0x0000cc0001447983 */ /* 0x000ea20000300800 */
[----:B------:R-:W-:Y:S01]  /*1bd50*/  PRMT R56, RZ, 0x7610, R56 ;  /* 0x00007610ff387816 */ /* 0x000fe20000000038 */
[----:B------:R-:W-:Y:S02]  /*1bd60*/  @!P1 IMAD.MOV.U32 R5, RZ, RZ, R83 ;  /* 0x000000ffff059224 */ /* 0x000fe400078e0053 */
[----:B------:R-:W-:Y:S01]  /*1bd70*/  IMAD.X R82, R82, 0x1, R69, P4 ;  /* 0x0000000152527824 */ /* 0x000fe200020e0645 */
[----:B------:R-:W-:Y:S02]  /*1bd80*/  PRMT R47, RZ, 0x7610, R47 ;  /* 0x00007610ff2f7816 */ /* 0x000fe4000000002f */
[----:B------:R1:W2:Y:S04]  /*1bd90*/  @!P1 LDG.E.U16 R56, desc[UR20][R4.64] ;  /* 0x0000001404389981 */ /* 0x0002a8000c1e1500 */
[----:B------:R-:W-:Y:S01]  /*1bda0*/  STL [R1+0xb4], R82 ;  /* 0x0000b45201007387 */ /* 0x000fe20000100800 */
[----:B---3--:R-:W-:-:S02]  /*1bdb0*/  IMAD.X R71, R71, 0x1, R69, P3 ;  /* 0x0000000147477824 */ /* 0x008fc400018e0645 */
[----:B-1----:R-:W-:Y:S02]  /*1bdc0*/  @!P1 IMAD.MOV.U32 R4, RZ, RZ, R32 ;  /* 0x000000ffff049224 */ /* 0x002fe400078e0020 */
[----:B------:R-:W-:Y:S01]  /*1bdd0*/  @!P1 IMAD.MOV.U32 R5, RZ, RZ, R82 ;  /* 0x000000ffff059224 */ /* 0x000fe200078e0052 */
[----:B0-----:R-:W3:Y:S01]  /*1bde0*/  LDL.LU R32, [R1+0xd4] ;  /* 0x0000d40001207983 */ /* 0x001ee20000300800 */
[----:B------:R-:W-:-:S03]  /*1bdf0*/  PRMT R38, RZ, 0x7610, R38 ;  /* 0x00007610ff267816 */ /* 0x000fc60000000026 */
[----:B------:R0:W3:Y:S01]  /*1be00*/  @!P1 LDG.E.U16 R47, desc[UR20][R4.64] ;  /* 0x00000014042f9981 */ /* 0x0000e2000c1e1500 */
[----:B----4-:R-:W-:-:S03]  /*1be10*/  IADD3 R2, P3, PT, R2, R70, RZ ;  /* 0x0000004602027210 */ /* 0x010fc60007f7e0ff */
[----:B------:R1:W-:Y:S01]  /*1be20*/  STL [R1+0xbc], R71 ;  /* 0x0000bc4701007387 */ /* 0x0003e20000100800 */
[-C--:B------:R-:W-:Y:S01]  /*1be30*/  IADD3 R33, P4, PT, R33, R70.reuse, RZ ;  /* 0x0000004621217210 */ /* 0x080fe20007f9e0ff */
[----:B0-----:R-:W-:Y:S02]  /*1be40*/  @!P1 IMAD.MOV.U32 R5, RZ, RZ, R71 ;  /* 0x000000ffff059224 */ /* 0x001fe400078e0047 */
[----:B------:R-:W-:Y:S01]  /*1be50*/  IMAD.X R72, R72, 0x1, R69, P3 ;  /* 0x0000000148487824 */ /* 0x000fe200018e0645 */
[----:B------:R-:W-:Y:S01]  /*1be60*/  IADD3 R0, P3, PT, R0, R70, RZ ;  /* 0x0000004600007210 */ /* 0x000fe20007f7e0ff */
[----:B------:R-:W-:Y:S01]  /*1be70*/  @!P1 IMAD.MOV.U32 R4, RZ, RZ, R3 ;  /* 0x000000ffff049224 */ /* 0x000fe200078e0003 */
[----:B-1----:R-:W4:Y:S04]  /*1be80*/  LDL.LU R71, [R1+0xe0] ;  /* 0x0000e00001477983 */ /* 0x002f280000300800 */
        /* <DEDUP_REMOVED lines=102> */
[--C-:B------:R-:W-:Y:S01]  /*1c4f0*/  IMAD.X R82, R82, 0x1, R69.reuse, P4 ;  /* 0x0000000152527824 */ /* 0x100fe200020e0645 */
        /* <DEDUP_REMOVED lines=59> */
[----:B------:R-:W-:Y:S01]  /*1c8b0*/  IMAD.X R82, R82, 0x1, R69, P4 ;  /* 0x0000000152527824 */ /* 0x000fe200020e0645 */
        /* <DEDUP_REMOVED lines=20> */
[----:B------:R1:W-:Y:S04]  /*1ca00*/  STL [R1+0x174], R72 ;  /* 0x0001744801007387 */ /* 0x0003e80000100800 */
[----:B------:R-:W-:Y:S04]  /*1ca10*/  STL [R1+0x188], R0 ;  /* 0x0001880001007387 */ /* 0x000fe80000100800 */
[----:B------:R0:W4:Y:S04]  /*1ca20*/  @!P1 LDG.E.U16 R17, desc[UR20][R4.64] ;  /* 0x0000001404119981 */ /* 0x000128000c1e1500 */
[----:B------:R-:W4:Y:S01]  /*1ca30*/  LDL.LU R83, [R1+0x18c] ;  /* 0x00018c0001537983 */ /* 0x000f220000300800 */
[----:B0-----:R-:W-:-:S02]  /*1ca40*/  @!P1 IMAD.MOV.U32 R4, RZ, RZ, R2 ;  /* 0x000000ffff049224 */ /* 0x001fc400078e0002 */
[----:B--2---:R-:W-:-:S05]  /*1ca50*/  IMAD.X R71, R71, 0x1, R69, P4 ;  /* 0x0000000147477824 */ /* 0x004fca00020e0645 */
[----:B------:R0:W-:Y:S04]  /*1ca60*/  STL [R1+0x17c], R71 ;  /* 0x00017c4701007387 */ /* 0x0001e80000100800 */
[----:B------:R-:W2:Y:S01]  /*1ca70*/  LDL.LU R2, [R1+0x1a0] ;  /* 0x0001a00001027983 */ /* 0x000ea20000300800 */
        /* <DEDUP_REMOVED lines=87> */
[----:B------:R0:W-:Y:S04]  /*1cff0*/  STL [R1+0x1d0], R32 ;  /* 0x0001d02001007387 */ /* 0x0001e80000100800 */
        /* <DEDUP_REMOVED lines=10> */
[----:B------:R-:W3:Y:S01]  /*1d0a0*/  LDL.LU R2, [R1+0x1e4] ;  /* 0x0001e40001027983 */ /* 0x000ee20000300800 */
[----:B------:R-:W-:-:S03]  /*1d0b0*/  PRMT R52, RZ, 0x7610, R52 ;  /* 0x00007610ff347816 */ /* 0x000fc60000000034 */
[----:B------:R1:W3:Y:S04]  /*1d0c0*/  @!P1 LDG.E.U16 R61, desc[UR20][R4.64] ;  /* 0x00000014043d9981 */ /* 0x0002e8000c1e1500 */
[----:B------:R0:W-:Y:S01]  /*1d0d0*/  STL [R1+0x1cc], R68 ;  /* 0x0001cc4401007387 */ /* 0x0001e20000100800 */
[-C--:B----4-:R-:W-:Y:S01]  /*1d0e0*/  IADD3 R3, P3, PT, R3, R70.reuse, RZ ;  /* 0x0000004603037210 */ /* 0x090fe20007f7e0ff */
[----:B-1----:R-:W-:Y:S02]  /*1d0f0*/  @!P1 IMAD.MOV.U32 R4, RZ, RZ, R32 ;  /* 0x000000ffff049224 */ /* 0x002fe400078e0020 */
[----:B0-----:R-:W4:Y:S01]  /*1d100*/  LDL.LU R32, [R1+0x1f0] ;  /* 0x0001f00001207983 */ /* 0x001f220000300800 */
[----:B------:R-:W-:Y:S01]  /*1d110*/  IADD3 R71, P4, PT, R71, R70, RZ ;  /* 0x0000004647477210 */ /* 0x000fe20007f9e0ff */
[----:B------:R-:W-:-:S02]  /*1d120*/  @!P1 IMAD.MOV.U32 R5, RZ, RZ, R68 ;  /* 0x000000ffff059224 */ /* 0x000fc400078e0044 */
[----:B------:R-:W-:Y:S01]  /*1d130*/  IMAD.X R33, R33, 0x1, R69, P3 ;  /* 0x0000000121217824 */ /* 0x000fe200018e0645 */
[----:B------:R-:W-:Y:S01]  /*1d140*/  IADD3 R0, P3, PT, R0, R70, RZ ;  /* 0x0000004600007210 */ /* 0x000fe20007f7e0ff */
[----:B------:R-:W4:Y:S04]  /*1d150*/  LDL.LU R68, [R1+0x1f8] ;  /* 0x0001f80001447983 */ /* 0x000f280000300800 */
[----:B------:R-:W-:Y:S04]  /*1d160*/  STL [R1+0x1d8], R3 ;  /* 0x0001d80301007387 */ /* 0x000fe80000100800 */
[----:B------:R-:W-:Y:S04]  /*1d170*/  STL [R1+0x1e0], R71 ;  /* 0x0001e04701007387 */ /* 0x000fe80000100800 */
[----:B------:R0:W4:Y:S04]  /*1d180*/  @!P1 LDG.E.U16 R52, desc[UR20][R4.64] ;  /* 0x0000001404349981 */ /* 0x000128000c1e1500 */
[----:B------:R1:W-:Y:S04]  /*1d190*/  STL [R1+0x1d4], R33 ;  /* 0x0001d42101007387 */ /* 0x0003e80000100800 */
[----:B------:R2:W-:Y:S01]  /*1d1a0*/  STL [R1+0x1e8], R0 ;  /* 0x0001e80001007387 */ /* 0x0005e20000100800 */
[----:B0-----:R-:W-:-:S02]  /*1d1b0*/  @!P1 IMAD.MOV.U32 R5, RZ, RZ, R33 ;  /* 0x000000ffff059224 */ /* 0x001fc400078e0021 */
[----:B------:R-:W-:Y:S01]  /*1d1c0*/  @!P1 IMAD.MOV.U32 R4, RZ, RZ, R3 ;  /* 0x000000ffff049224 */ /* 0x000fe200078e0003 */
[----:B-1----:R-:W4:Y:S01]  /*1d1d0*/  LDL.LU R33, [R1+0x1ec] ;  /* 0x0001ec0001217983 */ /* 0x002f220000300800 */
[----:B--2---:R-:W-:-:S05]  /*1d1e0*/  IMAD.X R72, R72, 0x1, R69, P4 ;  /* 0x0000000148487824 */ /* 0x004fca00020e0645 */
[----:B------:R0:W-:Y:S04]  /*1d1f0*/  STL [R1+0x1dc], R72 ;  /* 0x0001dc4801007387 */ /* 0x0001e80000100800 */
[----:B------:R-:W2:Y:S04]  /*1d200*/  LDL.LU R3, [R1+0x200] ;  /* 0x0002000001037983 */ /* 0x000ea80000300800 */
[----:B------:R-:W2:Y:S01]  /*1d210*/  LDL.LU R111, [R1+0x1f4] ;  /* 0x0001f400016f7983 */ /* 0x000ea20000300800 */
[----:B------:R-:W-:Y:S02]  /*1d220*/  PRMT R43, RZ, 0x7610, R43 ;  /* 0x00007610ff2b7816 */ /* 0x000fe4000000002b */
[----:B------:R-:W-:-:S04]  /*1d230*/  PRMT R34, RZ, 0x7610, R34 ;  /* 0x00007610ff227816 */ /* 0x000fc80000000022 */
[----:B------:R1:W2:Y:S01]  /*1d240*/  @!P1 LDG.E.U16 R43, desc[UR20][R4.64] ;  /* 0x00000014042b9981 */ /* 0x0002a2000c1e1500 */
[----:B---3--:R-:W-:-:S05]  /*1d250*/  IMAD.X R2, R2, 0x1, R69, P3 ;  /* 0x0000000102027824 */ /* 0x008fca00018e0645 */
[----:B------:R3:W-:Y:S01]  /*1d260*/  STL [R1+0x1e4], R2 ;  /* 0x0001e40201007387 */ /* 0x0007e20000100800 */
[----:B-1----:R-:W-:Y:S02]  /*1d270*/  @!P1 IMAD.MOV.U32 R4, RZ, RZ, R71 ;  /* 0x000000ffff049224 */ /* 0x002fe400078e0047 */
[----:B------:R-:W-:Y:S01]  /*1d280*/  @!P1 IMAD.MOV.U32 R5, RZ, RZ, R72 ;  /* 0x000000ffff059224 */ /* 0x000fe200078e0048 */
[----:B------:R-:W2:Y:S04]  /*1d290*/  LDL.LU R71, [R1+0x1fc] ;  /* 0x0001fc0001477983 */ /* 0x000ea80000300800 */
[----:B------:R1:W2:Y:S01]  /*1d2a0*/  @!P1 LDG.E.U16 R34, desc[UR20][R4.64] ;  /* 0x0000001404229981 */ /* 0x0002a2000c1e1500 */
[----:B----4-:R-:W-:-:S03]  /*1d2b0*/  IADD3 R32, P3, PT, R32, R70, RZ ;  /* 0x0000004620207210 */ /* 0x010fc60007f7e0ff */
[----:B------:R-:W4:Y:S04]  /*1d2c0*/  LDL.LU R82, [R1+0x204] ;  /* 0x0002040001527983 */ /* 0x000f280000300800 */
[----:B------:R3:W-:Y:S01]  /*1d2d0*/  STL [R1+0x1f0], R32 ;  /* 0x0001f02001007387 */ /* 0x0007e20000100800 */
[----:B-1----:R-:W-:-:S03]  /*1d2e0*/  @!P1 IMAD.MOV.U32 R4, RZ, RZ, R0 ;  /* 0x000000ffff049224 */ /* 0x002fc600078e0000 */
[----:B------:R-:W4:Y:S01]  /*1d2f0*/  LDL.LU R0, [R1+0x208] ;  /* 0x0002080001007983 */ /* 0x000f220000300800 */
[----:B------:R-:W-:Y:S01]  /*1d300*/  IADD3 R68, P4, PT, R68, R70, RZ ;  /* 0x0000004644447210 */ /* 0x000fe20007f9e0ff */
[----:B------:R-:W-:Y:S02]  /*1d310*/  @!P1 IMAD.MOV.U32 R5, RZ, RZ, R2 ;  /* 0x000000ffff059224 */ /* 0x000fe400078e0002 */
[----:B0-----:R-:W4:Y:S04]  /*1d320*/  LDL.LU R72, [R1+0x210] ;  /* 0x0002100001487983 */ /* 0x001f280000300800 */
[----:B---3--:R-:W3:Y:S01]  /*1d330*/  LDL.LU R2, [R1+0x218] ;  /* 0x0002180001027983 */ /* 0x008ee20000300800 */
[----:B------:R-:W-:-:S03]  /*1d340*/  PRMT R15, RZ, 0x7610, R15 ;  /* 0x00007610ff0f7816 */ /* 0x000fc6000000000f */
[----:B------:R0:W-:Y:S01]  /*1d350*/  STL [R1+0x1f8], R68 ;  /* 0x0001f84401007387 */ /* 0x0001e20000100800 */
[----:B------:R-:W-:-:S05]  /*1d360*/  IMAD.X R33, R33, 0x1, R69, P3 ;  /* 0x0000000121217824 */ /* 0x000fca00018e0645 */
[----:B------:R1:W-:Y:S04]  /*1d370*/  STL [R1+0x1ec], R33 ;  /* 0x0001ec2101007387 */ /* 0x0003e80000100800 */
[----:B------:R0:W3:Y:S02]  /*1d380*/  @!P1 LDG.E.U16 R15, desc[UR20][R32.64] ;  /* 0x00000014200f9981 */ /* 0x0000e4000c1e1500 */
[----:B0-----:R-:W-:Y:S01]  /*1d390*/  @!P1 IMAD.MOV.U32 R32, RZ, RZ, R68 ;  /* 0x000000ffff209224 */ /* 0x001fe200078e0044 */
[----:B--2---:R-:W-:-:S05]  /*1d3a0*/  IADD3 R3, P3, PT, R3, R70, RZ ;  /* 0x0000004603037210 */ /* 0x004fca0007f7e0ff */
[----:B------:R-:W-:Y:S01]  /*1d3b0*/  STL [R1+0x200], R3 ;  /* 0x0002000301007387 */ /* 0x000fe20000100800 */
[----:B------:R-:W-:-:S03]  /*1d3c0*/  IMAD.X R111, R111, 0x1, R69, P4 ;  /* 0x000000016f6f7824 */ /* 0x000fc600020e0645 */
[----:B------:R-:W2:Y:S04]  /*1d3d0*/  LDL.LU R83, [R1+0x20c] ;  /* 0x00020c0001537983 */ /* 0x000ea80000300800 */
[----:B------:R-:W-:Y:S04]  /*1d3e0*/  STL [R1+0x1f4], R111 ;  /* 0x0001f46f01007387 */ /* 0x000fe80000100800 */
[----:B------:R-:W2:Y:S01]  /*1d3f0*/  LDL.LU R68, [R1+0x214] ;  /* 0x0002140001447983 */ /* 0x000ea20000300800 */
[----:B------:R-:W-:Y:S01]  /*1d400*/  PRMT R25, RZ, 0x7610, R25 ;  /* 0x00007610ff197816 */ /* 0x000fe20000000019 */
[----:B-1----:R-:W-:-:S05]  /*1d410*/  @!P1 IMAD.MOV.U32 R33, RZ, RZ, R111 ;  /* 0x000000ffff219224 */ /* 0x002fca00078e006f */
[----:B------:R0:W2:Y:S01]  /*1d420*/  @!P1 LDG.E.U16 R25, desc[UR20][R4.64] ;  /* 0x0000001404199981 */ /* 0x0000a2000c1e1500 */
[----:B------:R-:W-:Y:S01]  /*1d430*/  IMAD.X R71, R71, 0x1, R69, P3 ;  /* 0x0000000147477824 */ /* 0x000fe200018e0645 */
[----:B------:R-:W-:Y:S02]  /*1d440*/  PRMT R74, RZ, 0x7610, R74 ;  /* 0x00007610ff4a7816 */ /* 0x000fe4000000004a */
[----:B0-----:R-:W-:Y:S02]  /*1d450*/  PRMT R5, RZ, 0x7610, R5 ;  /* 0x00007610ff057816 */ /* 0x001fe40000000005 */
[----:B------:R0:W-:Y:S01]  /*1d460*/  STL [R1+0x1fc], R71 ;  /* 0x0001fc4701007387 */ /* 0x0001e20000100800 */
[----:B----4-:R-:W-:-:S03]  /*1d470*/  IADD3 R0, P3, PT, R0, R70, RZ ;  /* 0x0000004600007210 */ /* 0x010fc60007f7e0ff */
[----:B------:R1:W4:Y:S01]  /*1d480*/  @!P1 LDG.E.U16 R5, desc[UR20][R32.64] ;  /* 0x0000001420059981 */ /* 0x000322000c1e1500 */
[-C--:B------:R-:W-:Y:S01]  /*1d490*/  IADD3 R72, P4, PT, R72, R70.reuse, RZ ;  /* 0x0000004648487210 */ /* 0x080fe20007f9e0ff */
[----:B------:R-:W-:Y:S01]  /*1d4a0*/  IMAD.X R82, R82, 0x1, R69, P3 ;  /* 0x0000000152527824 */ /* 0x000fe200018e0645 */
[----:B---3--:R-:W-:Y:S01]  /*1d4b0*/  IADD3 R2, P3, PT, R2, R70, RZ ;  /* 0x0000004602027210 */ /* 0x008fe20007f7e0ff */
[----:B-1----:R-:W-:Y:S02]  /*1d4c0*/  @!P1 IMAD.MOV.U32 R32, RZ, RZ, R3 ;  /* 0x000000ffff209224 */ /* 0x002fe400078e0003 */
[----:B------:R-:W-:Y:S02]  /*1d4d0*/  @!P1 IMAD.MOV.U32 R33, RZ, RZ, R71 ;  /* 0x000000ffff219224 */ /* 0x000fe400078e0047 */
[----:B0-----:R-:W3:Y:S04]  /*1d4e0*/  LDL.LU R71, [R1+0x220] ;  /* 0x0002200001477983 */ /* 0x001ee80000300800 */
[----:B------:R-:W4:Y:S04]  /*1d4f0*/  LDL.LU R3, [R1+0x228] ;  /* 0x0002280001037983 */ /* 0x000f280000300800 */
[----:B------:R-:W-:Y:S04]  /*1d500*/  STL [R1+0x208], R0 ;  /* 0x0002080001007387 */ /* 0x000fe80000100800 */
[----:B------:R-:W-:Y:S04]  /*1d510*/  STL [R1+0x210], R72 ;  /* 0x0002104801007387 */ /* 0x000fe80000100800 */
[----:B------:R0:W4:Y:S04]  /*1d520*/  @!P1 LDG.E.U16 R74, desc[UR20][R32.64] ;  /* 0x00000014204a9981 */ /* 0x000128000c1e1500 */
[----:B------:R1:W-:Y:S04]  /*1d530*/  STL [R1+0x204], R82 ;  /* 0x0002045201007387 */ /* 0x0003e80000100800 */
[----:B------:R-:W-:Y:S01]  /*1d540*/  STL [R1+0x218], R2 ;  /* 0x0002180201007387 */ /* 0x000fe20000100800 */
[----:B0-----:R-:W-:-:S03]  /*1d550*/  @!P1 IMAD.MOV.U32 R33, RZ, RZ, R82 ;  /* 0x000000ffff219224 */ /* 0x001fc600078e0052 */
[----:B-1----:R-:W4:Y:S01]  /*1d560*/  LDL.LU R82, [R1+0x21c] ;  /* 0x00021c0001527983 */ /* 0x002f220000300800 */
[----:B------:R-:W-:Y:S02]  /*1d570*/  @!P1 IMAD.MOV.U32 R32, RZ, RZ, R0 ;  /* 0x000000ffff209224 */ /* 0x000fe400078e0000 */
[----:B--2---:R-:W-:-:S05]  /*1d580*/  IMAD.X R83, R83, 0x1, R69, P4 ;  /* 0x0000000153537824 */ /* 0x004fca00020e0645 */
[----:B------:R-:W-:Y:S04]  /*1d590*/  STL [R1+0x20c], R83 ;  /* 0x00020c5301007387 */ /* 0x000fe80000100800 */
[----:B------:R-:W2:Y:S01]  /*1d5a0*/  LDL.LU R0, [R1+0x230] ;  /* 0x0002300001007983 */ /* 0x000ea20000300800 */
[----:B------:R-:W-:-:S03]  /*1d5b0*/  IMAD.X R68, R68, 0x1, R69, P3 ;  /* 0x0000000144447824 */ /* 0x000fc600018e0645 */
[----:B------:R-:W2:Y:S04]  /*1d5c0*/  LDL.LU R140, [R1+0x224] ;  /* 0x00022400018c7983 */ /* 0x000ea80000300800 */
[----:B------:R0:W-:Y:S04]  /*1d5d0*/  STL [R1+0x214], R68 ;  /* 0x0002144401007387 */ /* 0x0001e80000100800 */
[----:B------:R-:W2:Y:S01]  /*1d5e0*/  LDL.LU R111, [R1+0x22c] ;  /* 0x00022c00016f7983 */ /* 0x000ea20000300800 */
[----:B------:R-:W-:Y:S02]  /*1d5f0*/  PRMT R60, RZ, 0x7610, R60 ;  /* 0x00007610ff3c7816 */ /* 0x000fe4000000003c */
[----:B------:R-:W-:Y:S01]  /*1d600*/  PRMT R51, RZ, 0x7610, R51 ;  /* 0x00007610ff337816 */ /* 0x000fe20000000033 */
[----:B------:R-:W2:Y:S04]  /*1d610*/  LDL.LU R139, [R1+0x234] ;  /* 0x00023400018b7983 */ /* 0x000ea80000300800 */
[----:B------:R1:W2:Y:S01]  /*1d620*/  @!P1 LDG.E.U16 R60, desc[UR20][R32.64] ;  /* 0x00000014203c9981 */ /* 0x0002a2000c1e1500 */
[----:B------:R-:W-:Y:S01]  /*1d630*/  PRMT R42, RZ, 0x7610, R42 ;  /* 0x00007610ff2a7816 */ /* 0x000fe2000000002a */
[----:B-1----:R-:W-:-:S02]  /*1d640*/  @!P1 IMAD.MOV.U32 R32, RZ, RZ, R72 ;  /* 0x000000ffff209224 */ /* 0x002fc400078e0048 */
[----:B------:R-:W-:Y:S01]  /*1d650*/  @!P1 IMAD.MOV.U32 R33, RZ, RZ, R83 ;  /* 0x000000ffff219224 */ /* 0x000fe200078e0053 */
[----:B---3--:R-:W-:-:S04]  /*1d660*/  IADD3 R71, P3, PT, R71, R70, RZ ;  /* 0x0000004647477210 */ /* 0x008fc80007f7e0ff */
[----:B------:R1:W3:Y:S01]  /*1d670*/  @!P1 LDG.E.U16 R51, desc[UR20][R32.64] ;  /* 0x0000001420339981 */ /* 0x0002e2000c1e1500 */
[----:B----4-:R-:W-:-:S03]  /*1d680*/  IADD3 R3, P4, PT, R3, R70, RZ ;  /* 0x0000004603037210 */ /* 0x010fc60007f9e0ff */
[----:B------:R-:W-:Y:S04]  /*1d690*/  STL [R1+0x220], R71 ;  /* 0x0002204701007387 */ /* 0x000fe80000100800 */
[----:B------:R-:W4:Y:S01]  /*1d6a0*/  LDL.LU R72, [R1+0x238] ;  /* 0x0002380001487983 */ /* 0x000f220000300800 */
[----:B-1----:R-:W-:Y:S02]  /*1d6b0*/  @!P1 IMAD.MOV.U32 R32, RZ, RZ, R2 ;  /* 0x000000ffff209224 */ /* 0x002fe400078e0002 */
[----:B------:R-:W-:Y:S02]  /*1d6c0*/  @!P1 IMAD.MOV.U32 R33, RZ, RZ, R68 ;  /* 0x000000ffff219224 */ /* 0x000fe400078e0044 */
[----:B0-----:R-:W3:Y:S04]  /*1d6d0*/  LDL.LU R68, [R1+0x240] ;  /* 0x0002400001447983 */ /* 0x001ee80000300800 */
[----:B------:R-:W3:Y:S04]  /*1d6e0*/  LDL.LU R2, [R1+0x248] ;  /* 0x0002480001027983 */ /* 0x000ee80000300800 */
[----:B------:R0:W3:Y:S01]  /*1d6f0*/  @!P1 LDG.E.U16 R42, desc[UR20][R32.64] ;  /* 0x00000014202a9981 */ /* 0x0000e2000c1e1500 */
[----:B------:R-:W-:-:S03]  /*1d700*/  IMAD.X R82, R82, 0x1, R69, P3 ;  /* 0x0000000152527824 */ /* 0x000fc600018e0645 */
[----:B------:R-:W-:Y:S01]  /*1d710*/  STL [R1+0x228], R3 ;  /* 0x0002280301007387 */ /* 0x000fe20000100800 */
[----:B0-----:R-:W-:Y:S01]  /*1d720*/  PRMT R33, RZ, 0x7610, R33 ;  /* 0x00007610ff217816 */ /* 0x001fe20000000021 */
[----:B------:R-:W-:Y:S02]  /*1d730*/  @!P1 IMAD.MOV.U32 R83, RZ, RZ, R82 ;  /* 0x000000ffff539224 */ /* 0x000fe400078e0052 */
[----:B------:R0:W-:Y:S01]  /*1d740*/  STL [R1+0x21c], R82 ;  /* 0x00021c5201007387 */ /* 0x0001e20000100800 */
[----:B------:R-:W-:Y:S01]  /*1d750*/  PRMT R24, RZ, 0x7610, R24 ;  /* 0x00007610ff187816 */ /* 0x000fe20000000018 */
[----:B0-----:R-:W-:-:S05]  /*1d760*/  @!P1 IMAD.MOV.U32 R82, RZ, RZ, R71 ;  /* 0x000000ffff529224 */ /* 0x001fca00078e0047 */
[----:B------:R0:W3:Y:S02]  /*1d770*/  @!P1 LDG.E.U16 R33, desc[UR20][R82.64] ;  /* 0x0000001452219981 */ /* 0x0000e4000c1e1500 */
[----:B0-----:R-:W-:Y:S01]  /*1d780*/  @!P1 IMAD.MOV.U32 R82, RZ, RZ, R3 ;  /* 0x000000ffff529224 */ /* 0x001fe200078e0003 */
[----:B--2---:R-:W-:Y:S01]  /*1d790*/  IADD3 R0, P3, PT, R0, R70, RZ ;  /* 0x0000004600007210 */ /* 0x004fe20007f7e0ff */
[----:B------:R-:W-:-:S04]  /*1d7a0*/  IMAD.X R140, R140, 0x1, R69, P4 ;  /* 0x000000018c8c7824 */ /* 0x000fc800020e0645 */
[----:B------:R-:W-:Y:S01]  /*1d7b0*/  STL [R1+0x230], R0 ;  /* 0x0002300001007387 */ /* 0x000fe20000100800 */
[----:B------:R-:W-:-:S03]  /*1d7c0*/  @!P1 IMAD.MOV.U32 R83, RZ, RZ, R140 ;  /* 0x000000ffff539224 */ /* 0x000fc600078e008c */
[----:B------:R-:W2:Y:S01]  /*1d7d0*/  LDL.LU R71, [R1+0x23c] ;  /* 0x00023c0001477983 */ /* 0x000ea20000300800 */
[----:B------:R-:W-:-:S03]  /*1d7e0*/  IMAD.X R111, R111, 0x1, R69, P3 ;  /* 0x000000016f6f7824 */ /* 0x000fc600018e0645 */
[----:B------:R-:W-:Y:S04]  /*1d7f0*/  STL [R1+0x224], R140 ;  /* 0x0002248c01007387 */ /* 0x000fe80000100800 */
[----:B------:R-:W2:Y:S04]  /*1d800*/  LDL.LU R3, [R1+0x244] ;  /* 0x0002440001037983 */ /* 0x000ea80000300800 */
[----:B------:R0:W2:Y:S04]  /*1d810*/  @!P1 LDG.E.U16 R24, desc[UR20][R82.64] ;  /* 0x0000001452189981 */ /* 0x0000a8000c1e1500 */
[----:B------:R1:W-:Y:S01]  /*1d820*/  STL [R1+0x22c], R111 ;  /* 0x00022c6f01007387 */ /* 0x0003e20000100800 */
[----:B0-----:R-:W-:-:S03]  /*1d830*/  @!P1 IMAD.MOV.U32 R83, RZ, RZ, R111 ;  /* 0x000000ffff539224 */ /* 0x001fc600078e006f */
[----:B-1----:R-:W2:Y:S01]  /*1d840*/  LDL.LU R111, [R1+0x250] ;  /* 0x00025000016f7983 */ /* 0x002ea20000300800 */
[----:B------:R-:W-:Y:S01]  /*1d850*/  PRMT R14, RZ, 0x7610, R14 ;  /* 0x00007610ff0e7816 */ /* 0x000fe2000000000e */
[----:B------:R-:W-:Y:S01]  /*1d860*/  @!P1 IMAD.MOV.U32 R82, RZ, RZ, R0 ;  /* 0x000000ffff529224 */ /* 0x000fe200078e0000 */
[----:B------:R-:W-:Y:S01]  /*1d870*/  PRMT R4, RZ, 0x7610, R4 ;  /* 0x00007610ff047816 */ /* 0x000fe20000000004 */
[----:B------:R-:W2:Y:S04]  /*1d880*/  LDL.LU R0, [R1+0x258] ;  /* 0x0002580001007983 */ /* 0x000ea80000300800 */
[----:B------:R0:W2:Y:S01]  /*1d890*/  @!P1 LDG.E.U16 R14, desc[UR20][R82.64] ;  /* 0x00000014520e9981 */ /* 0x0000a2000c1e1500 */
[----:B----4-:R-:W-:-:S05]  /*1d8a0*/  IADD3 R72, P3, PT, R72, R70, RZ ;  /* 0x0000004648487210 */ /* 0x010fca0007f7e0ff */
[----:B------:R-:W-:Y:S01]  /*1d8b0*/  IMAD.X R139, R139, 0x1, R69, P3 ;  /* 0x000000018b8b7824 */ /* 0x000fe200018e0645 */
[-C--:B---3--:R-:W-:Y:S01]  /*1d8c0*/  IADD3 R68, P4, PT, R68, R70.reuse, RZ ;  /* 0x0000004644447210 */ /* 0x088fe20007f9e0ff */
[----:B0-----:R-:W-:Y:S02]  /*1d8d0*/  @!P1 IMAD.MOV.U32 R82, RZ, RZ, R72 ;  /* 0x000000ffff529224 */ /* 0x001fe400078e0048 */
[----:B------:R-:W-:Y:S01]  /*1d8e0*/  @!P1 IMAD.MOV.U32 R83, RZ, RZ, R139 ;  /* 0x000000ffff539224 */ /* 0x000fe200078e008b */
[----:B------:R-:W-:Y:S01]  /*1d8f0*/  IADD3 R2, P3, PT, R2, R70, RZ ;  /* 0x0000004602027210 */ /* 0x000fe20007f7e0ff */
[----:B------:R0:W-:Y:S01]  /*1d900*/  STL [R1+0x238], R72 ;  /* 0x0002384801007387 */ /* 0x0001e20000100800 */
[----:B------:R-:W-:-:S03]  /*1d910*/  PRMT R73, RZ, 0x7610, R73 ;  /* 0x00007610ff497816 */ /* 0x000fc60000000049 */
[----:B------:R1:W3:Y:S04]  /*1d920*/  @!P1 LDG.E.U16 R4, desc[UR20][R82.64] ;  /* 0x0000001452049981 */ /* 0x0002e8000c1e1500 */
[----:B------:R4:W-:Y:S04]  /*1d930*/  STL [R1+0x240], R68 ;  /* 0x0002404401007387 */ /* 0x0009e80000100800 */
[----:B------:R-:W-:Y:S01]  /*1d940*/  STL [R1+0x234], R139 ;  /* 0x0002348b01007387 */ /* 0x000fe20000100800 */
[----:B-1----:R-:W-:-:S03]  /*1d950*/  @!P1 IMAD.MOV.U32 R82, RZ, RZ, R68 ;  /* 0x000000ffff529224 */ /* 0x002fc600078e0044 */
[----:B------:R-:W-:Y:S01]  /*1d960*/  STL [R1+0x248], R2 ;  /* 0x0002480201007387 */ /* 0x000fe20000100800 */
[----:B------:R-:W-:-:S03]  /*1d970*/  PRMT R59, RZ, 0x7610, R59 ;  /* 0x00007610ff3b7816 */ /* 0x000fc6000000003b */
[----:B0-----:R-:W3:Y:S01]  /*1d980*/  LDL.LU R72, [R1+0x260] ;  /* 0x0002600001487983 */ /* 0x001ee20000300800 */
[----:B--2---:R-:W-:-:S04]  /*1d990*/  IMAD.X R71, R71, 0x1, R69, P4 ;  /* 0x0000000147477824 */ /* 0x004fc800020e0645 */
[----:B------:R-:W-:Y:S01]  /*1d9a0*/  @!P1 IMAD.MOV.U32 R83, RZ, RZ, R71 ;  /* 0x000000ffff539224 */ /* 0x000fe200078e0047 */
[----:B------:R0:W-:Y:S01]  /*1d9b0*/  STL [R1+0x23c], R71 ;  /* 0x00023c4701007387 */ /* 0x0001e20000100800 */
[----:B------:R-:W-:-:S03]  /*1d9c0*/  IMAD.X R3, R3, 0x1, R69, P3 ;  /* 0x0000000103037824 */ /* 0x000fc600018e0645 */
[----:B----4-:R-:W2:Y:S04]  /*1d9d0*/  LDL.LU R68, [R1+0x254] ;  /* 0x0002540001447983 */ /* 0x010ea80000300800 */
[----:B------:R1:W4:Y:S04]  /*1d9e0*/  @!P1 LDG.E.U16 R73, desc[UR20][R82.64] ;  /* 0x0000001452499981 */ /* 0x000328000c1e1500 */
[----:B------:R0:W-:Y:S04]  /*1d9f0*/  STL [R1+0x244], R3 ;  /* 0x0002440301007387 */ /* 0x0001e80000100800 */
[----:B------:R-:W3:Y:S01]  /*1da00*/  LDL.LU R140, [R1+0x25c] ;  /* 0x00025c00018c7983 */ /* 0x000ee20000300800 */
[----:B-1----:R-:W-:Y:S01]  /*1da10*/  @!P1 IMAD.MOV.U32 R82, RZ, RZ, R2 ;  /* 0x000000ffff529224 */ /* 0x002fe200078e0002 */
[----:B------:R-:W-:Y:S01]  /*1da20*/  IADD3 R111, P3, PT, R111, R70, RZ ;  /* 0x000000466f6f7210 */ /* 0x000fe20007f7e0ff */
[----:B------:R-:W-:Y:S01]  /*1da30*/  @!P1 IMAD.MOV.U32 R83, RZ, RZ, R3 ;  /* 0x000000ffff539224 */ /* 0x000fe200078e0003 */
[----:B0-----:R-:W3:Y:S04]  /*1da40*/  LDL.LU R71, [R1+0x268] ;  /* 0x0002680001477983 */ /* 0x001ee80000300800 */
[----:B------:R0:W-:Y:S04]  /*1da50*/  STL [R1+0x250], R111 ;  /* 0x0002506f01007387 */ /* 0x0001e80000100800 */
[----:B------:R-:W3:Y:S04]  /*1da60*/  LDL.LU R3, [R1+0x26c] ;  /* 0x00026c0001037983 */ /* 0x000ee80000300800 */
[----:B------:R-:W3:Y:S04]  /*1da70*/  LDL.LU R2, [R1+0x270] ;  /* 0x0002700001027983 */ /* 0x000ee80000300800 */
[----:B------:R1:W3:Y:S04]  /*1da80*/  @!P1 LDG.E.U16 R59, desc[UR20][R82.64] ;  /* 0x00000014523b9981 */ /* 0x0002e8000c1e1500 */
[----:B------:R-:W3:Y:S01]  /*1da90*/  LDL.LU R139, [R1+0x278] ;  /* 0x00027800018b7983 */ /* 0x000ee20000300800 */
[----:B-1----:R-:W-:-:S03]  /*1daa0*/  IMAD.MOV.U32 R83, RZ, RZ, R111 ;  /* 0x000000ffff537224 */ /* 0x002fc600078e006f */
[----:B0-----:R-:W3:Y:S04]  /*1dab0*/  LDL.LU R111, [R1+0xa38] ;  /* 0x000a3800016f7983 */ /* 0x001ee80000300800 */
[----:B------:R-:W3:Y:S01]  /*1dac0*/  LDL.LU R82, [R1+0x24c] ;  /* 0x00024c0001527983 */ /* 0x000ee20000300800 */
[----:B------:R-:W-:-:S05]  /*1dad0*/  IADD3 R0, P4, PT, R0, R70, RZ ;  /* 0x0000004600007210 */ /* 0x000fca0007f9e0ff */
[----:B------:R-:W-:Y:S01]  /*1dae0*/  STL [R1+0x258], R0 ;  /* 0x0002580001007387 */ /* 0x000fe20000100800 */
[----:B------:R-:W-:Y:S02]  /*1daf0*/  PRMT R50, RZ, 0x7610, R50 ;  /* 0x00007610ff327816 */ /* 0x000fe40000000032 */
[----:B------:R-:W-:Y:S02]  /*1db00*/  PRMT R41, RZ, 0x7610, R41 ;  /* 0x00007610ff297816 */ /* 0x000fe40000000029 */
[----:B------:R-:W-:Y:S01]  /*1db10*/  PRMT R32, RZ, 0x7610, R32 ;  /* 0x00007610ff207816 */ /* 0x000fe20000000020 */
[--C-:B--2---:R-:W-:Y:S02]  /*1db20*/  IMAD.X R68, R68, 0x1, R69.reuse, P4 ;  /* 0x0000000144447824 */ /* 0x104fe400020e0645 */
[----:B---3--:R-:W-:-:S05]  /*1db30*/  IMAD.X R82, R82, 0x1, R69, P3 ;  /* 0x0000000152527824 */ /* 0x008fca00018e0645 */
[----:B------:R-:W-:Y:S01]  /*1db40*/  @!P1 LOP3.LUT R83, R83, R82, RZ, 0x3c, !PT ;  /* 0x0000005253539212 */ /* 0x000fe200078e3cff */
[----:B------:R0:W-:Y:S01]  /*1db50*/  STL [R1+0x24c], R82 ;  /* 0x00024c5201007387 */ /* 0x0001e20000100800 */
[----:B------:R-:W-:Y:S02]  /*1db60*/  IADD3 R72, P3, PT, R72, R70, RZ ;  /* 0x0000004648487210 */ /* 0x000fe40007f7e0ff */
[----:B0-----:R-:W-:-:S04]  /*1db70*/  @!P1 LOP3.LUT R82, R83, R82, RZ, 0x3c, !PT ;  /* 0x0000005253529212 */ /* 0x001fc800078e3cff */
[----:B------:R-:W-:Y:S01]  /*1db80*/  @!P1 LOP3.LUT R83, R83, R82, RZ, 0x3c, !PT ;  /* 0x0000005253539212 */ /* 0x000fe200078e3cff */
[----:B------:R-:W-:-:S04]  /*1db90*/  IMAD.X R140, R140, 0x1, R69, P3 ;  /* 0x000000018c8c7824 */ /* 0x000fc800018e0645 */
[----:B------:R0:W2:Y:S02]  /*1dba0*/  @!P1 LDG.E.U16 R50, desc[UR20][R82.64] ;  /* 0x0000001452329981 */ /* 0x0000a4000c1e1500 */
[----:B0-----:R-:W-:Y:S02]  /*1dbb0*/  @!P1 IMAD.MOV.U32 R82, RZ, RZ, R0 ;  /* 0x000000ffff529224 */ /* 0x001fe400078e0000 */
[----:B------:R-:W-:-:S05]  /*1dbc0*/  @!P1 IMAD.MOV.U32 R83, RZ, RZ, R68 ;  /* 0x000000ffff539224 */ /* 0x000fca00078e0044 */
[----:B------:R0:W3:Y:S02]  /*1dbd0*/  @!P1 LDG.E.U16 R41, desc[UR20][R82.64] ;  /* 0x0000001452299981 */ /* 0x0000e4000c1e1500 */
[----:B0-----:R-:W-:Y:S02]  /*1dbe0*/  IMAD.MOV.U32 R82, RZ, RZ, R140 ;  /* 0x000000ffff527224 */ /* 0x001fe400078e008c */
[----:B------:R-:W-:-:S05]  /*1dbf0*/  IMAD.MOV.U32 R83, RZ, RZ, R72 ;  /* 0x000000ffff537224 */ /* 0x000fca00078e0048 */
[-C--:B------:R-:W-:Y:S01]  /*1dc00*/  @!P1 LOP3.LUT R83, R83, R82.reuse, RZ, 0x3c, !PT ;  /* 0x0000005253539212 */ /* 0x080fe200078e3cff */
[----:B------:R-:W-:Y:S03]  /*1dc10*/  STL [R1+0x260], R72 ;  /* 0x0002604801007387 */ /* 0x000fe60000100800 */
[----:B------:R-:W-:Y:S01]  /*1dc20*/  @!P1 LOP3.LUT R82, R83, R82, RZ, 0x3c, !PT ;  /* 0x0000005253529212 */ /* 0x000fe200078e3cff */
[----:B------:R0:W-:Y:S01]  /*1dc30*/  STL [R1+0x254], R68 ;  /* 0x0002544401007387 */ /* 0x0001e20000100800 */
[----:B------:R-:W-:Y:S02]  /*1dc40*/  IADD3 R71, P4, PT, R71, R70, RZ ;  /* 0x0000004647477210 */ /* 0x000fe40007f9e0ff */
[----:B------:R-:W-:-:S05]  /*1dc50*/  @!P1 LOP3.LUT R83, R83, R82, RZ, 0x3c, !PT ;  /* 0x0000005253539212 */ /* 0x000fca00078e3cff */
[----:B------:R1:W2:Y:S04]  /*1dc60*/  @!P1 LDG.E.U16 R32, desc[UR20][R82.64] ;  /* 0x0000001452209981 */ /* 0x0002a8000c1e1500 */
[----:B0-----:R-:W2:Y:S04]  /*1dc70*/  LDL.LU R68, [R1+0xa34] ;  /* 0x000a340001447983 */ /* 0x001ea80000300800 */
[----:B------:R-:W2:Y:S04]  /*1dc80*/  LDL.LU R0, [R1+0x280] ;  /* 0x0002800001007983 */ /* 0x000ea80000300800 */
[----:B------:R0:W-:Y:S01]  /*1dc90*/  STL [R1+0x25c], R140 ;  /* 0x00025c8c01007387 */ /* 0x0001e20000100800 */
[----:B-1----:R-:W-:-:S03]  /*1dca0*/  IMAD.MOV.U32 R83, RZ, RZ, R71 ;  /* 0x000000ffff537224 */ /* 0x002fc600078e0047 */
[----:B0-----:R-:W5:Y:S04]  /*1dcb0*/  LDL.LU R140, [R1+0xa30] ;  /* 0x000a3000018c7983 */ /* 0x001f680000300800 */
[----:B------:R-:W5:Y:S04]  /*1dcc0*/  LDL.LU R72, [R1+0xa2c] ;  /* 0x000a2c0001487983 */ /* 0x000f680000300800 */
[----:B------:R0:W-:Y:S04]  /*1dcd0*/  STL [R1+0x268], R71 ;  /* 0x0002684701007387 */ /* 0x0001e80000100800 */
[----:B0-----:R-:W5:Y:S04]  /*1dce0*/  LDL.LU R71, [R1+0xa28] ;  /* 0x000a280001477983 */ /* 0x001f680000300800 */
[----:B------:R-:W2:Y:S01]  /*1dcf0*/  LDL.LU R82, [R1+0x264] ;  /* 0x0002640001527983 */ /* 0x000ea20000300800 */
[----:B------:R-:W-:-:S05]  /*1dd00*/  IADD3 R2, P3, PT, R2, R70, RZ ;  /* 0x0000004602027210 */ /* 0x000fca0007f7e0ff */
[----:B------:R-:W-:Y:S01]  /*1dd10*/  STL [R1+0x270], R2 ;  /* 0x0002700201007387 */ /* 0x000fe20000100800 */
[----:B------:R-:W-:Y:S01]  /*1dd20*/  PRMT R23, RZ, 0x7610, R23 ;  /* 0x00007610ff177816 */ /* 0x000fe20000000017 */
[----:B------:R-:W-:Y:S01]  /*1dd30*/  IMAD.X R3, R3, 0x1, R69, P3 ;  /* 0x0000000103037824 */ /* 0x000fe200018e0645 */
[----:B------:R-:W-:Y:S02]  /*1dd40*/  PRMT R13, RZ, 0x7610, R13 ;  /* 0x00007610ff0d7816 */ /* 0x000fe4000000000d */
[----:B------:R-:W-:Y:S01]  /*1dd50*/  IADD3 R139, P3, PT, R139, R70, RZ ;  /* 0x000000468b8b7210 */ /* 0x000fe20007f7e0ff */
[----:B--2---:R-:W-:-:S05]  /*1dd60*/  IMAD.X R82, R82, 0x1, R69, P4 ;  /* 0x0000000152527824 */ /* 0x004fca00020e0645 */
[-C--:B------:R-:W-:Y:S01]  /*1dd70*/  @!P1 LOP3.LUT R83, R83, R82.reuse, RZ, 0x3c, !PT ;  /* 0x0000005253539212 */ /* 0x080fe200078e3cff */
[----:B------:R0:W-:Y:S03]  /*1dd80*/  STL [R1+0x264], R82 ;  /* 0x0002645201007387 */ /* 0x0001e60000100800 */
[----:B0-----:R-:W-:-:S04]  /*1dd90*/  @!P1 LOP3.LUT R82, R83, R82, RZ, 0x3c, !PT ;  /* 0x0000005253529212 */ /* 0x001fc800078e3cff */
[----:B------:R-:W-:Y:S01]  /*1dda0*/  @!P1 LOP3.LUT R83, R83, R82, RZ, 0x3c, !PT ;  /* 0x0000005253539212 */ /* 0x000fe200078e3cff */
[----:B------:R0:W-:Y:S04]  /*1ddb0*/  STL [R1+0x26c], R3 ;  /* 0x00026c0301007387 */ /* 0x0001e80000100800 */
[----:B------:R1:W2:Y:S02]  /*1ddc0*/  @!P1 LDG.E.U16 R23, desc[UR20][R82.64] ;  /* 0x0000001452179981 */ /* 0x0002a4000c1e1500 */
[----:B-1----:R-:W-:Y:S02]  /*1ddd0*/  @!P1 IMAD.MOV.U32 R82, RZ, RZ, R2 ;  /* 0x000000ffff529224 */ /* 0x002fe400078e0002 */
[----:B------:R-:W-:Y:S02]  /*1dde0*/  @!P1 IMAD.MOV.U32 R83, RZ, RZ, R3 ;  /* 0x000000ffff539224 */ /* 0x000fe400078e0003 */
[----:B0-----:R-:W5:Y:S04]  /*1ddf0*/  LDL.LU R3, [R1+0xa24] ;  /* 0x000a240001037983 */ /* 0x001f680000300800 */
[----:B------:R-:W5:Y:S04]  /*1de00*/  LDL.LU R2, [R1+0xa20] ;  /* 0x000a200001027983 */ /* 0x000f680000300800 */
[----:B------:R0:W-:Y:S04]  /*1de10*/  STL [R1+0x278], R139 ;  /* 0x0002788b01007387 */ /* 0x0001e80000100800 */
[----:B------:R1:W2:Y:S04]  /*1de20*/  @!P1 LDG.E.U16 R13, desc[UR20][R82.64] ;  /* 0x00000014520d9981 */ /* 0x0002a8000c1e1500 */
[----:B------:R-:W2:Y:S01]  /*1de30*/  LDL.LU R83, [R1+0x274] ;  /* 0x0002740001537983 */ /* 0x000ea20000300800 */
[----:B------:R-:W-:Y:S01]  /*1de40*/  PRMT R85, RZ, 0x7610, R85 ;  /* 0x00007610ff557816 */ /* 0x000fe20000000055 */
[----:B-1----:R-:W-:-:S02]  /*1de50*/  @!P1 IMAD.MOV.U32 R82, RZ, RZ, R139 ;  /* 0x000000ffff529224 */ /* 0x002fc400078e008b */
[----:B--2---:R-:W-:-:S05]  /*1de60*/  IMAD.X R83, R83, 0x1, R69, P3 ;  /* 0x0000000153537824 */ /* 0x004fca00018e0645 */
[----:B------:R1:W-:Y:S04]  /*1de70*/  STL [R1+0x274], R83 ;  /* 0x0002745301007387 */ /* 0x0003e80000100800 */
[----:B0-----:R-:W2:Y:S04]  /*1de80*/  LDL.LU R139, [R1+0x298] ;  /* 0x00029800018b7983 */ /* 0x001ea80000300800 */
[----:B------:R0:W2:Y:S04]  /*1de90*/  @!P1 LDG.E.U16 R85, desc[UR20][R82.64] ;  /* 0x0000001452559981 */ /* 0x0000a8000c1e1500 */
[----:B-1----:R-:W2:Y:S01]  /*1dea0*/  LDL.LU R83, [R1+0x27c] ;  /* 0x00027c0001537983 */ /* 0x002ea20000300800 */
[----:B------:R-:W-:-:S02]  /*1deb0*/  IADD3 R0, P3, PT, R0, R70, RZ ;  /* 0x0000004600007210 */ /* 0x000fc40007f7e0ff */
[----:B------:R-:W-:-:S03]  /*1dec0*/  PRMT R87, RZ, 0x7610, R87 ;  /* 0x00007610ff577816 */ /* 0x000fc60000000057 */
[----:B0-----:R-:W-:Y:S01]  /*1ded0*/  @!P1 IMAD.MOV.U32 R82, RZ, RZ, R0 ;  /* 0x000000ffff529224 */ /* 0x001fe200078e0000 */
[----:B------:R0:W-:Y:S01]  /*1dee0*/  STL [R1+0x280], R0 ;  /* 0x0002800001007387 */ /* 0x0001e20000100800 */
[----:B--2---:R-:W-:-:S05]  /*1def0*/  IMAD.X R83, R83, 0x1, R69, P3 ;  /* 0x0000000153537824 */ /* 0x004fca00018e0645 */
[----:B------:R1:W-:Y:S04]  /*1df00*/  STL [R1+0x27c], R83 ;  /* 0x00027c5301007387 */ /* 0x0003e80000100800 */
[----:B0-----:R-:W5:Y:S04]  /*1df10*/  LDL.LU R0, [R1+0xa1c] ;  /* 0x000a1c0001007983 */ /* 0x001f680000300800 */
[----:B------:R0:W2:Y:S04]  /*1df20*/  @!P1 LDG.E.U16 R87, desc[UR20][R82.64] ;  /* 0x0000001452579981 */ /* 0x0000a8000c1e1500 */
[----:B------:R-:W2:Y:S04]  /*1df30*/  LDL.LU R82, [R1+0x284] ;  /* 0x0002840001527983 */ /* 0x000ea80000300800 */
[----:B-1----:R-:W0:Y:S01]  /*1df40*/  LDL.LU R83, [R1+0x288] ;  /* 0x0002880001537983 */ /* 0x002e220000300800 */
[----:B------:R-:W-:-:S02]  /*1df50*/  PRMT R89, RZ, 0x7610, R89 ;  /* 0x00007610ff597816 */ /* 0x000fc40000000059 */
[----:B0-----:R-:W-:-:S05]  /*1df60*/  IADD3 R83, P3, PT, R83, R70, RZ ;  /* 0x0000004653537210 */ /* 0x001fca0007f7e0ff */
[----:B--2---:R-:W-:Y:S01]  /*1df70*/  IMAD.X R82, R82, 0x1, R69, P3 ;  /* 0x0000000152527824 */ /* 0x004fe200018e0645 */
[----:B------:R0:W-:Y:S04]  /*1df80*/  STL [R1+0x288], R83 ;  /* 0x0002885301007387 */ /* 0x0001e80000100800 */
[----:B------:R1:W-:Y:S01]  /*1df90*/  STL [R1+0x284], R82 ;  /* 0x0002845201007387 */ /* 0x0003e20000100800 */
[----:B0-----:R-:W-:-:S04]  /*1dfa0*/  @!P1 LOP3.LUT R83, R83, R82, RZ, 0x3c, !PT ;  /* 0x0000005253539212 */ /* 0x001fc800078e3cff */
[----:B-1----:R-:W-:-:S04]  /*1dfb0*/  @!P1 LOP3.LUT R82, R83, R82, RZ, 0x3c, !PT ;  /* 0x0000005253529212 */ /* 0x002fc800078e3cff */
[----:B------:R-:W-:-:S05]  /*1dfc0*/  @!P1 LOP3.LUT R83, R83, R82, RZ, 0x3c, !PT ;  /* 0x0000005253539212 */ /* 0x000fca00078e3cff */
[----:B------:R0:W2:Y:S04]  /*1dfd0*/  @!P1 LDG.E.U16 R89, desc[UR20][R82.64] ;  /* 0x0000001452599981 */ /* 0x0000a8000c1e1500 */
[----:B------:R-:W2:Y:S04]  /*1dfe0*/  LDL.LU R82, [R1+0x28c] ;  /* 0x00028c0001527983 */ /* 0x000ea80000300800 */
[----:B------:R-:W0:Y:S01]  /*1dff0*/  LDL.LU R83, [R1+0x290] ;  /* 0x0002900001537983 */ /* 0x000e220000300800 */
[----:B------:R-:W-:Y:S02]  /*1e000*/  PRMT R91, RZ, 0x7610, R91 ;  /* 0x00007610ff5b7816 */ /* 0x000fe4000000005b */
        /* <DEDUP_REMOVED lines=8> */
[----:B------:R-:W2:Y:S01]  /*1e090*/  LDL.LU R83, [R1+0x294] ;  /* 0x0002940001537983 */ /* 0x000ea20000300800 */
[----:B------:R-:W-:Y:S02]  /*1e0a0*/  IADD3 R139, P3, PT, R139, R70, RZ ;  /* 0x000000468b8b7210 */ /* 0x000fe40007f7e0ff */
[----:B------:R-:W-:-:S03]  /*1e0b0*/  PRMT R93, RZ, 0x7610, R93 ;  /* 0x00007610ff5d7816 */ /* 0x000fc6000000005d */
[----:B0-----:R-:W-:Y:S01]  /*1e0c0*/  @!P1 IMAD.MOV.U32 R82, RZ, RZ, R139 ;  /* 0x000000ffff529224 */ /* 0x001fe200078e008b */
[----:B------:R0:W-:Y:S01]  /*1e0d0*/  STL [R1+0x298], R139 ;  /* 0x0002988b01007387 */ /* 0x0001e20000100800 */
[----:B--2---:R-:W-:-:S05]  /*1e0e0*/  IMAD.X R83, R83, 0x1, R69, P3 ;  /* 0x0000000153537824 */ /* 0x004fca00018e0645 */
[----:B------:R1:W-:Y:S04]  /*1e0f0*/  STL [R1+0x294], R83 ;  /* 0x0002945301007387 */ /* 0x0003e80000100800 */
[----:B0-----:R-:W2:Y:S04]  /*1e100*/  LDL.LU R139, [R1+0x2b8] ;  /* 0x0002b800018b7983 */ /* 0x001ea80000300800 */
        /* <DEDUP_REMOVED lines=374> */
[----:B------:R0:W-:Y:S02]  /*1f870*/  STL [R1+0x118], R139 ;  /* 0x0001188b01007387 */ /* 0x0001e40000100800 */
[----:B0-----:R-:W-:Y:S01]  /*1f880*/  LOP3.LUT R139, R68, 0x10, RZ, 0x3c, !PT ;  /* 0x00000010448b7812 */ /* 0x001fe200078e3cff */
[----:B--2---:R-:W-:-:S05]  /*1f890*/  IMAD.X R83, R83, 0x1, R69, P3 ;  /* 0x0000000153537824 */ /* 0x004fca00018e0645 */
[----:B------:R0:W2:Y:S01]  /*1f8a0*/  @!P1 LDG.E.U16 R138, desc[UR20][R82.64] ;  /* 0x00000014528a9981 */ /* 0x0000a2000c1e1500 */
[----:B------:R-:W-:Y:S06]  /*1f8b0*/  BAR.SYNC.DEFER_BLOCKING 0x0 ;  /* 0x0000000000007b1d */ /* 0x000fec0000010000 */
[----:B------:R0:W-:Y:S04]  /*1f8c0*/  STL [R1+0x114], R83 ;  /* 0x0001145301007387 */ /* 0x0001e80000100800 */
        /* <DEDUP_REMOVED lines=58> */
[----:B------:R-:W-:-:S03]  /*1fc70*/  LOP3.LUT R59, R68, 0x40, RZ, 0x3c, !PT ;  /* 0x00000040443b7812 */ /* 0x000fc600078e3cff */
[----:B------:R-:W-:Y:S04]  /*1fc80*/  STS.U16 [R139+UR9+0xa180], R43 ;  /* 0x00a1802b8b007988 */ /* 0x000fe80008000409 */
[----:B------:R-:W-:Y:S04]  /*1fc90*/  STS.U16 [R139+UR9+0xa580], R42 ;  /* 0x00a5802a8b007988 */ /* 0x000fe80008000409 */
[----:B---3--:R1:W-:Y:S04]  /*1fca0*/  STS.U16 [R139+UR9+0xa980], R41 ;  /* 0x00a980298b007988 */ /* 0x0083e80008000409 */
        /* <DEDUP_REMOVED lines=29> */
[----:B------:R3:W-:Y:S01]  /*1fe80*/  STS.U16 [R50+UR9+0x9e80], R26 ;  /* 0x009e801a32007988 */ /* 0x0007e20008000409 */
[----:B-1----:R-:W-:-:S03]  /*1fe90*/  LOP3.LUT R41, R68, 0x60, RZ, 0x3c, !PT ;  /* 0x0000006044297812 */ /* 0x002fc600078e3cff */
        /* <DEDUP_REMOVED lines=16> */
[----:B0-----:R-:W-:-:S03]  /*1ffa0*/  LOP3.LUT R32, R68, 0x70, RZ, 0x3c, !PT ;  /* 0x0000007044207812 */ /* 0x001fc600078e3cff */
        /* <DEDUP_REMOVED lines=23> */
[----:B--2---:R3:W-:Y:S01]  /*20120*/  STS.U16 [R32+UR9+0xbf80], R138 ;  /* 0x00bf808a20007988 */ /* 0x0047e20008000409 */
[----:B------:R0:W-:Y:S06]  /*20130*/  MEMBAR.ALL.CTA ;  /* 0x0000000000007992 */ /* 0x0001ec0000008000 */
[----:B0-----:R-:W0:Y:S01]  /*20140*/  FENCE.VIEW.ASYNC.S ;  /* 0x00000000000073c6 */ /* 0x001e220000000000 */
[----:B------:R-:W-:-:S04]  /*20150*/  ULEA UR6, UR18, UR9, 0x3 ;  /* 0x0000000912067291 */ /* 0x000fc8000f8e18ff */
[----:B------:R-:W-:Y:S01]  /*20160*/  UIADD3 UR6, UPT, UPT, UR6, 0x10000, URZ ;  /* 0x0001000006067890 */ /* 0x000fe2000fffe0ff */
[----:B0-----:R-:W-:Y:S06]  /*20170*/  BAR.SYNC.DEFER_BLOCKING 0x0 ;  /* 0x0000000000007b1d */ /* 0x001fec0000010000 */
[----:B---3--:R-:W-:Y:S05]  /*20180*/  @P0 BRA `(.L_x_10) ;  /* 0x0000000000900947 */ /* 0x008fea0003800000 */
[----:B------:R-:W-:Y:S02]  /*20190*/  UIADD3 UR19, UPT, UPT, UR8, 0x88, URZ ;  /* 0x0000008808137890 */ /* 0x000fe4000fffe0ff */
[----:B------:R-:W-:Y:S02]  /*201a0*/  UIADD3 UR36, UPT, UPT, UR8, 0x90, URZ ;  /* 0x0000009008247890 */ /* 0x000fe4000fffe0ff */
[----:B------:R-:W-:Y:S02]  /*201b0*/  UIADD3 UR37, UPT, UPT, UR8, 0x98, URZ ;  /* 0x0000009808257890 */ /* 0x000fe4000fffe0ff */
[----:B------:R-:W-:Y:S02]  /*201c0*/  UIADD3 UR42, UPT, UPT, UR8, 0xa0, URZ ;  /* 0x000000a0082a7890 */ /* 0x000fe4000fffe0ff */
[----:B------:R-:W-:Y:S02]  /*201d0*/  UIADD3 UR43, UPT, UPT, UR8, 0xa8, URZ ;  /* 0x000000a8082b7890 */ /* 0x000fe4000fffe0ff */
[----:B------:R-:W-:Y:S01]  /*201e0*/  UIADD3 UR48, UPT, UPT, UR8, 0xb0, URZ ;  /* 0x000000b008307890 */ /* 0x000fe2000fffe0ff */
[----:B------:R-:W-:Y:S01]  /*201f0*/  UMOV UR16, 0x0 ;  /* 0x0000000000107882 */ /* 0x000fe20000000000 */
[----:B------:R-:W-:Y:S01]  /*20200*/  UMOV UR17, 0x8200490 ;  /* 0x0820049000117882 */ /* 0x000fe20000000000 */
[----:B------:R-:W-:Y:S01]  /*20210*/  UMOV UR13, 0x40004040 ;  /* 0x40004040000d7882 */ /* 0x000fe20000000000 */
[----:B------:R-:W-:-:S02]  /*20220*/  UIADD3 UR49, UPT, UPT, UR8, 0xb8, URZ ;  /* 0x000000b808317890 */ /* 0x000fc4000fffe0ff */
[----:B------:R0:W-:Y:S01]  /*20230*/  UTCHMMA tmem[UR11], gdesc[UR12], tmem[UR8], tmem[UR16], idesc[UR17], UPT ;  /* 0x00ff100c0b0079ea */ /* 0x0001e2000b800008 */
[----:B------:R-:W-:Y:S01]  /*20240*/  UMOV UR34, 0x0 ;  /* 0x0000000000227882 */ /* 0x000fe20000000000 */
[----:B------:R-:W-:Y:S01]  /*20250*/  UMOV UR35, 0x8200490 ;  /* 0x0820049000237882 */ /* 0x000fe20000000000 */
[----:B------:R-:W-:Y:S01]  /*20260*/  UMOV UR38, 0x0 ;  /* 0x0000000000267882 */ /* 0x000fe20000000000 */
[----:B------:R-:W-:Y:S01]  /*20270*/  UMOV UR39, 0x8200490 ;  /* 0x0820049000277882 */ /* 0x000fe20000000000 */
        /* <DEDUP_REMOVED lines=21> */
.L_x_10:
[----:B------:R-:W2:Y:S01]  /*203d0*/  LDL R4, [R1+0x798] ;  /* 0x0007980001047983 */ /* 0x000ea20000100800 */
[----:B------:R-:W-:-:S04]  /*203e0*/  UIADD3 UR18, UPT, UPT, UR18, 0x1, URZ ;  /* 0x0000000112127890 */ /* 0x000fc8000fffe0ff */
[----:B------:R-:W-:-:S04]  /*203f0*/  UISETP.GT.AND UP1, UPT, UR18, 0x1, UPT ;  /* 0x000000011200788c */ /* 0x000fc8000bf24270 */
[----:B0-----:R-:W-:Y:S02]  /*20400*/  USEL UR4, URZ, 0x1, !UP1 ;  /* 0x00000001ff047887 */ /* 0x001fe4000c800000 */
[----:B------:R-:W-:Y:S02]  /*20410*/  USEL UR18, UR18, URZ, !UP1 ;  /* 0x000000ff12127287 */ /* 0x000fe4000c800000 */
[----:B------:R-:W-:-:S03]  /*20420*/  ULOP3.LUT UR7, UR5, UR4, URZ, 0x3c, !UPT ;  /* 0x0000000405077292 */ /* 0x000fc6000f8e3cff */
[----:B------:R-:W-:-:S04]  /*20430*/  UMOV UR4, UR5 ;  /* 0x0000000500047c82 */ /* 0x000fc80008000000 */
[----:B------:R-:W-:Y:S01]  /*20440*/  UMOV UR5, UR7 ;  /* 0x0000000700057c82 */ /* 0x000fe20008000000 */
[----:B--2--5:R-:W-:-:S13]  /*20450*/  ISETP.NE.U32.AND P1, PT, R140, R4, PT ;  /* 0x000000048c00720c */ /* 0x024fda0003f25070 */
[----:B------:R-:W-:Y:S05]  /*20460*/  @P1 BRA `(.L_x_11) ;  /* 0xffffff4400941947 */ /* 0x000fea000383ffff */
.L_x_8:
[----:B------:R-:W2:Y:S01]  /*20470*/  LDL.LU R8, [R1+0x84c] ;  /* 0x00084c0001087983 */ /* 0x000ea20000300800 */
[----:B------:R-:W0:Y:S01]  /*20480*/  LDC R9, c[0x0][0x3a0] ;  /* 0x0000e800ff097b82 */ /* 0x000e220000000800 */
[----:B------:R-:W2:Y:S02]  /*20490*/  LDCU.128 UR12, c[0x0][0x390] ;  /* 0x00007200ff0c77ac */ /* 0x000ea40008000c00 */
[----:B------:R-:W3:Y:S01]  /*204a0*/  LDL.LU R5, [R1+0x868] ;  /* 0x0008680001057983 */ /* 0x000ee20000300800 */
[----:B------:R-:W1:Y:S03]  /*204b0*/  LDCU UR5, c[0x0][0x3b8] ;  /* 0x00007700ff0577ac */ /* 0x000e660008000800 */
[----:B------:R-:W4:Y:S01]  /*204c0*/  LDL.LU R7, [R1+0x864] ;  /* 0x0008640001077983 */ /* 0x000f220000300800 */
[----:B------:R-:W5:Y:S03]  /*204d0*/  LDCU UR7, c[0x0][0x3b4] ;  /* 0x00007680ff0777ac */ /* 0x000f660008000800 */
[----:B------:R-:W4:Y:S01]  /*204e0*/  LDL.LU R6, [R1+0x860] ;  /* 0x0008600001067983 */ /* 0x000f220000300800 */
[----:B-1----:R-:W-:-:S02]  /*204f0*/  IMAD R4, R0, UR5, RZ ;  /* 0x0000000500047c24 */ /* 0x002fc4000f8e02ff */
[----:B0-----:R-:W-:-:S05]  /*20500*/  VIADD R9, R9, 0x7f ;  /* 0x0000007f09097836 */ /* 0x001fca0000000000 */
[----:B------:R-:W-:Y:S02]  /*20510*/  ISETP.GE.AND P6, PT, R9, 0x80, PT ;  /* 0x000000800900780c */ /* 0x000fe40003fc6270 */
[C---:B--2---:R-:W-:Y:S01]  /*20520*/  ISETP.GE.AND P1, PT, R8.reuse, UR14, PT ;  /* 0x0000000e08007c0c */ /* 0x044fe2000bf26270 */
[----:B-----5:R-:W-:-:S03]  /*20530*/  IMAD R3, R8, UR7, RZ ;  /* 0x0000000708037c24 */ /* 0x020fc6000f8e02ff */
[----:B---3--:R-:W-:Y:S01]  /*20540*/  ISETP.LT.AND P5, PT, R5, UR15, !P1 ;  /* 0x0000000f05007c0c */ /* 0x008fe2000cfa1270 */
[----:B------:R-:W-:Y:S01]  /*20550*/  VIADD R5, R4, UR5 ;  /* 0x0000000504057c36 */ /* 0x000fe20008000000 */
[----:B------:R-:W-:Y:S02]  /*20560*/  LEA R2, P4, R3, UR12, 0x1 ;  /* 0x0000000c03027c11 */ /* 0x000fe4000f8808ff */
[----:B----4-:R-:W-:Y:S02]  /*20570*/  ISETP.LT.AND P3, PT, R7, UR15, !P1 ;  /* 0x0000000f07007c0c */ /* 0x010fe4000cf61270 */
[----:B------:R-:W-:Y:S02]  /*20580*/  LEA.HI.X.SX32 R3, R3, UR13, 0x1, P4 ;  /* 0x0000000d03037c11 */ /* 0x000fe4000a0f0eff */
[----:B------:R-:W-:Y:S01]  /*20590*/  ISETP.LT.AND P0, PT, R6, UR15, !P1 ;  /* 0x0000000f06007c0c */ /* 0x000fe2000cf01270 */
[----:B------:R-:W-:-:S04]  /*205a0*/  VIADD R6, R5, UR5 ;  /* 0x0000000505067c36 */ /* 0x000fc80008000000 */
[----:B------:R-:W-:Y:S01]  /*205b0*/  VIADD R7, R6, UR5 ;  /* 0x0000000506077c36 */ /* 0x000fe20008000000 */
[----:B------:R-:W-:Y:S07]  /*205c0*/  @!P6 BRA `(.L_x_12) ;  /* 0x000000000010e947 */ /* 0x000fee0003800000 */
[----:B------:R-:W-:-:S06]  /*205d0*/  USHF.L.U32 UR4, UR4, 0x1f, URZ ;  /* 0x0000001f04047899 */ /* 0x000fcc00080006ff */
[----:B------:R-:W-:-:S04]  /*205e0*/  IMAD.U32 R8, RZ, RZ, UR4 ;  /* 0x00000004ff087e24 */ /* 0x000fc8000f8e00ff */
[----:B------:R-:W0:Y:S02]  /*205f0*/  SYNCS.PHASECHK.TRANS64.TRYWAIT P4, [UR6], R8 ;  /* 0x00000008ff0075a7 */ /* 0x000e240008081106 */
[----:B0-----:R-:W-:Y:S05]  /*20600*/  @!P4 BRA `(.L_x_13) ;  /* 0x000000400068c947 */ /* 0x001fea0003800000 */
.L_x_12:
[----:B------:R-:W2:Y:S01]  /*20610*/  LDL.LU R10, [R1+0x870] ;  /* 0x00087000010a7983 */ /* 0x000ea20000300800 */
[----:B------:R-:W-:Y:S01]  /*20620*/  BAR.SYNC.DEFER_BLOCKING 0x0 ;  /* 0x0000000000007b1d */ /* 0x000fe20000010000 */
[-C--:B------:R-:W-:Y:S01]  /*20630*/  LEA R156, P4, R4, R2.reuse, 0x1 ;  /* 0x00000002049c7211 */ /* 0x080fe200078808ff */
[----:B------:R-:W-:Y:S01]  /*20640*/  VIADD R8, R7, UR5 ;  /* 0x0000000507087c36 */ /* 0x000fe20008000000 */
[----:B------:R-:W-:-:S03]  /*20650*/  LEA R154, P6, R5, R2, 0x1 ;  /* 0x00000002059a7211 */ /* 0x000fc600078c08ff */
[----:B------:R-:W0:Y:S01]  /*20660*/  LDCU UR6, c[0x0][0x39c] ;  /* 0x00007380ff0677ac */ /* 0x000e220008000800 */
[----:B------:R-:W3:Y:S01]  /*20670*/  LDL.LU R9, [R1+0x86c] ;  /* 0x00086c0001097983 */ /* 0x000ee20000300800 */
[-C--:B------:R-:W-:Y:S01]  /*20680*/  LEA.HI.X.SX32 R157, R4, R3.reuse, 0x1, P4 ;  /* 0x00000003049d7211 */ /* 0x080fe200020f0eff */
[----:B------:R-:W-:Y:S01]  /*20690*/  VIADD R4, R8, UR5 ;  /* 0x0000000508047c36 */ /* 0x000fe20008000000 */
[----:B------:R-:W1:Y:S01]  /*206a0*/  LDCU UR4, c[0x0][0x39c] ;  /* 0x00007380ff0477ac */ /* 0x000e620008000800 */
[----:B------:R-:W4:Y:S01]  /*206b0*/  LDCU UR7, c[0x0][0x39c] ;  /* 0x00007380ff0777ac */ /* 0x000f220008000800 */
[----:B------:R-:W5:Y:S02]  /*206c0*/  @!P2 SYNCS.CCTL.IV [UR9+0x10000] ;  /* 0x01000000ff00a9b1 */ /* 0x000f640008000009 */
[----:B-----5:R-:W-:Y:S01]  /*206d0*/  BAR.SYNC.DEFER_BLOCKING 0x0 ;  /* 0x0000000000007b1d */ /* 0x020fe20000010000 */
[----:B------:R-:W-:Y:S01]  /*206e0*/  LEA.HI.X.SX32 R155, R5, R3, 0x1, P6 ;  /* 0x00000003059b7211 */ /* 0x000fe200030f0eff */
[----:B------:R-:W-:Y:S01]  /*206f0*/  VIADD R5, R4, UR5 ;  /* 0x0000000504057c36 */ /* 0x000fe20008000000 */
[----:B------:R-:W-:-:S02]  /*20700*/  LEA R134, P4, R6, R2, 0x1 ;  /* 0x0000000206867211 */ /* 0x000fc400078808ff */
[-C--:B------:R-:W-:Y:S02]  /*20710*/  LEA R136, P6, R7, R2.reuse, 0x1 ;  /* 0x0000000207887211 */ /* 0x080fe400078c08ff */
[-C--:B------:R-:W-:Y:S01]  /*20720*/  LEA.HI.X.SX32 R135, R6, R3.reuse, 0x1, P4 ;  /* 0x0000000306877211 */ /* 0x080fe200020f0eff */
[----:B------:R-:W-:Y:S01]  /*20730*/  VIADD R6, R5, UR5 ;  /* 0x0000000505067c36 */ /* 0x000fe20008000000 */
[-C--:B------:R-:W-:Y:S01]  /*20740*/  LEA R152, P4, R8, R2.reuse, 0x1 ;  /* 0x0000000208987211 */ /* 0x080fe200078808ff */
[----:B------:R-:W5:Y:S01]  /*20750*/  LDL.LU R161, [R1+0x874] ;  /* 0x0008740001a17983 */ /* 0x000f620000300800 */
[-C--:B------:R-:W-:Y:S01]  /*20760*/  LEA.HI.X.SX32 R137, R7, R3.reuse, 0x1, P6 ;  /* 0x0000000307897211 */ /* 0x080fe200030f0eff */
[----:B------:R-:W-:Y:S01]  /*20770*/  VIADD R7, R6, UR5 ;  /* 0x0000000506077c36 */ /* 0x000fe20008000000 */
[----:B------:R-:W-:Y:S01]  /*20780*/  LEA.HI.X.SX32 R153, R8, R3, 0x1, P4 ;  /* 0x0000000308997211 */ /* 0x000fe200020f0eff */
[----:B------:R-:W4:Y:S01]  /*20790*/  LDL.LU R159, [R1+0x878] ;  /* 0x00087800019f7983 */ /* 0x000f220000300800 */
[----:B------:R-:W-:Y:S01]  /*207a0*/  LEA R148, P4, R5, R2, 0x1 ;  /* 0x0000000205947211 */ /* 0x000fe200078808ff */
[----:B------:R-:W-:-:S02]  /*207b0*/  VIADD R8, R7, UR5 ;  /* 0x0000000507087c36 */ /* 0x000fc40008000000 */
[----:B------:R-:W4:Y:S01]  /*207c0*/  LDL.LU R158, [R1+0x87c] ;  /* 0x00087c00019e7983 */ /* 0x000f220000300800 */
[-C--:B------:R-:W-:Y:S02]  /*207d0*/  LEA.HI.X.SX32 R149, R5, R3.reuse, 0x1, P4 ;  /* 0x0000000305957211 */ /* 0x080fe400020f0eff */
[CC--:B------:R-:W-:Y:S01]  /*207e0*/  LEA R144, P4, R7.reuse, R2.reuse, 0x1 ;  /* 0x0000000207907211 */ /* 0x0c0fe200078808ff */
[----:B------:R-:W4:Y:S01]  /*207f0*/  LDL.LU R160, [R1+0x880] ;  /* 0x0008800001a07983 */ /* 0x000f220000300800 */
[----:B------:R-:W0:Y:S01]  /*20800*/  @!P2 SYNCS.CCTL.IV [UR9+0x10008] ;  /* 0x01000800ff00a9b1 */ /* 0x000e220008000009 */
[CC--:B------:R-:W-:Y:S01]  /*20810*/  LEA R150, P2, R4.reuse, R2.reuse, 0x1 ;  /* 0x0000000204967211 */ /* 0x0c0fe200078408ff */
[----:B------:R-:W0:Y:S01]  /*20820*/  LDCU UR9, c[0x0][0x39c] ;  /* 0x00007380ff0977ac */ /* 0x000e220008000800 */
[-C--:B------:R-:W-:Y:S02]  /*20830*/  LEA.HI.X.SX32 R145, R7, R3.reuse, 0x1, P4 ;  /* 0x0000000307917211 */ /* 0x080fe400020f0eff */
[----:B------:R-:W-:Y:S01]  /*20840*/  LEA.HI.X.SX32 R151, R4, R3, 0x1, P2 ;  /* 0x0000000304977211 */ /* 0x000fe200010f0eff */
[----:B------:R-:W-:Y:S01]  /*20850*/  VIADD R4, R8, UR5 ;  /* 0x0000000508047c36 */ /* 0x000fe20008000000 */
[----:B------:R-:W-:-:S03]  /*20860*/  LEA R146, P2, R6, R2, 0x1 ;  /* 0x0000000206927211 */ /* 0x000fc600078408ff */
[----:B------:R-:W-:Y:S01]  /*20870*/  VIADD R133, R4, UR5 ;  /* 0x0000000504857c36 */ /* 0x000fe20008000000 */
[-C--:B------:R-:W-:Y:S02]  /*20880*/  LEA.HI.X.SX32 R147, R6, R3.reuse, 0x1, P2 ;  /* 0x0000000306937211 */ /* 0x080fe400010f0eff */
[-C--:B------:R-:W-:Y:S02]  /*20890*/  LEA R140, P4, R4, R2.reuse, 0x1 ;  /* 0x00000002048c7211 */ /* 0x080fe400078808ff */
[-C--:B------:R-:W-:Y:S02]  /*208a0*/  LEA R142, P2, R8, R2.reuse, 0x1 ;  /* 0x00000002088e7211 */ /* 0x080fe400078408ff */
[-C--:B------:R-:W-:Y:S02]  /*208b0*/  LEA.HI.X.SX32 R141, R4, R3.reuse, 0x1, P4 ;  /* 0x00000003048d7211 */ /* 0x080fe400020f0eff */
[----:B------:R-:W-:Y:S02]  /*208c0*/  LEA.HI.X.SX32 R143, R8, R3, 0x1, P2 ;  /* 0x00000003088f7211 */ /* 0x000fe400010f0eff */
[----:B------:R-:W-:-:S04]  /*208d0*/  LEA R138, P2, R133, R2, 0x1 ;  /* 0x00000002858a7211 */ /* 0x000fc800078408ff */
[----:B------:R-:W-:Y:S02]  /*208e0*/  LEA.HI.X.SX32 R139, R133, R3, 0x1, P2 ;  /* 0x00000003858b7211 */ /* 0x000fe400010f0eff */
[----:B------:R-:W-:Y:S02]  /*208f0*/  ISETP.LT.AND P2, PT, R0, UR15, !P1 ;  /* 0x0000000f00007c0c */ /* 0x000fe4000cf41270 */
[----:B--2---:R-:W-:Y:S02]  /*20900*/  ISETP.LT.AND P6, PT, R10, UR15, !P1 ;  /* 0x0000000f0a007c0c */ /* 0x004fe4000cfc1270 */
[----:B---3--:R-:W-:Y:S02]  /*20910*/  ISETP.LT.AND P4, PT, R9, UR15, !P1 ;  /* 0x0000000f09007c0c */ /* 0x008fe4000cf81270 */
[----:B------:R-:W2:Y:S01]  /*20920*/  LDTM.x128 R4, tmem[UR10] ;  /* 0x0000000a000479ee */ /* 0x000ea200083c0000 */
[----:B------:R-:W-:Y:S01]  /*20930*/  NOP ;  /* 0x0000000000007918 */ /* 0x000fe20000000000 */
[----:B--2---:R-:W-:-:S05]  /*20940*/  F2FP.BF16.F32.PACK_AB R0, R5, R4 ;  /* 0x000000040500723e */ /* 0x004fca00000010ff */
[----:B------:R2:W-:Y:S02]  /*20950*/  @P2 STG.E.U16 desc[UR20][R156.64], R0 ;  /* 0x000000009c002986 */ /* 0x0005e4000c101514 */
[----:B--2---:R-:W-:-:S05]  /*20960*/  PRMT R0, R0, 0x7632, R0 ;  /* 0x0000763200007816 */ /* 0x004fca0000000000 */
[----:B------:R2:W-:Y:S02]  /*20970*/  @P5 STG.E.U16 desc[UR20][R154.64], R0 ;  /* 0x000000009a005986 */ /* 0x0005e4000c101514 */
[----:B--2---:R-:W-:-:S05]  /*20980*/  F2FP.BF16.F32.PACK_AB R0, R7, R6 ;  /* 0x000000060700723e */ /* 0x004fca00000010ff */
[----:B------:R2:W-:Y:S02]  /*20990*/  @P3 STG.E.U16 desc[UR20][R134.64], R0 ;  /* 0x0000000086003986 */ /* 0x0005e4000c101514 */
[----:B--2---:R-:W-:-:S05]  /*209a0*/  PRMT R0, R0, 0x7632, R0 ;  /* 0x0000763200007816 */ /* 0x004fca0000000000 */
[----:B------:R2:W-:Y:S04]  /*209b0*/  @P0 STG.E.U16 desc[UR20][R136.64], R0 ;  /* 0x0000000088000986 */ /* 0x0005e8000c101514 */
[----:B--2---:R-:W2:Y:S04]  /*209c0*/  LDL.LU R137, [R1+0x884] ;  /* 0x0008840001897983 */ /* 0x004ea80000300800 */
[----:B------:R-:W3:Y:S01]  /*209d0*/  LDL.LU R136, [R1+0x888] ;  /* 0x0008880001887983 */ /* 0x000ee20000300800 */
[----:B------:R-:W-:Y:S01]  /*209e0*/  VIADD R133, R133, UR5 ;  /* 0x0000000585857c36 */ /* 0x000fe20008000000 */
[----:B------:R-:W-:-:S02]  /*209f0*/  P2R R132, PR, RZ, 0x40 ;  /* 0x00000040ff847803 */ /* 0x000fc40000000000 */
[----:B----4-:R-:W-:Y:S01]  /*20a00*/  ISETP.LT.AND P3, PT, R158, UR15, !P1 ;  /* 0x0000000f9e007c0c */ /* 0x010fe2000cf61270 */
[----:B------:R-:W4:Y:S01]  /*20a10*/  LDL.LU R165, [R1+0x890] ;  /* 0x0008900001a57983 */ /* 0x000f220000300800 */
[----:B------:R-:W-:Y:S02]  /*20a20*/  LEA R156, P6, R133, R2, 0x1 ;  /* 0x00000002859c7211 */ /* 0x000fe400078c08ff */
[----:B------:R-:W-:Y:S01]  /*20a30*/  ISETP.LT.AND P5, PT, R159, UR15, !P1 ;  /* 0x0000000f9f007c0c */ /* 0x000fe2000cfa1270 */
[----:B------:R-:W4:Y:S01]  /*20a40*/  LDL.LU R164, [R1+0x8a4] ;  /* 0x0008a40001a47983 */ /* 0x000f220000300800 */
[CC--:B------:R-:W-:Y:S01]  /*20a50*/  LEA.HI.X.SX32 R157, R133.reuse, R3.reuse, 0x1, P6 ;  /* 0x00000003859d7211 */ /* 0x0c0fe200030f0eff */
[----:B------:R-:W-:Y:S01]  /*20a60*/  VIADD R133, R133, UR5 ;  /* 0x0000000585857c36 */ /* 0x000fe20008000000 */
[----:B------:R-:W-:Y:S01]  /*20a70*/  F2FP.BF16.F32.PACK_AB R0, R9, R8 ;  /* 0x000000080900723e */ /* 0x000fe200000010ff */
[----:B------:R-:W4:Y:S03]  /*20a80*/  LDL.LU R163, [R1+0x8b0] ;  /* 0x0008b00001a37983 */ /* 0x000f260000300800 */
[C---:B------:R-:W-:Y:S01]  /*20a90*/  LEA R4, P6, R133.reuse, R2, 0x1 ;  /* 0x0000000285047211 */ /* 0x040fe200078c08ff */
[----:B------:R-:W4:Y:S03]  /*20aa0*/  LDL.LU R162, [R1+0x8c4] ;  /* 0x0008c40001a27983 */ /* 0x000f260000300800 */
[C---:B------:R-:W-:Y:S01]  /*20ab0*/  LEA.HI.X.SX32 R5, R133.reuse, R3, 0x1, P6 ;  /* 0x0000000385057211 */ /* 0x040fe200030f0eff */
[----:B------:R-:W-:-:S05]  /*20ac0*/  VIADD R133, R133, UR5 ;  /* 0x0000000585857c36 */ /* 0x000fca0008000000 */
[----:B------:R-:W-:-:S04]  /*20ad0*/  LEA R154, P6, R133, R2, 0x1 ;  /* 0x00000002859a7211 */ /* 0x000fc800078c08ff */
        /* <DEDUP_REMOVED lines=12> */
[----:B------:R-:W-:Y:S02]  /*20ba0*/  LEA.HI.X.SX32 R9, R133, R3, 0x1, P6 ;  /* 0x0000000385097211 */ /* 0x000fe400030f0eff */
[----:B------:R-:W-:Y:S02]  /*20bb0*/  ISETP.NE.AND P6, PT, R132, RZ, PT ;  /* 0x000000ff8400720c */ /* 0x000fe40003fc5270 */
[----:B-----5:R-:W-:Y:S02]  /*20bc0*/  ISETP.LT.AND P2, PT, R161, UR15, !P1 ;  /* 0x0000000fa1007c0c */ /* 0x020fe4000cf41270 */
[----:B------:R-:W-:Y:S01]  /*20bd0*/  F2FP.BF16.F32.PACK_AB R10, R11, R10 ;  /* 0x0000000a0b0a723e */ /* 0x000fe200000010ff */
[----:B------:R-:W5:Y:S01]  /*20be0*/  LDL.LU R161, [R1+0x8d0] ;  /* 0x0008d00001a17983 */ /* 0x000f620000300800 */
[----:B------:R-:W-:-:S03]  /*20bf0*/  ISETP.LT.AND P0, PT, R160, UR15, !P1 ;  /* 0x0000000fa0007c0c */ /* 0x000fc6000cf01270 */
[----:B------:R-:W5:Y:S04]  /*20c00*/  LDL.LU R160, [R1+0x8e4] ;  /* 0x0008e40001a07983 */ /* 0x000f680000300800 */
[----:B------:R0:W-:Y:S01]  /*20c10*/  @P6 STG.E.U16 desc[UR20][R152.64], R0 ;  /* 0x0000000098006986 */ /* 0x0001e2000c101514 */
[----:B------:R-:W-:Y:S02]  /*20c20*/  F2FP.BF16.F32.PACK_AB R12, R13, R12 ;  /* 0x0000000c0d0c723e */ /* 0x000fe400000010ff */
[----:B0-----:R-:W-:-:S05]  /*20c30*/  PRMT R0, R0, 0x7632, R0 ;  /* 0x0000763200007816 */ /* 0x001fca0000000000 */
[----:B------:R0:W-:Y:S01]  /*20c40*/  @P4 STG.E.U16 desc[UR20][R150.64], R0 ;  /* 0x0000000096004986 */ /* 0x0001e2000c101514 */
[----:B------:R-:W-:-:S03]  /*20c50*/  F2FP.BF16.F32.PACK_AB R14, R15, R14 ;  /* 0x0000000e0f0e723e */ /* 0x000fc600000010ff */
[----:B------:R-:W-:Y:S01]  /*20c60*/  @P2 STG.E.U16 desc[UR20][R148.64], R10 ;  /* 0x0000000a94002986 */ /* 0x000fe2000c101514 */
[----:B0-----:R-:W-:-:S05]  /*20c70*/  PRMT R0, R10, 0x7632, R0 ;  /* 0x000076320a007816 */ /* 0x001fca0000000000 */
[----:B------:R0:W-:Y:S04]  /*20c80*/  @P5 STG.E.U16 desc[UR20][R146.64], R0 ;  /* 0x0000000092005986 */ /* 0x0001e8000c101514 */
[----:B------:R-:W-:Y:S01]  /*20c90*/  @P3 STG.E.U16 desc[UR20][R144.64], R12 ;  /* 0x0000000c90003986 */ /* 0x000fe2000c101514 */
[----:B0-----:R-:W-:-:S05]  /*20ca0*/  PRMT R0, R12, 0x7632, R0 ;  /* 0x000076320c007816 */ /* 0x001fca0000000000 */
[----:B------:R0:W-:Y:S02]  /*20cb0*/  @P0 STG.E.U16 desc[UR20][R142.64], R0 ;  /* 0x000000008e000986 */ /* 0x0001e4000c101514 */
[----:B0-----:R-:W-:Y:S02]  /*20cc0*/  PRMT R0, R14, 0x7632, R0 ;  /* 0x000076320e007816 */ /* 0x001fe40000000000 */
[----:B--2---:R-:W-:Y:S02]  /*20cd0*/  ISETP.LT.AND P6, PT, R137, UR15, !P1 ;  /* 0x0000000f89007c0c */ /* 0x004fe4000cfc1270 */
[----:B------:R-:W1:Y:S01]  /*20ce0*/  LDL.LU R137, [R1+0x7b4] ;  /* 0x0007b40001897983 */ /* 0x000e620000300800 */
[----:B---3--:R-:W-:-:S03]  /*20cf0*/  ISETP.LT.AND P4, PT, R136, UR15, !P1 ;  /* 0x0000000f88007c0c */ /* 0x008fc6000cf81270 */
[----:B------:R-:W2:Y:S04]  /*20d00*/  LDL.LU R136, [R1+0x8e0] ;  /* 0x0008e00001887983 */ /* 0x000ea80000300800 */
[----:B------:R-:W3:Y:S04]  /*20d10*/  LDL.LU R132, [R1+0x8dc] ;  /* 0x0008dc0001847983 */ /* 0x000ee80000300800 */
[----:B------:R-:W2:Y:S04]  /*20d20*/  LDL.LU R11, [R1+0x8d8] ;  /* 0x0008d800010b7983 */ /* 0x000ea80000300800 */
[----:B------:R0:W-:Y:S04]  /*20d30*/  @P6 STG.E.U16 desc[UR20][R140.64], R14 ;  /* 0x0000000e8c006986 */ /* 0x0001e8000c101514 */
[----:B0-----:R-:W3:Y:S04]  /*20d40*/  LDL.LU R14, [R1+0x8d4] ;  /* 0x0008d400010e7983 */ /* 0x001ee80000300800 */
[----:B------:R-:W3:Y:S01]  /*20d50*/  LDL.LU R13, [R1+0x8cc] ;  /* 0x0008cc00010d7983 */ /* 0x000ee20000300800 */
[----:B----4-:R-:W-:-:S02]  /*20d60*/  ISETP.LT.AND P2, PT, R165, UR15, !P1 ;  /* 0x0000000fa5007c0c */ /* 0x010fc4000cf41270 */
[----:B------:R-:W-:Y:S02]  /*20d70*/  ISETP.LT.AND P5, PT, R164, UR15, !P1 ;  /* 0x0000000fa4007c0c */ /* 0x000fe4000cfa1270 */
[----:B------:R-:W-:Y:S02]  /*20d80*/  F2FP.BF16.F32.PACK_AB R16, R17, R16 ;  /* 0x000000101110723e */ /* 0x000fe400000010ff */
[----:B------:R-:W-:Y:S01]  /*20d90*/  ISETP.LT.AND P3, PT, R163, UR15, !P1 ;  /* 0x0000000fa3007c0c */ /* 0x000fe2000cf61270 */
[----:B------:R0:W-:Y:S01]  /*20da0*/  @P4 STG.E.U16 desc[UR20][R138.64], R0 ;  /* 0x000000008a004986 */ /* 0x0001e2000c101514 */
[----:B------:R-:W-:Y:S02]  /*20db0*/  ISETP.LT.AND P0, PT, R162, UR15, !P1 ;  /* 0x0000000fa2007c0c */ /* 0x000fe4000cf01270 */
[----:B------:R-:W-:Y:S01]  /*20dc0*/  F2FP.BF16.F32.PACK_AB R18, R19, R18 ;  /* 0x000000121312723e */ /* 0x000fe200000010ff */
[----:B------:R-:W4:Y:S04]  /*20dd0*/  LDL.LU R12, [R1+0x8e8] ;  /* 0x0008e800010c7983 */ /* 0x000f280000300800 */
[----:B------:R-:W-:Y:S01]  /*20de0*/  @P2 STG.E.U16 desc[UR20][R156.64], R16 ;  /* 0x000000109c002986 */ /* 0x000fe2000c101514 */
[----:B0-----:R-:W-:-:S02]  /*20df0*/  PRMT R0, R16, 0x7632, R0 ;  /* 0x0000763210007816 */ /* 0x001fc40000000000 */
[----:B------:R-:W-:-:S03]  /*20e00*/  F2FP.BF16.F32.PACK_AB R20, R21, R20 ;  /* 0x000000141514723e */ /* 0x000fc600000010ff */
[----:B------:R0:W-:Y:S04]  /*20e10*/  @P5 STG.E.U16 desc[UR20][R4.64], R0 ;  /* 0x0000000004005986 */ /* 0x0001e8000c101514 */
[----:B------:R-:W-:Y:S01]  /*20e20*/  @P3 STG.E.U16 desc[UR20][R154.64], R18 ;  /* 0x000000129a003986 */ /* 0x000fe2000c101514 */
[----:B0-----:R-:W-:Y:S02]  /*20e30*/  PRMT R0, R18, 0x7632, R0 ;  /* 0x0000763212007816 */ /* 0x001fe40000000000 */
[----:B-----5:R-:W-:Y:S02]  /*20e40*/  ISETP.LT.AND P6, PT, R161, UR15, !P1 ;  /* 0x0000000fa1007c0c */ /* 0x020fe4000cfc1270 */
[----:B------:R-:W-:Y:S01]  /*20e50*/  ISETP.LT.AND P4, PT, R160, UR15, !P1 ;  /* 0x0000000fa0007c0c */ /* 0x000fe2000cf81270 */
[----:B------:R0:W-:Y:S10]  /*20e60*/  @P0 STG.E.U16 desc[UR20][R6.64], R0 ;  /* 0x0000000006000986 */ /* 0x0001f4000c101514 */
[----:B------:R-:W-:Y:S01]  /*20e70*/  @P6 STG.E.U16 desc[UR20][R134.64], R20 ;  /* 0x0000001486006986 */ /* 0x000fe2000c101514 */
[----:B0-----:R-:W-:-:S05]  /*20e80*/  PRMT R0, R20, 0x7632, R0 ;  /* 0x0000763214007816 */ /* 0x001fca0000000000 */
[----:B------:R0:W-:Y:S01]  /*20e90*/  @P4 STG.E.U16 desc[UR20][R158.64], R0 ;  /* 0x000000009e004986 */ /* 0x0001e2000c101514 */
[----:B--2---:R-:W-:Y:S01]  /*20ea0*/  ISETP.LT.AND P0, PT, R11, UR6, !P1 ;  /* 0x000000060b007c0c */ /* 0x004fe2000cf01270 */
[----:B------:R-:W-:Y:S02]  /*20eb0*/  VIADD R133, R133, UR5 ;  /* 0x0000000585857c36 */ /* 0x000fe40008000000 */
[----:B------:R-:W2:Y:S01]  /*20ec0*/  LDL.LU R11, [R1+0x8c8] ;  /* 0x0008c800010b7983 */ /* 0x000ea20000300800 */
[----:B-1----:R-:W-:Y:S01]  /*20ed0*/  ISETP.LT.AND P2, PT, R137, UR4, !P1 ;  /* 0x0000000489007c0c */ /* 0x002fe2000cf41270 */
[----:B------:R-:W1:Y:S01]  /*20ee0*/  LDCU UR4, c[0x0][0x39c] ;  /* 0x00007380ff0477ac */ /* 0x000e620008000800 */
[----:B------:R-:W-:Y:S01]  /*20ef0*/  F2FP.BF16.F32.PACK_AB R22, R23, R22 ;  /* 0x000000161716723e */ /* 0x000fe200000010ff */
[----:B------:R-:W2:Y:S01]  /*20f00*/  LDCU UR6, c[0x0][0x39c] ;  /* 0x00007380ff0677ac */ /* 0x000ea20008000800 */
[----:B---3--:R-:W-:Y:S01]  /*20f10*/  ISETP.LT.AND P4, PT, R13, UR9, !P1 ;  /* 0x000000090d007c0c */ /* 0x008fe2000cf81270 */
[----:B0-----:R-:W-:Y:S01]  /*20f20*/  VIADD R0, R133, UR5 ;  /* 0x0000000585007c36 */ /* 0x001fe20008000000 */
[----:B------:R-:W3:Y:S01]  /*20f30*/  LDL.LU R13, [R1+0x8ec] ;  /* 0x0008ec00010d7983 */ /* 0x000ee20000300800 */
[----:B-1----:R-:W-:Y:S01]  /*20f40*/  ISETP.LT.AND P5, PT, R136, UR4, !P1 ;  /* 0x0000000488007c0c */ /* 0x002fe2000cfa1270 */
[----:B------:R-:W0:Y:S01]  /*20f50*/  LDCU UR4, c[0x0][0x39c] ;  /* 0x00007380ff0477ac */ /* 0x000e220008000800 */
[----:B------:R-:W-:Y:S01]  /*20f60*/  ISETP.LT.AND P6, PT, R14, UR7, !P1 ;  /* 0x000000070e007c0c */ /* 0x000fe2000cfc1270 */
[----:B------:R-:W5:Y:S01]  /*20f70*/  LDL.LU R15, [R1+0x8f4] ;  /* 0x0008f400010f7983 */ /* 0x000f620000300800 */
[----:B------:R-:W3:Y:S01]  /*20f80*/  LDCU UR7, c[0x0][0x39c] ;  /* 0x00007380ff0777ac */ /* 0x000ee20008000800 */
[----:B------:R-:W-:-:S02]  /*20f90*/  F2FP.BF16.F32.PACK_AB R24, R25, R24 ;  /* 0x000000181918723e */ /* 0x000fc400000010ff */
[----:B------:R-:W-:Y:S01]  /*20fa0*/  F2FP.BF16.F32.PACK_AB R26, R27, R26 ;  /* 0x0000001a1b1a723e */ /* 0x000fe200000010ff */
[----:B------:R-:W1:Y:S01]  /*20fb0*/  LDCU UR9, c[0x0][0x39c] ;  /* 0x00007380ff0977ac */ /* 0x000e620008000800 */
[----:B0-----:R-:W-:Y:S01]  /*20fc0*/  ISETP.LT.AND P3, PT, R132, UR4, !P1 ;  /* 0x0000000484007c0c */ /* 0x001fe2000cf61270 */
[----:B------:R-:W4:Y:S03]  /*20fd0*/  LDCU UR4, c[0x0][0x39c] ;  /* 0x00007380ff0477ac */ /* 0x000f260008000800 */
[----:B------:R0:W-:Y:S01]  /*20fe0*/  @P5 STG.E.U16 desc[UR20][R8.64], R22 ;  /* 0x0000001608005986 */ /* 0x0001e2000c101514 */
[----:B------:R-:W-:-:S04]  /*20ff0*/  LEA R4, P5, R133, R2, 0x1 ;  /* 0x0000000285047211 */ /* 0x000fc800078a08ff */
[-C--:B------:R-:W-:Y:S02]  /*21000*/  LEA.HI.X.SX32 R5, R133, R3.reuse, 0x1, P5 ;  /* 0x0000000385057211 */ /* 0x080fe400028f0eff */
[----:B------:R-:W-:Y:S02]  /*21010*/  LEA R6, P5, R0, R2, 0x1 ;  /* 0x0000000200067211 */ /* 0x000fe400078a08ff */
[----:B0-----:R-:W-:Y:S01]  /*21020*/  PRMT R9, R22, 0x7632, R9 ;  /* 0x0000763216097816 */ /* 0x001fe20000000009 */
[C---:B------:R-:W-:Y:S01]  /*21030*/  VIADD R8, R0.reuse, UR5 ;  /* 0x0000000500087c36 */ /* 0x040fe20008000000 */
[----:B------:R-:W-:-:S03]  /*21040*/  LEA.HI.X.SX32 R7, R0, R3, 0x1, P5 ;  /* 0x0000000300077211 */ /* 0x000fc600028f0eff */
[----:B------:R0:W-:Y:S01]  /*21050*/  @P3 STG.E.U16 desc[UR20][R4.64], R9 ;  /* 0x0000000904003986 */ /* 0x0001e2000c101514 */
[----:B----4-:R-:W-:Y:S01]  /*21060*/  ISETP.LT.AND P3, PT, R12, UR4, !P1 ;  /* 0x000000040c007c0c */ /* 0x010fe2000cf61270 */
[C---:B------:R-:W-:Y:S01]  /*21070*/  VIADD R0, R8.reuse, UR5 ;  /* 0x0000000508007c36 */ /* 0x040fe20008000000 */
[----:B------:R-:W5:Y:S01]  /*21080*/  LDCU UR4, c[0x0][0x39c] ;  /* 0x00007380ff0477ac */ /* 0x000f620008000800 */
[----:B------:R-:W4:Y:S04]  /*21090*/  LDL.LU R12, [R1+0x900] ;  /* 0x00090000010c7983 */ /* 0x000f280000300800 */
[----:B------:R1:W-:Y:S01]  /*210a0*/  @P0 STG.E.U16 desc[UR20][R6.64], R24 ;  /* 0x0000001806000986 */ /* 0x0003e2000c101514 */
[----:B0-----:R-:W-:-:S04]  /*210b0*/  LEA R4, P5, R8, R2, 0x1 ;  /* 0x0000000208047211 */ /* 0x001fc800078a08ff */
[----:B------:R-:W-:Y:S02]  /*210c0*/  LEA.HI.X.SX32 R5, R8, R3, 0x1, P5 ;  /* 0x0000000308057211 */ /* 0x000fe400028f0eff */
[----:B-1----:R-:W-:Y:S02]  /*210d0*/  PRMT R7, R24, 0x7632, R7 ;  /* 0x0000763218077816 */ /* 0x002fe40000000007 */
[----:B------:R-:W-:-:S03]  /*210e0*/  LEA R6, P5, R0, R2, 0x1 ;  /* 0x0000000200067211 */ /* 0x000fc600078a08ff */
[----:B------:R0:W-:Y:S02]  /*210f0*/  @P6 STG.E.U16 desc[UR20][R4.64], R7 ;  /* 0x0000000704006986 */ /* 0x0001e4000c101514 */
[C---:B0-----:R-:W-:Y:S02]  /*21100*/  LEA.HI.X.SX32 R7, R0.reuse, R3, 0x1, P5 ;  /* 0x0000000300077211 */ /* 0x041fe400028f0eff */
[----:B--2---:R-:W-:Y:S01]  /*21110*/  ISETP.LT.AND P0, PT, R11, UR6, !P1 ;  /* 0x000000060b007c0c */ /* 0x004fe2000cf01270 */
[----:B------:R-:W-:Y:S01]  /*21120*/  VIADD R8, R0, UR5 ;  /* 0x0000000500087c36 */ /* 0x000fe20008000000 */
[----:B------:R-:W2:Y:S01]  /*21130*/  LDL.LU R11, [R1+0x8fc] ;  /* 0x0008fc00010b7983 */ /* 0x000ea20000300800 */
[----:B------:R-:W4:Y:S03]  /*21140*/  LDCU UR6, c[0x0][0x39c] ;  /* 0x00007380ff0677ac */ /* 0x000f260008000800 */
[----:B------:R-:W2:Y:S01]  /*21150*/  LDL.LU R14, [R1+0x90c] ;  /* 0x00090c00010e7983 */ /* 0x000ea20000300800 */
[----:B---3--:R-:W-:-:S03]  /*21160*/  ISETP.LT.AND P5, PT, R13, UR7, !P1 ;  /* 0x000000070d007c0c */ /* 0x008fc6000cfa1270 */
[----:B------:R-:W-:Y:S01]  /*21170*/  @P4 STG.E.U16 desc[UR20][R6.64], R26 ;  /* 0x0000001a06004986 */ /* 0x000fe2000c101514 */
[C---:B------:R-:W-:Y:S01]  /*21180*/  LEA R4, P6, R8.reuse, R2, 0x1 ;  /* 0x0000000208047211 */ /* 0x040fe200078c08ff */
[----:B------:R-:W0:Y:S02]  /*21190*/  LDCU UR7, c[0x0][0x39c] ;  /* 0x00007380ff0777ac */ /* 0x000e240008000800 */
[----:B------:R-:W3:Y:S01]  /*211a0*/  LDL.LU R13, [R1+0x908] ;  /* 0x00090800010d7983 */ /* 0x000ee20000300800 */
[----:B------:R-:W-:Y:S02]  /*211b0*/  LEA.HI.X.SX32 R5, R8, R3, 0x1, P6 ;  /* 0x0000000308057211 */ /* 0x000fe400030f0eff */
[----:B------:R-:W-:Y:S01]  /*211c0*/  PRMT R0, R26, 0x7632, R0 ;  /* 0x000076321a007816 */ /* 0x000fe20000000000 */
[----:B------:R-:W-:Y:S01]  /*211d0*/  VIADD R8, R8, UR5 ;  /* 0x0000000508087c36 */ /* 0x000fe20008000000 */
[----:B-----5:R-:W-:Y:S01]  /*211e0*/  ISETP.LT.AND P4, PT, R15, UR4, !P1 ;  /* 0x000000040f007c0c */ /* 0x020fe2000cf81270 */
[----:B------:R-:W2:Y:S02]  /*211f0*/  LDCU UR4, c[0x0][0x39c] ;  /* 0x00007380ff0477ac */ /* 0x000ea40008000800 */
[----:B------:R1:W-:Y:S01]  /*21200*/  @P3 STG.E.U16 desc[UR20][R4.64], R0 ;  /* 0x0000000004003986 */ /* 0x0003e2000c101514 */
[----:B------:R-:W-:Y:S01]  /*21210*/  F2FP.BF16.F32.PACK_AB R28, R29, R28 ;  /* 0x0000001c1d1c723e */ /* 0x000fe200000010ff */
[C---:B-1----:R-:W-:Y:S01]  /*21220*/  VIADD R0, R8.reuse, UR5 ;  /* 0x0000000508007c36 */ /* 0x042fe20008000000 */
[----:B------:R-:W-:-:S04]  /*21230*/  LEA R4, P3, R8, R2, 0x1 ;  /* 0x0000000208047211 */ /* 0x000fc800078608ff */
[----:B------:R-:W-:Y:S02]  /*21240*/  LEA R6, P6, R0, R2, 0x1 ;  /* 0x0000000200067211 */ /* 0x000fe400078c08ff */
[-C--:B------:R-:W-:Y:S02]  /*21250*/  LEA.HI.X.SX32 R5, R8, R3.reuse, 0x1, P3 ;  /* 0x0000000308057211 */ /* 0x080fe400018f0eff */
[----:B------:R-:W-:Y:S02]  /*21260*/  PRMT R8, R28, 0x7632, R8 ;  /* 0x000076321c087816 */ /* 0x000fe40000000008 */
[C---:B------:R-:W-:Y:S01]  /*21270*/  LEA.HI.X.SX32 R7, R0.reuse, R3, 0x1, P6 ;  /* 0x0000000300077211 */ /* 0x040fe200030f0eff */
[----:B------:R-:W-:Y:S01]  /*21280*/  VIADD R0, R0, UR5 ;  /* 0x0000000500007c36 */ /* 0x000fe20008000000 */
[----:B------:R1:W-:Y:S01]  /*21290*/  @P0 STG.E.U16 desc[UR20][R4.64], R28 ;  /* 0x0000001c04000986 */ /* 0x0003e2000c101514 */
[----:B----4-:R-:W-:-:S03]  /*212a0*/  ISETP.LT.AND P3, PT, R12, UR6, !P1 ;  /* 0x000000060c007c0c */ /* 0x010fc6000cf61270 */
[----:B------:R4:W-:Y:S01]  /*212b0*/  @P5 STG.E.U16 desc[UR20][R6.64], R8 ;  /* 0x0000000806005986 */ /* 0x0009e2000c101514 */
[----:B------:R-:W-:Y:S01]  /*212c0*/  F2FP.BF16.F32.PACK_AB R30, R31, R30 ;  /* 0x0000001e1f1e723e */ /* 0x000fe200000010ff */
[----:B------:R-:W5:Y:S02]  /*212d0*/  LDCU UR6, c[0x0][0x39c] ;  /* 0x00007380ff0677ac */ /* 0x000f640008000800 */
[----:B------:R-:W5:Y:S01]  /*212e0*/  LDL.LU R12, [R1+0x910] ;  /* 0x00091000010c7983 */ /* 0x000f620000300800 */
[----:B-1----:R-:W-:-:S04]  /*212f0*/  LEA R4, P5, R0, R2, 0x1 ;  /* 0x0000000200047211 */ /* 0x002fc800078a08ff */
[----:B------:R-:W-:Y:S02]  /*21300*/  LEA.HI.X.SX32 R5, R0, R3, 0x1, P5 ;  /* 0x0000000300057211 */ /* 0x000fe400028f0eff */
[----:B--2---:R-:W-:Y:S01]  /*21310*/  ISETP.LT.AND P0, PT, R11, UR4, !P1 ;  /* 0x000000040b007c0c */ /* 0x004fe2000cf01270 */
[----:B------:R-:W5:Y:S01]  /*21320*/  LDCU UR4, c[0x0][0x39c] ;  /* 0x00007380ff0477ac */ /* 0x000f620008000800 */
[----:B------:R-:W2:Y:S01]  /*21330*/  LDL.LU R11, [R1+0x918] ;  /* 0x00091800010b7983 */ /* 0x000ea20000300800 */
[----:B0-----:R-:W-:Y:S01]  /*21340*/  ISETP.LT.AND P6, PT, R14, UR7, !P1 ;  /* 0x000000070e007c0c */ /* 0x001fe2000cfc1270 */
[----:B------:R-:W-:Y:S02]  /*21350*/  VIADD R0, R0, UR5 ;  /* 0x0000000500007c36 */ /* 0x000fe40008000000 */
[----:B------:R-:W2:Y:S01]  /*21360*/  LDL.LU R14, [R1+0x924] ;  /* 0x00092400010e7983 */ /* 0x000ea20000300800 */
[----:B----4-:R-:W-:Y:S01]  /*21370*/  PRMT R8, R30, 0x7632, R8 ;  /* 0x000076321e087816 */ /* 0x010fe20000000008 */
[----:B------:R-:W0:Y:S01]  /*21380*/  LDCU UR7, c[0x0][0x39c] ;  /* 0x00007380ff0777ac */ /* 0x000e220008000800 */
[----:B---3--:R-:W-:Y:S01]  /*21390*/  ISETP.LT.AND P5, PT, R13, UR9, !P1 ;  /* 0x000000090d007c0c */ /* 0x008fe2000cfa1270 */
[----:B------:R1:W-:Y:S01]  /*213a0*/  @P4 STG.E.U16 desc[UR20][R4.64], R30 ;  /* 0x0000001e04004986 */ /* 0x0003e2000c101514 */
[C---:B------:R-:W-:Y:S01]  /*213b0*/  VIADD R7, R0.reuse, UR5 ;  /* 0x0000000500077c36 */ /* 0x040fe20008000000 */
[----:B------:R-:W3:Y:S02]  /*213c0*/  LDCU UR9, c[0x0][0x39c] ;  /* 0x00007380ff0977ac */ /* 0x000ee40008000800 */
[----:B------:R-:W3:Y:S01]  /*213d0*/  LDL.LU R13, [R1+0x920] ;  /* 0x00092000010d7983 */ /* 0x000ee20000300800 */
[----:B-1----:R-:W-:-:S04]  /*213e0*/  LEA R4, P4, R0, R2, 0x1 ;  /* 0x0000000200047211 */ /* 0x002fc800078808ff */
[-C--:B------:R-:W-:Y:S01]  /*213f0*/  LEA.HI.X.SX32 R5, R0, R3.reuse, 0x1, P4 ;  /* 0x0000000300057211 */ /* 0x080fe200020f0eff */
[C---:B------:R-:W-:Y:S01]  /*21400*/  VIADD R0, R7.reuse, UR5 ;  /* 0x0000000507007c36 */ /* 0x040fe20008000000 */
[----:B------:R-:W-:Y:S02]  /*21410*/  LEA R6, P4, R7, R2, 0x1 ;  /* 0x0000000207067211 */ /* 0x000fe400078808ff */
[----:B------:R-:W-:Y:S01]  /*21420*/  F2FP.BF16.F32.PACK_AB R32, R33, R32 ;  /* 0x000000202120723e */ /* 0x000fe200000010ff */
[----:B------:R1:W-:Y:S01]  /*21430*/  @P3 STG.E.U16 desc[UR20][R4.64], R8 ;  /* 0x0000000804003986 */ /* 0x0003e2000c101514 */
[----:B------:R-:W-:-:S05]  /*21440*/  LEA.HI.X.SX32 R7, R7, R3, 0x1, P4 ;  /* 0x0000000307077211 */ /* 0x000fca00020f0eff */
[----:B------:R4:W-:Y:S01]  /*21450*/  @P0 STG.E.U16 desc[UR20][R6.64], R32 ;  /* 0x0000002006000986 */ /* 0x0009e2000c101514 */
[C---:B-1----:R-:W-:Y:S01]  /*21460*/  LEA R4, P4, R0.reuse, R2, 0x1 ;  /* 0x0000000200047211 */ /* 0x042fe200078808ff */
[----:B------:R-:W-:-:S03]  /*21470*/  VIADD R8, R0, UR5 ;  /* 0x0000000500087c36 */ /* 0x000fc60008000000 */
[----:B------:R-:W-:Y:S02]  /*21480*/  LEA.HI.X.SX32 R5, R0, R3, 0x1, P4 ;  /* 0x0000000300057211 */ /* 0x000fe400020f0eff */
[----:B-----5:R-:W-:Y:S01]  /*21490*/  ISETP.LT.AND P3, PT, R12, UR4, !P1 ;  /* 0x000000040c007c0c */ /* 0x020fe2000cf61270 */
[----:B------:R-:W1:Y:S01]  /*214a0*/  LDCU UR4, c[0x0][0x39c] ;  /* 0x00007380ff0477ac */ /* 0x000e620008000800 */
[----:B------:R-:W1:Y:S01]  /*214b0*/  LDL.LU R12, [R1+0x928] ;  /* 0x00092800010c7983 */ /* 0x000e620000300800 */
[----:B----4-:R-:W-:-:S04]  /*214c0*/  LEA R6, P4, R8, R2, 0x1 ;  /* 0x0000000208067211 */ /* 0x010fc800078808ff */
[-C--:B------:R-:W-:Y:S02]  /*214d0*/  LEA.HI.X.SX32 R7, R8, R3.reuse, 0x1, P4 ;  /* 0x0000000308077211 */ /* 0x080fe400020f0eff */
[----:B--2---:R-:W-:Y:S02]  /*214e0*/  ISETP.LT.AND P0, PT, R11, UR6, !P1 ;  /* 0x000000060b007c0c */ /* 0x004fe4000cf01270 */
[----:B------:R-:W-:Y:S01]  /*214f0*/  PRMT R0, R32, 0x7632, R0 ;  /* 0x0000763220007816 */ /* 0x000fe20000000000 */
[----:B------:R-:W2:Y:S01]  /*21500*/  LDL.LU R11, [R1+0x930] ;  /* 0x00093000010b7983 */ /* 0x000ea20000300800 */
[----:B------:R-:W-:Y:S01]  /*21510*/  F2FP.BF16.F32.PACK_AB R34, R35, R34 ;  /* 0x000000222322723e */ /* 0x000fe200000010ff */
[----:B------:R-:W-:Y:S01]  /*21520*/  VIADD R8, R8, UR5 ;  /* 0x0000000508087c36 */ /* 0x000fe20008000000 */
[----:B------:R-:W2:Y:S01]  /*21530*/  LDCU UR6, c[0x0][0x39c] ;  /* 0x00007380ff0677ac */ /* 0x000ea20008000800 */
[----:B---3--:R-:W-:Y:S01]  /*21540*/  ISETP.LT.AND P4, PT, R13, UR9, !P1 ;  /* 0x000000090d007c0c */ /* 0x008fe2000cf81270 */
[----:B------:R3:W-:Y:S01]  /*21550*/  @P6 STG.E.U16 desc[UR20][R4.64], R0 ;  /* 0x0000000004006986 */ /* 0x0007e2000c101514 */
[----:B------:R-:W-:Y:S01]  /*21560*/  PRMT R9, R34, 0x7632, R9 ;  /* 0x0000763222097816 */ /* 0x000fe20000000009 */
[----:B------:R-:W4:Y:S02]  /*21570*/  LDCU UR9, c[0x0][0x39c] ;  /* 0x00007380ff0977ac */ /* 0x000f240008000800 */
[----:B------:R-:W5:Y:S04]  /*21580*/  LDL.LU R13, [R1+0x934] ;  /* 0x00093400010d7983 */ /* 0x000f680000300800 */
[----:B------:R4:W-:Y:S01]  /*21590*/  @P5 STG.E.U16 desc[UR20][R6.64], R34 ;  /* 0x0000002206005986 */ /* 0x0009e2000c101514 */
[----:B0-----:R-:W-:Y:S01]  /*215a0*/  ISETP.LT.AND P6, PT, R14, UR7, !P1 ;  /* 0x000000070e007c0c */ /* 0x001fe2000cfc1270 */
[----:B------:R-:W5:Y:S01]  /*215b0*/  LDCU UR7, c[0x0][0x39c] ;  /* 0x00007380ff0777ac */ /* 0x000f620008000800 */
[CC--:B---3--:R-:W-:Y:S01]  /*215c0*/  LEA R4, P5, R8.reuse, R2.reuse, 0x1 ;  /* 0x0000000208047211 */ /* 0x0c8fe200078a08ff */
[C---:B------:R-:W-:Y:S01]  /*215d0*/  VIADD R0, R8.reuse, UR5 ;  /* 0x0000000508007c36 */ /* 0x040fe20008000000 */
[----:B------:R-:W3:Y:S02]  /*215e0*/  LDL.LU R15, [R1+0x93c] ;  /* 0x00093c00010f7983 */ /* 0x000ee40000300800 */
[----:B------:R-:W-:Y:S01]  /*215f0*/  LEA.HI.X.SX32 R5, R8, R3, 0x1, P5 ;  /* 0x0000000308057211 */ /* 0x000fe200028f0eff */
[C---:B------:R-:W-:Y:S01]  /*21600*/  VIADD R8, R0.reuse, UR5 ;  /* 0x0000000500087c36 */ /* 0x040fe20008000000 */
[----:B----4-:R-:W-:-:S03]  /*21610*/  LEA R6, P5, R0, R2, 0x1 ;  /* 0x0000000200067211 */ /* 0x010fc600078a08ff */
[----:B------:R0:W-:Y:S01]  /*21620*/  @P3 STG.E.U16 desc[UR20][R4.64], R9 ;  /* 0x0000000904003986 */ /* 0x0001e2000c101514 */
[----:B------:R-:W-:Y:S02]  /*21630*/  F2FP.BF16.F32.PACK_AB R36, R37, R36 ;  /* 0x000000242524723e */ /* 0x000fe400000010ff */
[----:B------:R-:W-:Y:S01]  /*21640*/  LEA.HI.X.SX32 R7, R0, R3, 0x1, P5 ;  /* 0x0000000300077211 */ /* 0x000fe200028f0eff */
[----:B------:R-:W-:-:S04]  /*21650*/  VIADD R0, R8, UR5 ;  /* 0x0000000508007c36 */ /* 0x000fc80008000000 */
[----:B------:R4:W-:Y:S01]  /*21660*/  @P0 STG.E.U16 desc[UR20][R6.64], R36 ;  /* 0x0000002406000986 */ /* 0x0009e2000c101514 */
[-C--:B0-----:R-:W-:Y:S02]  /*21670*/  LEA R4, P5, R8, R2.reuse, 0x1 ;  /* 0x0000000208047211 */ /* 0x081fe400078a08ff */
[----:B-1----:R-:W-:Y:S01]  /*21680*/  ISETP.LT.AND P3, PT, R12, UR4, !P1 ;  /* 0x000000040c007c0c */ /* 0x002fe2000cf61270 */
[----:B------:R-:W3:Y:S01]  /*21690*/  LDCU UR4, c[0x0][0x39c] ;  /* 0x00007380ff0477ac */ /* 0x000ee20008000800 */
[----:B------:R-:W3:Y:S01]  /*216a0*/  LDL.LU R12, [R1+0x7ec] ;  /* 0x0007ec00010c7983 */ /* 0x000ee20000300800 */
[----:B------:R-:W-:Y:S02]  /*216b0*/  LEA.HI.X.SX32 R5, R8, R3, 0x1, P5 ;  /* 0x0000000308057211 */ /* 0x000fe400028f0eff */
[----:B----4-:R-:W-:Y:S02]  /*216c0*/  PRMT R7, R36, 0x7632, R7 ;  /* 0x0000763224077816 */ /* 0x010fe40000000007 */
[----:B------:R-:W-:-:S03]  /*216d0*/  LEA R6, P5, R0, R2, 0x1 ;  /* 0x0000000200067211 */ /* 0x000fc600078a08ff */
[----:B------:R0:W-:Y:S02]  /*216e0*/  @P6 STG.E.U16 desc[UR20][R4.64], R7 ;  /* 0x0000000704006986 */ /* 0x0001e4000c101514 */
[C---:B0-----:R-:W-:Y:S02]  /*216f0*/  LEA.HI.X.SX32 R7, R0.reuse, R3, 0x1, P5 ;  /* 0x0000000300077211 */ /* 0x041fe400028f0eff */
[----:B--2---:R-:W-:Y:S01]  /*21700*/  ISETP.LT.AND P0, PT, R11, UR6, !P1 ;  /* 0x000000060b007c0c */ /* 0x004fe2000cf01270 */
[----:B------:R-:W-:Y:S01]  /*21710*/  VIADD R8, R0, UR5 ;  /* 0x0000000500087c36 */ /* 0x000fe20008000000 */
[----:B------:R-:W2:Y:S01]  /*21720*/  LDL.LU R11, [R1+0x948] ;  /* 0x00094800010b7983 */ /* 0x000ea20000300800 */
[----:B------:R-:W-:Y:S01]  /*21730*/  F2FP.BF16.F32.PACK_AB R38, R39, R38 ;  /* 0x000000262726723e */ /* 0x000fe200000010ff */
[----:B------:R-:W0:Y:S02]  /*21740*/  LDCU UR6, c[0x0][0x39c] ;  /* 0x00007380ff0677ac */ /* 0x000e240008000800 */
[----:B------:R-:W4:Y:S01]  /*21750*/  LDL.LU R14, [R1+0x954] ;  /* 0x00095400010e7983 */ /* 0x000f220000300800 */
[----:B-----5:R-:W-:-:S02]  /*21760*/  ISETP.LT.AND P5, PT, R13, UR7, !P1 ;  /* 0x000000070d007c0c */ /* 0x020fc4000cfa1270 */
[----:B------:R-:W-:Y:S01]  /*21770*/  LEA R4, P6, R8, R2, 0x1 ;  /* 0x0000000208047211 */ /* 0x000fe200078c08ff */
[----:B------:R-:W5:Y:S01]  /*21780*/  LDL.LU R13, [R1+0x950] ;  /* 0x00095000010d7983 */ /* 0x000f620000300800 */
[----:B------:R-:W-:Y:S01]  /*21790*/  PRMT R0, R38, 0x7632, R0 ;  /* 0x0000763226007816 */ /* 0x000fe20000000000 */
[----:B------:R-:W4:Y:S01]  /*217a0*/  LDCU UR7, c[0x0][0x39c] ;  /* 0x00007380ff0777ac */ /* 0x000f220008000800 */
[C---:B------:R-:W-:Y:S01]  /*217b0*/  LEA.HI.X.SX32 R5, R8.reuse, R3, 0x1, P6 ;  /* 0x0000000308057211 */ /* 0x040fe200030f0eff */
[----:B------:R-:W-:Y:S01]  /*217c0*/  VIADD R8, R8, UR5 ;  /* 0x0000000508087c36 */ /* 0x000fe20008000000 */
[----:B------:R-:W-:Y:S01]  /*217d0*/  @P4 STG.E.U16 desc[UR20][R6.64], R38 ;  /* 0x0000002606004986 */ /* 0x000fe2000c101514 */
[----:B---3--:R-:W-:Y:S01]  /*217e0*/  ISETP.LT.AND P4, PT, R15, UR4, !P1 ;  /* 0x000000040f007c0c */ /* 0x008fe2000cf81270 */
        /* <DEDUP_REMOVED lines=10> */
[----:B0-----:R-:W-:Y:S01]  /*21890*/  ISETP.LT.AND P3, PT, R12, UR6, !P1 ;  /* 0x000000060c007c0c */ /* 0x001fe2000cf61270 */
[----:B------:R0:W-:Y:S01]  /*218a0*/  @P0 STG.E.U16 desc[UR20][R4.64], R40 ;  /* 0x0000002804000986 */ /* 0x0001e2000c101514 */
[----:B------:R-:W-:Y:S01]  /*218b0*/  F2FP.BF16.F32.PACK_AB R42, R43, R42 ;  /* 0x0000002a2b2a723e */ /* 0x000fe200000010ff */
[----:B------:R-:W1:Y:S02]  /*218c0*/  LDCU UR6, c[0x0][0x39c] ;  /* 0x00007380ff0677ac */ /* 0x000e640008000800 */
[----:B------:R-:W3:Y:S04]  /*218d0*/  LDL.LU R12, [R1+0x958] ;  /* 0x00095800010c7983 */ /* 0x000ee80000300800 */
[----:B------:R1:W-:Y:S01]  /*218e0*/  @P5 STG.E.U16 desc[UR20][R6.64], R8 ;  /* 0x0000000806005986 */ /* 0x0003e2000c101514 */
[----:B0-----:R-:W-:-:S04]  /*218f0*/  LEA R4, P5, R0, R2, 0x1 ;  /* 0x0000000200047211 */ /* 0x001fc800078a08ff */
[----:B------:R-:W-:Y:S02]  /*21900*/  LEA.HI.X.SX32 R5, R0, R3, 0x1, P5 ;  /* 0x0000000300057211 */ /* 0x000fe400028f0eff */
[----:B--2---:R-:W-:Y:S01]  /*21910*/  ISETP.LT.AND P0, PT, R11, UR4, !P1 ;  /* 0x000000040b007c0c */ /* 0x004fe2000cf01270 */
[----:B------:R-:W3:Y:S01]  /*21920*/  LDCU UR4, c[0x0][0x39c] ;  /* 0x00007380ff0477ac */ /* 0x000ee20008000800 */
[----:B------:R-:W2:Y:S01]  /*21930*/  LDL.LU R11, [R1+0x960] ;  /* 0x00096000010b7983 */ /* 0x000ea20000300800 */
[----:B----4-:R-:W-:Y:S01]  /*21940*/  ISETP.LT.AND P6, PT, R14, UR7, !P1 ;  /* 0x000000070e007c0c */ /* 0x010fe2000cfc1270 */
[----:B------:R-:W-:Y:S02]  /*21950*/  VIADD R0, R0, UR5 ;  /* 0x0000000500007c36 */ /* 0x000fe40008000000 */
[----:B------:R-:W4:Y:S01]  /*21960*/  LDL.LU R14, [R1+0x96c] ;  /* 0x00096c00010e7983 */ /* 0x000f220000300800 */
[----:B-1----:R-:W-:Y:S01]  /*21970*/  PRMT R8, R42, 0x7632, R8 ;  /* 0x000076322a087816 */ /* 0x002fe20000000008 */
[----:B------:R-:W4:Y:S01]  /*21980*/  LDCU UR7, c[0x0][0x39c] ;  /* 0x00007380ff0777ac */ /* 0x000f220008000800 */
[----:B-----5:R-:W-:Y:S01]  /*21990*/  ISETP.LT.AND P5, PT, R13, UR9, !P1 ;  /* 0x000000090d007c0c */ /* 0x020fe2000cfa1270 */
[----:B------:R0:W-:Y:S01]  /*219a0*/  @P4 STG.E.U16 desc[UR20][R4.64], R42 ;  /* 0x0000002a04004986 */ /* 0x0001e2000c101514 */
[C---:B------:R-:W-:Y:S01]  /*219b0*/  VIADD R7, R0.reuse, UR5 ;  /* 0x0000000500077c36 */ /* 0x040fe20008000000 */
[----:B------:R-:W1:Y:S02]  /*219c0*/  LDCU UR9, c[0x0][0x39c] ;  /* 0x00007380ff0977ac */ /* 0x000e640008000800 */
[----:B------:R-:W1:Y:S01]  /*219d0*/  LDL.LU R13, [R1+0x968] ;  /* 0x00096800010d7983 */ /* 0x000e620000300800 */
[----:B0-----:R-:W-:-:S04]  /*219e0*/  LEA R4, P4, R0, R2, 0x1 ;  /* 0x0000000200047211 */ /* 0x001fc800078808ff */
[-C--:B------:R-:W-:Y:S01]  /*219f0*/  LEA.HI.X.SX32 R5, R0, R3.reuse, 0x1, P4 ;  /* 0x0000000300057211 */ /* 0x080fe200020f0eff */
[C---:B------:R-:W-:Y:S01]  /*21a00*/  VIADD R0, R7.reuse, UR5 ;  /* 0x0000000507007c36 */ /* 0x040fe20008000000 */
[----:B------:R-:W-:Y:S02]  /*21a10*/  LEA R6, P4, R7, R2, 0x1 ;  /* 0x0000000207067211 */ /* 0x000fe400078808ff */
[----:B------:R-:W-:Y:S01]  /*21a20*/  F2FP.BF16.F32.PACK_AB R44, R45, R44 ;  /* 0x0000002c2d2c723e */ /* 0x000fe200000010ff */
[----:B------:R0:W-:Y:S01]  /*21a30*/  @P3 STG.E.U16 desc[UR20][R4.64], R8 ;  /* 0x0000000804003986 */ /* 0x0001e2000c101514 */
[----:B------:R-:W-:-:S05]  /*21a40*/  LEA.HI.X.SX32 R7, R7, R3, 0x1, P4 ;  /* 0x0000000307077211 */ /* 0x000fca00020f0eff */
[----:B------:R5:W-:Y:S01]  /*21a50*/  @P0 STG.E.U16 desc[UR20][R6.64], R44 ;  /* 0x0000002c06000986 */ /* 0x000be2000c101514 */
[CC--:B0-----:R-:W-:Y:S01]  /*21a60*/  LEA R4, P4, R0.reuse, R2.reuse, 0x1 ;  /* 0x0000000200047211 */ /* 0x0c1fe200078808ff */
[----:B------:R-:W-:Y:S01]  /*21a70*/  VIADD R8, R0, UR5 ;  /* 0x0000000500087c36 */ /* 0x000fe20008000000 */
[----:B---3--:R-:W-:Y:S01]  /*21a80*/  ISETP.LT.AND P3, PT, R12, UR4, !P1 ;  /* 0x000000040c007c0c */ /* 0x008fe2000cf61270 */
[----:B------:R-:W0:Y:S01]  /*21a90*/  LDCU UR4, c[0x0][0x39c] ;  /* 0x00007380ff0477ac */ /* 0x000e220008000800 */
[----:B------:R-:W0:Y:S01]  /*21aa0*/  LDL.LU R12, [R1+0x7e0] ;  /* 0x0007e000010c7983 */ /* 0x000e220000300800 */
[----:B------:R-:W-:Y:S02]  /*21ab0*/  LEA.HI.X.SX32 R5, R0, R3, 0x1, P4 ;  /* 0x0000000300057211 */ /* 0x000fe400020f0eff */
[----:B-----5:R-:W-:-:S04]  /*21ac0*/  LEA R6, P4, R8, R2, 0x1 ;  /* 0x0000000208067211 */ /* 0x020fc800078808ff */
[-C--:B------:R-:W-:Y:S02]  /*21ad0*/  LEA.HI.X.SX32 R7, R8, R3.reuse, 0x1, P4 ;  /* 0x0000000308077211 */ /* 0x080fe400020f0eff */
[----:B--2---:R-:W-:Y:S02]  /*21ae0*/  ISETP.LT.AND P0, PT, R11, UR6, !P1 ;  /* 0x000000060b007c0c */ /* 0x004fe4000cf01270 */
[----:B------:R-:W-:Y:S01]  /*21af0*/  PRMT R0, R44, 0x7632, R0 ;  /* 0x000076322c007816 */ /* 0x000fe20000000000 */
[----:B------:R-:W2:Y:S01]  /*21b00*/  LDL.LU R11, [R1+0x978] ;  /* 0x00097800010b7983 */ /* 0x000ea20000300800 */
[----:B------:R-:W-:Y:S01]  /*21b10*/  F2FP.BF16.F32.PACK_AB R46, R47, R46 ;  /* 0x0000002e2f2e723e */ /* 0x000fe200000010ff */
[----:B------:R-:W-:Y:S01]  /*21b20*/  VIADD R8, R8, UR5 ;  /* 0x0000000508087c36 */ /* 0x000fe20008000000 */
[----:B------:R-:W2:Y:S01]  /*21b30*/  LDCU UR6, c[0x0][0x39c] ;  /* 0x00007380ff0677ac */ /* 0x000ea20008000800 */
[----:B-1----:R-:W-:Y:S01]  /*21b40*/  ISETP.LT.AND P4, PT, R13, UR9, !P1 ;  /* 0x000000090d007c0c */ /* 0x002fe2000cf81270 */
[----:B------:R1:W-:Y:S01]  /*21b50*/  @P6 STG.E.U16 desc[UR20][R4.64], R0 ;  /* 0x0000000004006986 */ /* 0x0003e2000c101514 */
[----:B------:R-:W-:Y:S01]  /*21b60*/  PRMT R9, R46, 0x7632, R9 ;  /* 0x000076322e097816 */ /* 0x000fe20000000009 */
[----:B------:R-:W3:Y:S02]  /*21b70*/  LDCU UR9, c[0x0][0x39c] ;  /* 0x00007380ff0977ac */ /* 0x000ee40008000800 */
[----:B------:R-:W5:Y:S04]  /*21b80*/  LDL.LU R13, [R1+0x97c] ;  /* 0x00097c00010d7983 */ /* 0x000f680000300800 */
[----:B------:R3:W-:Y:S01]  /*21b90*/  @P5 STG.E.U16 desc[UR20][R6.64], R46 ;  /* 0x0000002e06005986 */ /* 0x0007e2000c101514 */
[----:B----4-:R-:W-:Y:S01]  /*21ba0*/  ISETP.LT.AND P6, PT, R14, UR7, !P1 ;  /* 0x000000070e007c0c */ /* 0x010fe2000cfc1270 */
[----:B------:R-:W5:Y:S01]  /*21bb0*/  LDCU UR7, c[0x0][0x39c] ;  /* 0x00007380ff0777ac */ /* 0x000f620008000800 */
[CC--:B-1----:R-:W-:Y:S01]  /*21bc0*/  LEA R4, P5, R8.reuse, R2.reuse, 0x1 ;  /* 0x0000000208047211 */ /* 0x0c2fe200078a08ff */
[C---:B------:R-:W-:Y:S01]  /*21bd0*/  VIADD R0, R8.reuse, UR5 ;  /* 0x0000000508007c36 */ /* 0x040fe20008000000 */
[----:B------:R-:W4:Y:S02]  /*21be0*/  LDL.LU R15, [R1+0x984] ;  /* 0x00098400010f7983 */ /* 0x000f240000300800 */
[----:B------:R-:W-:Y:S01]  /*21bf0*/  LEA.HI.X.SX32 R5, R8, R3, 0x1, P5 ;  /* 0x0000000308057211 */ /* 0x000fe200028f0eff */
[C---:B------:R-:W-:Y:S01]  /*21c00*/  VIADD R8, R0.reuse, UR5 ;  /* 0x0000000500087c36 */ /* 0x040fe20008000000 */
[----:B---3--:R-:W-:-:S03]  /*21c10*/  LEA R6, P5, R0, R2, 0x1 ;  /* 0x0000000200067211 */ /* 0x008fc600078a08ff */
[----:B------:R1:W-:Y:S01]  /*21c20*/  @P3 STG.E.U16 desc[UR20][R4.64], R9 ;  /* 0x0000000904003986 */ /* 0x0003e2000c101514 */
[----:B------:R-:W-:Y:S02]  /*21c30*/  F2FP.BF16.F32.PACK_AB R48, R49, R48 ;  /* 0x000000303130723e */ /* 0x000fe400000010ff */
[----:B------:R-:W-:Y:S01]  /*21c40*/  LEA.HI.X.SX32 R7, R0, R3, 0x1, P5 ;  /* 0x0000000300077211 */ /* 0x000fe200028f0eff */
[----:B------:R-:W-:-:S04]  /*21c50*/  VIADD R0, R8, UR5 ;  /* 0x0000000508007c36 */ /* 0x000fc80008000000 */
[----:B------:R3:W-:Y:S01]  /*21c60*/  @P0 STG.E.U16 desc[UR20][R6.64], R48 ;  /* 0x0000003006000986 */ /* 0x0007e2000c101514 */
[-C--:B-1----:R-:W-:Y:S02]  /*21c70*/  LEA R4, P5, R8, R2.reuse, 0x1 ;  /* 0x0000000208047211 */ /* 0x082fe400078a08ff */
[----:B0-----:R-:W-:Y:S01]  /*21c80*/  ISETP.LT.AND P3, PT, R12, UR4, !P1 ;  /* 0x000000040c007c0c */ /* 0x001fe2000cf61270 */
[----:B------:R-:W4:Y:S01]  /*21c90*/  LDCU UR4, c[0x0][0x39c] ;  /* 0x00007380ff0477ac */ /* 0x000f220008000800 */
[----:B------:R-:W4:Y:S01]  /*21ca0*/  LDL.LU R12, [R1+0x990] ;  /* 0x00099000010c7983 */ /* 0x000f220000300800 */
[----:B------:R-:W-:Y:S02]  /*21cb0*/  LEA.HI.X.SX32 R5, R8, R3, 0x1, P5 ;  /* 0x0000000308057211 */ /* 0x000fe400028f0eff */
[----:B---3--:R-:W-:Y:S02]  /*21cc0*/  PRMT R7, R48, 0x7632, R7 ;  /* 0x0000763230077816 */ /* 0x008fe40000000007 */
[----:B------:R-:W-:-:S03]  /*21cd0*/  LEA R6, P5, R0, R2, 0x1 ;  /* 0x0000000200067211 */ /* 0x000fc600078a08ff */
[----:B------:R0:W-:Y:S02]  /*21ce0*/  @P6 STG.E.U16 desc[UR20][R4.64], R7 ;  /* 0x0000000704006986 */ /* 0x0001e4000c101514 */
[C---:B0-----:R-:W-:Y:S02]  /*21cf0*/  LEA.HI.X.SX32 R7, R0.reuse, R3, 0x1, P5 ;  /* 0x0000000300077211 */ /* 0x041fe400028f0eff */
[----:B--2---:R-:W-:Y:S01]  /*21d00*/  ISETP.LT.AND P0, PT, R11, UR6, !P1 ;  /* 0x000000060b007c0c */ /* 0x004fe2000cf01270 */
[----:B------:R-:W-:Y:S01]  /*21d10*/  VIADD R8, R0, UR5 ;  /* 0x0000000500087c36 */ /* 0x000fe20008000000 */
[----:B------:R-:W2:Y:S01]  /*21d20*/  LDL.LU R11, [R1+0x98c] ;  /* 0x00098c00010b7983 */ /* 0x000ea20000300800 */
[----:B------:R-:W0:Y:S03]  /*21d30*/  LDCU UR6, c[0x0][0x39c] ;  /* 0x00007380ff0677ac */ /* 0x000e260008000800 */
[----:B------:R-:W3:Y:S01]  /*21d40*/  LDL.LU R14, [R1+0x99c] ;  /* 0x00099c00010e7983 */ /* 0x000ee20000300800 */
[----:B-----5:R-:W-:Y:S01]  /*21d50*/  ISETP.LT.AND P5, PT, R13, UR7, !P1 ;  /* 0x000000070d007c0c */ /* 0x020fe2000cfa1270 */
[----:B------:R-:W3:Y:S02]  /*21d60*/  LDCU UR7, c[0x0][0x39c] ;  /* 0x00007380ff0777ac */ /* 0x000ee40008000800 */
[----:B------:R-:W5:Y:S01]  /*21d70*/  LDL.LU R13, [R1+0x998] ;  /* 0x00099800010d7983 */ /* 0x000f620000300800 */
[----:B------:R-:W-:-:S02]  /*21d80*/  LEA R4, P6, R8, R2, 0x1 ;  /* 0x0000000208047211 */ /* 0x000fc400078c08ff */
[----:B------:R-:W-:Y:S02]  /*21d90*/  F2FP.BF16.F32.PACK_AB R50, R51, R50 ;  /* 0x000000323332723e */ /* 0x000fe400000010ff */
[C---:B------:R-:W-:Y:S01]  /*21da0*/  LEA.HI.X.SX32 R5, R8.reuse, R3, 0x1, P6 ;  /* 0x0000000308057211 */ /* 0x040fe200030f0eff */
[----:B------:R-:W-:Y:S01]  /*21db0*/  VIADD R8, R8, UR5 ;  /* 0x0000000508087c36 */ /* 0x000fe20008000000 */
[----:B------:R-:W-:Y:S01]  /*21dc0*/  PRMT R9, R50, 0x7632, R9 ;  /* 0x0000763232097816 */ /* 0x000fe20000000009 */
[----:B------:R1:W-:Y:S01]  /*21dd0*/  @P4 STG.E.U16 desc[UR20][R6.64], R50 ;  /* 0x0000003206004986 */ /* 0x0003e2000c101514 */
[----:B----4-:R-:W-:Y:S01]  /*21de0*/  ISETP.LT.AND P4, PT, R15, UR4, !P1 ;  /* 0x000000040f007c0c */ /* 0x010fe2000cf81270 */
[----:B------:R-:W2:Y:S01]  /*21df0*/  LDCU UR4, c[0x0][0x39c] ;  /* 0x00007380ff0477ac */ /* 0x000ea20008000800 */
[----:B------:R-:W-:Y:S01]  /*21e00*/  VIADD R0, R8, UR5 ;  /* 0x0000000508007c36 */ /* 0x000fe20008000000 */
[----:B------:R4:W-:Y:S01]  /*21e10*/  @P3 STG.E.U16 desc[UR20][R4.64], R9 ;  /* 0x0000000904003986 */ /* 0x0009e2000c101514 */
[----:B------:R-:W-:-:S03]  /*21e20*/  F2FP.BF16.F32.PACK_AB R52, R53, R52 ;  /* 0x000000343534723e */ /* 0x000fc600000010ff */
[-C--:B-1----:R-:W-:Y:S02]  /*21e30*/  LEA R6, P6, R0, R2.reuse, 0x1 ;  /* 0x0000000200067211 */ /* 0x082fe400078c08ff */
[----:B----4-:R-:W-:Y:S02]  /*21e40*/  LEA R4, P3, R8, R2, 0x1 ;  /* 0x0000000208047211 */ /* 0x010fe400078608ff */
[-C--:B------:R-:W-:Y:S02]  /*21e50*/  LEA.HI.X.SX32 R7, R0, R3.reuse, 0x1, P6 ;  /* 0x0000000300077211 */ /* 0x080fe400030f0eff */
[----:B------:R-:W-:Y:S01]  /*21e60*/  LEA.HI.X.SX32 R5, R8, R3, 0x1, P3 ;  /* 0x0000000308057211 */ /* 0x000fe200018f0eff */
[----:B------:R-:W-:Y:S01]  /*21e70*/  VIADD R0, R0, UR5 ;  /* 0x0000000500007c36 */ /* 0x000fe20008000000 */
[----:B------:R-:W-:Y:S02]  /*21e80*/  PRMT R8, R52, 0x7632, R8 ;  /* 0x0000763234087816 */ /* 0x000fe40000000008 */
[----:B0-----:R-:W-:Y:S01]  /*21e90*/  ISETP.LT.AND P3, PT, R12, UR6, !P1 ;  /* 0x000000060c007c0c */ /* 0x001fe2000cf61270 */
[----:B------:R0:W-:Y:S01]  /*21ea0*/  @P0 STG.E.U16 desc[UR20][R4.64], R52 ;  /* 0x0000003404000986 */ /* 0x0001e2000c101514 */
[----:B------:R-:W-:Y:S01]  /*21eb0*/  F2FP.BF16.F32.PACK_AB R54, R55, R54 ;  /* 0x000000363736723e */ /* 0x000fe200000010ff */
[----:B------:R-:W1:Y:S02]  /*21ec0*/  LDCU UR6, c[0x0][0x39c] ;  /* 0x00007380ff0677ac */ /* 0x000e640008000800 */
[----:B------:R-:W4:Y:S04]  /*21ed0*/  LDL.LU R12, [R1+0x7d8] ;  /* 0x0007d800010c7983 */ /* 0x000f280000300800 */
[----:B------:R1:W-:Y:S01]  /*21ee0*/  @P5 STG.E.U16 desc[UR20][R6.64], R8 ;  /* 0x0000000806005986 */ /* 0x0003e2000c101514 */
[----:B0-----:R-:W-:-:S04]  /*21ef0*/  LEA R4, P5, R0, R2, 0x1 ;  /* 0x0000000200047211 */ /* 0x001fc800078a08ff */
[----:B------:R-:W-:Y:S02]  /*21f00*/  LEA.HI.X.SX32 R5, R0, R3, 0x1, P5 ;  /* 0x0000000300057211 */ /* 0x000fe400028f0eff */
[----:B--2---:R-:W-:Y:S01]  /*21f10*/  ISETP.LT.AND P0, PT, R11, UR4, !P1 ;  /* 0x000000040b007c0c */ /* 0x004fe2000cf01270 */
[----:B------:R-:W4:Y:S01]  /*21f20*/  LDCU UR4, c[0x0][0x39c] ;  /* 0x00007380ff0477ac */ /* 0x000f220008000800 */
[----:B------:R-:W2:Y:S01]  /*21f30*/  LDL.LU R11, [R1+0x9a8] ;  /* 0x0009a800010b7983 */ /* 0x000ea20000300800 */
[----:B---3--:R-:W-:Y:S01]  /*21f40*/  ISETP.LT.AND P6, PT, R14, UR7, !P1 ;  /* 0x000000070e007c0c */ /* 0x008fe2000cfc1270 */
[----:B------:R-:W-:Y:S02]  /*21f50*/  VIADD R0, R0, UR5 ;  /* 0x0000000500007c36 */ /* 0x000fe40008000000 */
[----:B------:R-:W3:Y:S01]  /*21f60*/  LDL.LU R14, [R1+0x9b4] ;  /* 0x0009b400010e7983 */ /* 0x000ee20000300800 */
[----:B------:R-:W-:Y:S01]  /*21f70*/  PRMT R9, R54, 0x7632, R9 ;  /* 0x0000763236097816 */ /* 0x000fe20000000009 */
[----:B------:R-:W3:Y:S01]  /*21f80*/  LDCU UR7, c[0x0][0x39c] ;  /* 0x00007380ff0777ac */ /* 0x000ee20008000800 */
[----:B-----5:R-:W-:Y:S01]  /*21f90*/  ISETP.LT.AND P5, PT, R13, UR9, !P1 ;  /* 0x000000090d007c0c */ /* 0x020fe2000cfa1270 */
[----:B------:R0:W-:Y:S01]  /*21fa0*/  @P4 STG.E.U16 desc[UR20][R4.64], R54 ;  /* 0x0000003604004986 */ /* 0x0001e2000c101514 */
[C---:B-1----:R-:W-:Y:S01]  /*21fb0*/  VIADD R7, R0.reuse, UR5 ;  /* 0x0000000500077c36 */ /* 0x042fe20008000000 */
        /* <DEDUP_REMOVED lines=8> */
[----:B------:R-:W-:Y:S01]  /*22040*/  LEA.HI.X.SX32 R7, R7, R3, 0x1, P4 ;  /* 0x0000000307077211 */ /* 0x000fe200020f0eff */
[----:B------:R-:W-:-:S04]  /*22050*/  VIADD R8, R0, UR5 ;  /* 0x0000000500087c36 */ /* 0x000fc80008000000 */
[----:B------:R5:W-:Y:S01]  /*22060*/  @P0 STG.E.U16 desc[UR20][R6.64], R56 ;  /* 0x0000003806000986 */ /* 0x000be2000c101514 */
[-C--:B0-----:R-:W-:Y:S02]  /*22070*/  LEA R4, P4, R0, R2.reuse, 0x1 ;  /* 0x0000000200047211 */ /* 0x081fe400078808ff */
[----:B----4-:R-:W-:Y:S01]  /*22080*/  ISETP.LT.AND P3, PT, R12, UR4, !P1 ;  /* 0x000000040c007c0c */ /* 0x010fe2000cf61270 */
[----:B------:R-:W0:Y:S01]  /*22090*/  LDCU UR4, c[0x0][0x39c] ;  /* 0x00007380ff0477ac */ /* 0x000e220008000800 */
[----:B------:R-:W0:Y:S01]  /*220a0*/  LDL.LU R12, [R1+0x9b8] ;  /* 0x0009b800010c7983 */ /* 0x000e220000300800 */
[----:B------:R-:W-:Y:S02]  /*220b0*/  LEA.HI.X.SX32 R5, R0, R3, 0x1, P4 ;  /* 0x0000000300057211 */ /* 0x000fe400020f0eff */
[----:B-----5:R-:W-:Y:S02]  /*220c0*/  PRMT R7, R56, 0x7632, R7 ;  /* 0x0000763238077816 */ /* 0x020fe40000000007 */
[----:B------:R-:W-:-:S03]  /*220d0*/  LEA R6, P4, R8, R2, 0x1 ;  /* 0x0000000208067211 */ /* 0x000fc600078808ff */
[----:B------:R4:W-:Y:S02]  /*220e0*/  @P6 STG.E.U16 desc[UR20][R4.64], R7 ;  /* 0x0000000704006986 */ /* 0x0009e4000c101514 */
[C---:B----4-:R-:W-:Y:S02]  /*220f0*/  LEA.HI.X.SX32 R7, R8.reuse, R3, 0x1, P4 ;  /* 0x0000000308077211 */ /* 0x050fe400020f0eff */
[----:B--2---:R-:W-:Y:S01]  /*22100*/  ISETP.LT.AND P0, PT, R11, UR6, !P1 ;  /* 0x000000060b007c0c */ /* 0x004fe2000cf01270 */
[----:B------:R-:W-:Y:S01]  /*22110*/  VIADD R8, R8, UR5 ;  /* 0x0000000508087c36 */ /* 0x000fe20008000000 */
[----:B------:R-:W2:Y:S01]  /*22120*/  LDL.LU R11, [R1+0x9c0] ;  /* 0x0009c000010b7983 */ /* 0x000ea20000300800 */
[----:B------:R-:W-:Y:S01]  /*22130*/  F2FP.BF16.F32.PACK_AB R58, R59, R58 ;  /* 0x0000003a3b3a723e */ /* 0x000fe200000010ff */
[----:B------:R-:W2:Y:S01]  /*22140*/  LDCU UR6, c[0x0][0x39c] ;  /* 0x00007380ff0677ac */ /* 0x000ea20008000800 */
[----:B-1----:R-:W-:-:S03]  /*22150*/  ISETP.LT.AND P4, PT, R13, UR9, !P1 ;  /* 0x000000090d007c0c */ /* 0x002fc6000cf81270 */
[----:B------:R1:W-:Y:S04]  /*22160*/  @P5 STG.E.U16 desc[UR20][R6.64], R58 ;  /* 0x0000003a06005986 */ /* 0x0003e8000c101514 */
[----:B------:R-:W4:Y:S01]  /*22170*/  LDL.LU R13, [R1+0x9c4] ;  /* 0x0009c400010d7983 */ /* 0x000f220000300800 */
[CC--:B------:R-:W-:Y:S01]  /*22180*/  LEA R4, P5, R8.reuse, R2.reuse, 0x1 ;  /* 0x0000000208047211 */ /* 0x0c0fe200078a08ff */
[----:B------:R-:W-:Y:S01]  /*22190*/  VIADD R0, R8, UR5 ;  /* 0x0000000508007c36 */ /* 0x000fe20008000000 */
[----:B---3--:R-:W-:Y:S01]  /*221a0*/  ISETP.LT.AND P6, PT, R14, UR7, !P1 ;  /* 0x000000070e007c0c */ /* 0x008fe2000cfc1270 */
[----:B------:R-:W3:Y:S01]  /*221b0*/  LDL.LU R15, [R1+0x9cc] ;  /* 0x0009cc00010f7983 */ /* 0x000ee20000300800 */
[----:B------:R-:W4:Y:S01]  /*221c0*/  LDCU UR7, c[0x0][0x39c] ;  /* 0x00007380ff0777ac */ /* 0x000f220008000800 */
[----:B------:R-:W-:Y:S01]  /*221d0*/  LEA.HI.X.SX32 R5, R8, R3, 0x1, P5 ;  /* 0x0000000308057211 */ /* 0x000fe200028f0eff */
[C---:B------:R-:W-:Y:S01]  /*221e0*/  VIADD R8, R0.reuse, UR5 ;  /* 0x0000000500087c36 */ /* 0x040fe20008000000 */
[----:B-1----:R-:W-:Y:S01]  /*221f0*/  LEA R6, P5, R0, R2, 0x1 ;  /* 0x0000000200067211 */ /* 0x002fe200078a08ff */
[----:B------:R-:W1:Y:S01]  /*22200*/  LDCU UR9, c[0x0][0x39c] ;  /* 0x00007380ff0977ac */ /* 0x000e620008000800 */
[----:B------:R-:W-:-:S02]  /*22210*/  PRMT R9, R58, 0x7632, R9 ;  /* 0x000076323a097816 */ /* 0x000fc40000000009 */
[----:B------:R-:W-:Y:S02]  /*22220*/  F2FP.BF16.F32.PACK_AB R60, R61, R60 ;  /* 0x0000003c3d3c723e */ /* 0x000fe400000010ff */
[----:B------:R-:W-:Y:S01]  /*22230*/  LEA.HI.X.SX32 R7, R0, R3, 0x1, P5 ;  /* 0x0000000300077211 */ /* 0x000fe200028f0eff */
[----:B------:R5:W-:Y:S01]  /*22240*/  @P3 STG.E.U16 desc[UR20][R4.64], R9 ;  /* 0x0000000904003986 */ /* 0x000be2000c101514 */
[----:B------:R-:W-:-:S03]  /*22250*/  VIADD R0, R8, UR5 ;  /* 0x0000000508007c36 */ /* 0x000fc60008000000 */
[----:B------:R1:W-:Y:S01]  /*22260*/  @P0 STG.E.U16 desc[UR20][R6.64], R60 ;  /* 0x0000003c06000986 */ /* 0x0003e2000c101514 */
[-C--:B-----5:R-:W-:Y:S02]  /*22270*/  LEA R4, P5, R8, R2.reuse, 0x1 ;  /* 0x0000000208047211 */ /* 0x0a0fe400078a08ff */
[----:B0-----:R-:W-:Y:S01]  /*22280*/  ISETP.LT.AND P3, PT, R12, UR4, !P1 ;  /* 0x000000040c007c0c */ /* 0x001fe2000cf61270 */
[----:B------:R-:W3:Y:S01]  /*22290*/  LDCU UR4, c[0x0][0x39c] ;  /* 0x00007380ff0477ac */ /* 0x000ee20008000800 */
[----:B------:R-:W5:Y:S01]  /*222a0*/  LDL.LU R12, [R1+0x7d4] ;  /* 0x0007d400010c7983 */ /* 0x000f620000300800 */
        /* <DEDUP_REMOVED lines=8> */
[----:B------:R-:W5:Y:S03]  /*22330*/  LDCU UR6, c[0x0][0x39c] ;  /* 0x00007380ff0677ac */ /* 0x000f660008000800 */
[----:B------:R-:W2:Y:S01]  /*22340*/  LDL.LU R14, [R1+0x9e4] ;  /* 0x0009e400010e7983 */ /* 0x000ea20000300800 */
[----:B----4-:R-:W-:Y:S01]  /*22350*/  ISETP.LT.AND P5, PT, R13, UR7, !P1 ;  /* 0x000000070d007c0c */ /* 0x010fe2000cfa1270 */
[----:B------:R-:W0:Y:S02]  /*22360*/  LDCU UR7, c[0x0][0x39c] ;  /* 0x00007380ff0777ac */ /* 0x000e240008000800 */
[----:B------:R-:W4:Y:S01]  /*22370*/  LDL.LU R13, [R1+0x9e0] ;  /* 0x0009e000010d7983 */ /* 0x000f220000300800 */
[----:B------:R-:W-:-:S02]  /*22380*/  LEA R4, P6, R8, R2, 0x1 ;  /* 0x0000000208047211 */ /* 0x000fc400078c08ff */
[----:B------:R-:W-:Y:S02]  /*22390*/  F2FP.BF16.F32.PACK_AB R62, R63, R62 ;  /* 0x0000003e3f3e723e */ /* 0x000fe400000010ff */
[C---:B------:R-:W-:Y:S01]  /*223a0*/  LEA.HI.X.SX32 R5, R8.reuse, R3, 0x1, P6 ;  /* 0x0000000308057211 */ /* 0x040fe200030f0eff */
[----:B------:R-:W-:Y:S01]  /*223b0*/  VIADD R8, R8, UR5 ;  /* 0x0000000508087c36 */ /* 0x000fe20008000000 */
[----:B------:R-:W-:Y:S01]  /*223c0*/  PRMT R9, R62, 0x7632, R9 ;  /* 0x000076323e097816 */ /* 0x000fe20000000009 */
[----:B------:R1:W-:Y:S01]  /*223d0*/  @P4 STG.E.U16 desc[UR20][R6.64], R62 ;  /* 0x0000003e06004986 */ /* 0x0003e2000c101514 */
[----:B---3--:R-:W-:Y:S01]  /*223e0*/  ISETP.LT.AND P4, PT, R15, UR4, !P1 ;  /* 0x000000040f007c0c */ /* 0x008fe2000cf81270 */
[----:B------:R-:W2:Y:S01]  /*223f0*/  LDCU UR4, c[0x0][0x39c] ;  /* 0x00007380ff0477ac */ /* 0x000ea20008000800 */
[----:B------:R-:W-:Y:S01]  /*22400*/  VIADD R0, R8, UR5 ;  /* 0x0000000508007c36 */ /* 0x000fe20008000000 */
[----:B------:R3:W-:Y:S01]  /*22410*/  @P3 STG.E.U16 desc[UR20][R4.64], R9 ;  /* 0x0000000904003986 */ /* 0x0007e2000c101514 */
[----:B------:R-:W-:-:S03]  /*22420*/  F2FP.BF16.F32.PACK_AB R64, R65, R64 ;  /* 0x000000404140723e */ /* 0x000fc600000010ff */
[-C--:B-1----:R-:W-:Y:S02]  /*22430*/  LEA R6, P6, R0, R2.reuse, 0x1 ;  /* 0x0000000200067211 */ /* 0x082fe400078c08ff */
[-C--:B---3--:R-:W-:Y:S02]  /*22440*/  LEA R4, P3, R8, R2.reuse, 0x1 ;  /* 0x0000000208047211 */ /* 0x088fe400078608ff */
[-C--:B------:R-:W-:Y:S02]  /*22450*/  LEA.HI.X.SX32 R7, R0, R3.reuse, 0x1, P6 ;  /* 0x0000000300077211 */ /* 0x080fe400030f0eff */
[----:B------:R-:W-:Y:S01]  /*22460*/  LEA.HI.X.SX32 R5, R8, R3, 0x1, P3 ;  /* 0x0000000308057211 */ /* 0x000fe200018f0eff */
[----:B------:R-:W-:Y:S01]  /*22470*/  VIADD R0, R0, UR5 ;  /* 0x0000000500007c36 */ /* 0x000fe20008000000 */
[----:B-----5:R-:W-:Y:S01]  /*22480*/  ISETP.LT.AND P3, PT, R12, UR6, !P1 ;  /* 0x000000060c007c0c */ /* 0x020fe2000cf61270 */
[----:B------:R-:W1:Y:S01]  /*22490*/  LDCU UR6, c[0x0][0x39c] ;  /* 0x00007380ff0677ac */ /* 0x000e620008000800 */
[----:B------:R-:W-:Y:S01]  /*224a0*/  PRMT R8, R64, 0x7632, R8 ;  /* 0x0000763240087816 */ /* 0x000fe20000000008 */
[----:B------:R-:W3:Y:S04]  /*224b0*/  LDL.LU R12, [R1+0x9e8] ;  /* 0x0009e800010c7983 */ /* 0x000ee80000300800 */
[----:B------:R5:W-:Y:S04]  /*224c0*/  @P0 STG.E.U16 desc[UR20][R4.64], R64 ;  /* 0x0000004004000986 */ /* 0x000be8000c101514 */
[----:B------:R0:W-:Y:S01]  /*224d0*/  @P5 STG.E.U16 desc[UR20][R6.64], R8 ;  /* 0x0000000806005986 */ /* 0x0001e2000c101514 */
[----:B-----5:R-:W-:-:S04]  /*224e0*/  LEA R4, P5, R0, R2, 0x1 ;  /* 0x0000000200047211 */ /* 0x020fc800078a08ff */
[----:B------:R-:W-:Y:S02]  /*224f0*/  LEA.HI.X.SX32 R5, R0, R3, 0x1, P5 ;  /* 0x0000000300057211 */ /* 0x000fe400028f0eff */
[----:B--2---:R-:W-:Y:S01]  /*22500*/  ISETP.LT.AND P0, PT, R11, UR4, !P1 ;  /* 0x000000040b007c0c */ /* 0x004fe2000cf01270 */
[----:B------:R-:W3:Y:S01]  /*22510*/  LDCU UR4, c[0x0][0x39c] ;  /* 0x00007380ff0477ac */ /* 0x000ee20008000800 */
[----:B------:R-:W1:Y:S01]  /*22520*/  LDL.LU R11, [R1+0x9f0] ;  /* 0x0009f000010b7983 */ /* 0x000e620000300800 */
[----:B0-----:R-:W-:Y:S01]  /*22530*/  ISETP.LT.AND P6, PT, R14, UR7, !P1 ;  /* 0x000000070e007c0c */ /* 0x001fe2000cfc1270 */
[----:B------:R-:W-:Y:S02]  /*22540*/  VIADD R0, R0, UR5 ;  /* 0x0000000500007c36 */ /* 0x000fe40008000000 */
[----:B------:R-:W2:Y:S01]  /*22550*/  LDL.LU R14, [R1+0x9fc] ;  /* 0x0009fc00010e7983 */ /* 0x000ea20000300800 */
[----:B------:R-:W-:Y:S01]  /*22560*/  F2FP.BF16.F32.PACK_AB R66, R67, R66 ;  /* 0x000000424342723e */ /* 0x000fe200000010ff */
[----:B------:R-:W2:Y:S01]  /*22570*/  LDCU UR7, c[0x0][0x39c] ;  /* 0x00007380ff0777ac */ /* 0x000ea20008000800 */
[----:B----4-:R-:W-:-:S03]  /*22580*/  ISETP.LT.AND P5, PT, R13, UR9, !P1 ;  /* 0x000000090d007c0c */ /* 0x010fc6000cfa1270 */
[----:B------:R0:W-:Y:S01]  /*22590*/  @P4 STG.E.U16 desc[UR20][R4.64], R66 ;  /* 0x0000004204004986 */ /* 0x0001e2000c101514 */
[----:B------:R-:W-:Y:S01]  /*225a0*/  VIADD R7, R0, UR5 ;  /* 0x0000000500077c36 */ /* 0x000fe20008000000 */
[----:B------:R-:W4:Y:S02]  /*225b0*/  LDCU UR9, c[0x0][0x39c] ;  /* 0x00007380ff0977ac */ /* 0x000f240008000800 */
[----:B------:R-:W4:Y:S01]  /*225c0*/  LDL.LU R13, [R1+0x9f8] ;  /* 0x0009f800010d7983 */ /* 0x000f220000300800 */
[----:B------:R-:W-:Y:S02]  /*225d0*/  PRMT R9, R66, 0x7632, R9 ;  /* 0x0000763242097816 */ /* 0x000fe40000000009 */
        /* <DEDUP_REMOVED lines=9> */
[----:B---3--:R-:W-:Y:S01]  /*22670*/  ISETP.LT.AND P3, PT, R12, UR4, !P1 ;  /* 0x000000040c007c0c */ /* 0x008fe2000cf61270 */
[----:B------:R-:W3:Y:S01]  /*22680*/  LDCU UR4, c[0x0][0x39c] ;  /* 0x00007380ff0477ac */ /* 0x000ee20008000800 */
[CC--:B0-----:R-:W-:Y:S01]  /*22690*/  LEA R4, P4, R0.reuse, R2.reuse, 0x1 ;  /* 0x0000000200047211 */ /* 0x0c1fe200078808ff */
[----:B------:R-:W3:Y:S03]  /*226a0*/  LDL.LU R12, [R1+0x7d0] ;  /* 0x0007d000010c7983 */ /* 0x000ee60000300800 */
[----:B------:R-:W-:Y:S02]  /*226b0*/  LEA.HI.X.SX32 R5, R0, R3, 0x1, P4 ;  /* 0x0000000300057211 */ /* 0x000fe400020f0eff */
[----:B-----5:R-:W-:Y:S02]  /*226c0*/  PRMT R7, R68, 0x7632, R7 ;  /* 0x0000763244077816 */ /* 0x020fe40000000007 */
[----:B------:R-:W-:-:S03]  /*226d0*/  LEA R6, P4, R8, R2, 0x1 ;  /* 0x0000000208067211 */ /* 0x000fc600078808ff */
[----:B------:R0:W-:Y:S02]  /*226e0*/  @P6 STG.E.U16 desc[UR20][R4.64], R7 ;  /* 0x0000000704006986 */ /* 0x0001e4000c101514 */
[C---:B0-----:R-:W-:Y:S02]  /*226f0*/  LEA.HI.X.SX32 R7, R8.reuse, R3, 0x1, P4 ;  /* 0x0000000308077211 */ /* 0x041fe400020f0eff */
[----:B-1----:R-:W-:Y:S01]  /*22700*/  ISETP.LT.AND P0, PT, R11, UR6, !P1 ;  /* 0x000000060b007c0c */ /* 0x002fe2000cf01270 */
[----:B------:R-:W-:Y:S01]  /*22710*/  VIADD R8, R8, UR5 ;  /* 0x0000000508087c36 */ /* 0x000fe20008000000 */
[----:B------:R-:W5:Y:S01]  /*22720*/  LDL.LU R11, [R1+0xa08] ;  /* 0x000a0800010b7983 */ /* 0x000f620000300800 */
[----:B------:R-:W-:Y:S01]  /*22730*/  F2FP.BF16.F32.PACK_AB R70, R71, R70 ;  /* 0x000000464746723e */ /* 0x000fe200000010ff */
[----:B------:R-:W5:Y:S01]  /*22740*/  LDCU UR6, c[0x0][0x39c] ;  /* 0x00007380ff0677ac */ /* 0x000f620008000800 */
[----:B----4-:R-:W-:-:S03]  /*22750*/  ISETP.LT.AND P4, PT, R13, UR9, !P1 ;  /* 0x000000090d007c0c */ /* 0x010fc6000cf81270 */
[----:B------:R0:W-:Y:S04]  /*22760*/  @P5 STG.E.U16 desc[UR20][R6.64], R70 ;  /* 0x0000004606005986 */ /* 0x0001e8000c101514 */
[----:B------:R-:W4:Y:S01]  /*22770*/  LDL.LU R13, [R1+0xa0c] ;  /* 0x000a0c00010d7983 */ /* 0x000f220000300800 */
[CC--:B------:R-:W-:Y:S01]  /*22780*/  LEA R4, P5, R8.reuse, R2.reuse, 0x1 ;  /* 0x0000000208047211 */ /* 0x0c0fe200078a08ff */
[----:B------:R-:W-:Y:S01]  /*22790*/  VIADD R0, R8, UR5 ;  /* 0x0000000508007c36 */ /* 0x000fe20008000000 */
[----:B--2---:R-:W-:Y:S01]  /*227a0*/  ISETP.LT.AND P6, PT, R14, UR7, !P1 ;  /* 0x000000070e007c0c */ /* 0x004fe2000cfc1270 */
[----:B------:R-:W2:Y:S01]  /*227b0*/  LDL.LU R15, [R1+0xa14] ;  /* 0x000a1400010f7983 */ /* 0x000ea20000300800 */
[----:B------:R-:W4:Y:S01]  /*227c0*/  LDCU UR7, c[0x0][0x39c] ;  /* 0x00007380ff0777ac */ /* 0x000f220008000800 */
[----:B------:R-:W-:Y:S01]  /*227d0*/  LEA.HI.X.SX32 R5, R8, R3, 0x1, P5 ;  /* 0x0000000308057211 */ /* 0x000fe200028f0eff */
[C---:B------:R-:W-:Y:S01]  /*227e0*/  VIADD R8, R0.reuse, UR5 ;  /* 0x0000000500087c36 */ /* 0x040fe20008000000 */
[----:B0-----:R-:W-:Y:S01]  /*227f0*/  LEA R6, P5, R0, R2, 0x1 ;  /* 0x0000000200067211 */ /* 0x001fe200078a08ff */
[----:B------:R-:W0:Y:S01]  /*22800*/  LDCU UR9, c[0x0][0x39c] ;  /* 0x00007380ff0977ac */ /* 0x000e220008000800 */
[----:B------:R-:W-:-:S02]  /*22810*/  PRMT R9, R70, 0x7632, R9 ;  /* 0x0000763246097816 */ /* 0x000fc40000000009 */
[----:B------:R-:W-:Y:S02]  /*22820*/  F2FP.BF16.F32.PACK_AB R72, R73, R72 ;  /* 0x000000484948723e */ /* 0x000fe400000010ff */
[----:B------:R-:W-:Y:S01]  /*22830*/  LEA.HI.X.SX32 R7, R0, R3, 0x1, P5 ;  /* 0x0000000300077211 */ /* 0x000fe200028f0eff */
[----:B------:R1:W-:Y:S01]  /*22840*/  @P3 STG.E.U16 desc[UR20][R4.64], R9 ;  /* 0x0000000904003986 */ /* 0x0003e2000c101514 */
[----:B------:R-:W-:-:S03]  /*22850*/  VIADD R0, R8, UR5 ;  /* 0x0000000508007c36 */ /* 0x000fc60008000000 */
[----:B------:R0:W-:Y:S01]  /*22860*/  @P0 STG.E.U16 desc[UR20][R6.64], R72 ;  /* 0x0000004806000986 */ /* 0x0001e2000c101514 */
[----:B---3--:R-:W-:Y:S01]  /*22870*/  ISETP.LT.AND P3, PT, R12, UR4, !P1 ;  /* 0x000000040c007c0c */ /* 0x008fe2000cf61270 */
[----:B------:R-:W2:Y:S01]  /*22880*/  LDCU UR4, c[0x0][0x39c] ;  /* 0x00007380ff0477ac */ /* 0x000ea20008000800 */
[-C--:B-1----:R-:W-:Y:S01]  /*22890*/  LEA R4, P5, R8, R2.reuse, 0x1 ;  /* 0x0000000208047211 */ /* 0x082fe200078a08ff */
[----:B------:R-:W3:Y:S01]  /*228a0*/  LDL.LU R12, [R1+0xa18] ;  /* 0x000a1800010c7983 */ /* 0x000ee20000300800 */
[----:B0-----:R-:W-:Y:S02]  /*228b0*/  PRMT R7, R72, 0x7632, R7 ;  /* 0x0000763248077816 */ /* 0x001fe40000000007 */
[----:B------:R-:W-:Y:S02]  /*228c0*/  LEA.HI.X.SX32 R5, R8, R3, 0x1, P5 ;  /* 0x0000000308057211 */ /* 0x000fe400028f0eff */
[----:B------:R-:W-:-:S03]  /*228d0*/  LEA R6, P5, R0, R2, 0x1 ;  /* 0x0000000200067211 */ /* 0x000fc600078a08ff */
[----:B------:R0:W-:Y:S02]  /*228e0*/  @P6 STG.E.U16 desc[UR20][R4.64], R7 ;  /* 0x0000000704006986 */ /* 0x0001e4000c101514 */
[C---:B0-----:R-:W-:Y:S02]  /*228f0*/  LEA.HI.X.SX32 R7, R0.reuse, R3, 0x1, P5 ;  /* 0x0000000300077211 */ /* 0x041fe400028f0eff */
[----:B-----5:R-:W-:Y:S01]  /*22900*/  ISETP.LT.AND P0, PT, R11, UR6, !P1 ;  /* 0x000000060b007c0c */ /* 0x020fe2000cf01270 */
[----:B------:R-:W-:Y:S01]  /*22910*/  VIADD R8, R0, UR5 ;  /* 0x0000000500087c36 */ /* 0x000fe20008000000 */
[----:B------:R-:W5:Y:S01]  /*22920*/  LDL.LU R11, [R1+0xa10] ;  /* 0x000a1000010b7983 */ /* 0x000f620000300800 */
[----:B------:R-:W3:Y:S03]  /*22930*/  LDCU UR6, c[0x0][0x39c] ;  /* 0x00007380ff0677ac */ /* 0x000ee60008000800 */
[----:B------:R-:W5:Y:S01]  /*22940*/  LDL.LU R14, [R1+0xa04] ;  /* 0x000a0400010e7983 */ /* 0x000f620000300800 */
        /* <DEDUP_REMOVED lines=9> */
[----:B--2---:R-:W-:Y:S01]  /*229e0*/  ISETP.LT.AND P4, PT, R15, UR4, !P1 ;  /* 0x000000040f007c0c */ /* 0x004fe2000cf81270 */
[----:B------:R-:W5:Y:S01]  /*229f0*/  LDCU UR4, c[0x0][0x39c] ;  /* 0x00007380ff0477ac */ /* 0x000f620008000800 */
[----:B------:R-:W-:Y:S01]  /*22a00*/  VIADD R0, R8, UR5 ;  /* 0x0000000508007c36 */ /* 0x000fe20008000000 */
[----:B------:R2:W-:Y:S01]  /*22a10*/  @P3 STG.E.U16 desc[UR20][R4.64], R9 ;  /* 0x0000000904003986 */ /* 0x0005e2000c101514 */
[----:B------:R-:W-:-:S03]  /*22a20*/  F2FP.BF16.F32.PACK_AB R76, R77, R76 ;  /* 0x0000004c4d4c723e */ /* 0x000fc600000010ff */
[-C--:B-1----:R-:W-:Y:S02]  /*22a30*/  LEA R6, P6, R0, R2.reuse, 0x1 ;  /* 0x0000000200067211 */ /* 0x082fe400078c08ff */
[----:B--2---:R-:W-:Y:S02]  /*22a40*/  LEA R4, P3, R8, R2, 0x1 ;  /* 0x0000000208047211 */ /* 0x004fe400078608ff */
[----:B------:R-:W-:Y:S02]  /*22a50*/  PRMT R10, R76, 0x7632, R10 ;  /* 0x000076324c0a7816 */ /* 0x000fe4000000000a */
[-C--:B------:R-:W-:Y:S02]  /*22a60*/  LEA.HI.X.SX32 R5, R8, R3.reuse, 0x1, P3 ;  /* 0x0000000308057211 */ /* 0x080fe400018f0eff */
[----:B---3--:R-:W-:Y:S01]  /*22a70*/  ISETP.LT.AND P3, PT, R12, UR6, !P1 ;  /* 0x000000060c007c0c */ /* 0x008fe2000cf61270 */
[----:B------:R-:W1:Y:S01]  /*22a80*/  LDCU UR6, c[0x0][0x39c] ;  /* 0x00007380ff0677ac */ /* 0x000e620008000800 */
[C---:B------:R-:W-:Y:S01]  /*22a90*/  LEA.HI.X.SX32 R7, R0.reuse, R3, 0x1, P6 ;  /* 0x0000000300077211 */ /* 0x040fe200030f0eff */
[----:B------:R-:W2:Y:S01]  /*22aa0*/  LDL.LU R12, [R1+0x7cc] ;  /* 0x0007cc00010c7983 */ /* 0x000ea20000300800 */
[----:B------:R-:W-:-:S03]  /*22ab0*/  VIADD R0, R0, UR5 ;  /* 0x0000000500007c36 */ /* 0x000fc60008000000 */
[----:B------:R-:W-:Y:S04]  /*22ac0*/  @P0 STG.E.U16 desc[UR20][R4.64], R76 ;  /* 0x0000004c04000986 */ /* 0x000fe8000c101514 */
[----:B------:R3:W-:Y:S01]  /*22ad0*/  @P5 STG.E.U16 desc[UR20][R6.64], R10 ;  /* 0x0000000a06005986 */ /* 0x0007e2000c101514 */
[----:B------:R-:W-:-:S04]  /*22ae0*/  LEA R8, P5, R0, R2, 0x1 ;  /* 0x0000000200087211 */ /* 0x000fc800078a08ff */
[C---:B------:R-:W-:Y:S02]  /*22af0*/  LEA.HI.X.SX32 R9, R0.reuse, R3, 0x1, P5 ;  /* 0x0000000300097211 */ /* 0x040fe400028f0eff */
[----:B-----5:R-:W-:Y:S01]  /*22b00*/  ISETP.LT.AND P0, PT, R11, UR4, !P1 ;  /* 0x000000040b007c0c */ /* 0x020fe2000cf01270 */
[----:B------:R-:W2:Y:S01]  /*22b10*/  LDCU UR4, c[0x0][0x39c] ;  /* 0x00007380ff0477ac */ /* 0x000ea20008000800 */
[----:B------:R-:W1:Y:S04]  /*22b20*/  LDL.LU R11, [R1+0x9f4] ;  /* 0x0009f400010b7983 */ /* 0x000e680000300800 */
[----:B------:R-:W5:Y:S01]  /*22b30*/  LDL.LU R16, [R1+0x9ec] ;  /* 0x0009ec0001107983 */ /* 0x000f620000300800 */
[----:B----4-:R-:W-:Y:S01]  /*22b40*/  ISETP.LT.AND P5, PT, R13, UR9, !P1 ;  /* 0x000000090d007c0c */ /* 0x010fe2000cfa1270 */
[----:B------:R-:W-:-:S02]  /*22b50*/  VIADD R0, R0, UR5 ;  /* 0x0000000500007c36 */ /* 0x000fc40008000000 */
[----:B------:R-:W4:Y:S01]  /*22b60*/  LDL.LU R13, [R1+0x9dc] ;  /* 0x0009dc00010d7983 */ /* 0x000f220000300800 */
[----:B------:R-:W-:Y:S01]  /*22b70*/  F2FP.BF16.F32.PACK_AB R78, R79, R78 ;  /* 0x0000004e4f4e723e */ /* 0x000fe200000010ff */
[----:B------:R-:W4:Y:S01]  /*22b80*/  LDCU UR9, c[0x0][0x39c] ;  /* 0x00007380ff0977ac */ /* 0x000f220008000800 */
[C---:B---3--:R-:W-:Y:S01]  /*22b90*/  VIADD R7, R0.reuse, UR5 ;  /* 0x0000000500077c36 */ /* 0x048fe20008000000 */
[----:B------:R-:W-:Y:S01]  /*22ba0*/  F2FP.BF16.F32.PACK_AB R80, R81, R80 ;  /* 0x000000505150723e */ /* 0x000fe200000010ff */
[----:B------:R-:W3:Y:S04]  /*22bb0*/  LDL.LU R15, [R1+0x9d4] ;  /* 0x0009d400010f7983 */ /* 0x000ee80000300800 */
[----:B------:R0:W-:Y:S01]  /*22bc0*/  @P4 STG.E.U16 desc[UR20][R8.64], R78 ;  /* 0x0000004e08004986 */ /* 0x0001e2000c101514 */
[----:B------:R-:W-:-:S04]  /*22bd0*/  LEA R4, P4, R0, R2, 0x1 ;  /* 0x0000000200047211 */ /* 0x000fc800078808ff */
[-C--:B------:R-:W-:Y:S01]  /*22be0*/  LEA.HI.X.SX32 R5, R0, R3.reuse, 0x1, P4 ;  /* 0x0000000300057211 */ /* 0x080fe200020f0eff */
[C---:B------:R-:W-:Y:S01]  /*22bf0*/  VIADD R0, R7.reuse, UR5 ;  /* 0x0000000507007c36 */ /* 0x040fe20008000000 */
[C---:B------:R-:W-:Y:S02]  /*22c00*/  LEA R6, P4, R7.reuse, R2, 0x1 ;  /* 0x0000000207067211 */ /* 0x040fe400078808ff */
[----:B0-----:R-:W-:Y:S02]  /*22c10*/  PRMT R9, R78, 0x7632, R9 ;  /* 0x000076324e097816 */ /* 0x001fe40000000009 */
[----:B------:R-:W-:-:S03]  /*22c20*/  LEA.HI.X.SX32 R7, R7, R3, 0x1, P4 ;  /* 0x0000000307077211 */ /* 0x000fc600020f0eff */
[----:B------:R0:W-:Y:S01]  /*22c30*/  @P3 STG.E.U16 desc[UR20][R4.64], R9 ;  /* 0x0000000904003986 */ /* 0x0001e2000c101514 */
[-C--:B------:R-:W-:Y:S02]  /*22c40*/  LEA R8, P4, R0, R2.reuse, 0x1 ;  /* 0x0000000200087211 */ /* 0x080fe400078808ff */
[----:B--2---:R-:W-:Y:S01]  /*22c50*/  ISETP.LT.AND P3, PT, R12, UR4, !P1 ;  /* 0x000000040c007c0c */ /* 0x004fe2000cf61270 */
[----:B------:R-:W-:Y:S01]  /*22c60*/  VIADD R12, R0, UR5 ;  /* 0x00000005000c7c36 */ /* 0x000fe20008000000 */
[----:B------:R-:W-:Y:S01]  /*22c70*/  @P0 STG.E.U16 desc[UR20][R6.64], R80 ;  /* 0x0000005006000986 */ /* 0x000fe2000c101514 */
[----:B------:R-:W-:Y:S01]  /*22c80*/  ISETP.LT.AND P6, PT, R14, UR7, !P1 ;  /* 0x000000070e007c0c */ /* 0x000fe2000cfc1270 */
[----:B------:R-:W5:Y:S02]  /*22c90*/  LDCU UR7, c[0x0][0x39c] ;  /* 0x00007380ff0777ac */ /* 0x000f640008000800 */
[----:B------:R-:W2:Y:S01]  /*22ca0*/  LDL.LU R14, [R1+0x9d0] ;  /* 0x0009d000010e7983 */ /* 0x000ea20000300800 */
[----:B0-----:R-:W-:Y:S01]  /*22cb0*/  LEA.HI.X.SX32 R9, R0, R3, 0x1, P4 ;  /* 0x0000000300097211 */ /* 0x001fe200020f0eff */
[----:B------:R-:W3:Y:S01]  /*22cc0*/  LDCU UR4, c[0x0][0x39c] ;  /* 0x00007380ff0477ac */ /* 0x000ee20008000800 */
[----:B------:R-:W-:-:S02]  /*22cd0*/  LEA R10, P4, R12, R2, 0x1 ;  /* 0x000000020c0a7211 */ /* 0x000fc400078808ff */
[----:B-1----:R-:W-:Y:S01]  /*22ce0*/  ISETP.LT.AND P0, PT, R11, UR6, !P1 ;  /* 0x000000060b007c0c */ /* 0x002fe2000cf01270 */
[----:B------:R-:W2:Y:S01]  /*22cf0*/  LDCU UR6, c[0x0][0x39c] ;  /* 0x00007380ff0677ac */ /* 0x000ea20008000800 */
[----:B------:R-:W-:Y:S02]  /*22d00*/  LEA.HI.X.SX32 R11, R12, R3, 0x1, P4 ;  /* 0x000000030c0b7211 */ /* 0x000fe400020f0eff */
[----:B----4-:R-:W-:Y:S02]  /*22d10*/  ISETP.LT.AND P4, PT, R13, UR9, !P1 ;  /* 0x000000090d007c0c */ /* 0x010fe4000cf81270 */
[----:B------:R-:W-:Y:S01]  /*22d20*/  PRMT R5, R80, 0x7632, R5 ;  /* 0x0000763250057816 */ /* 0x000fe20000000005 */
[----:B------:R-:W4:Y:S01]  /*22d30*/  LDL.LU R13, [R1+0x9c8] ;  /* 0x0009c800010d7983 */ /* 0x000f220000300800 */
[----:B------:R-:W-:Y:S01]  /*22d40*/  F2FP.BF16.F32.PACK_AB R82, R83, R82 ;  /* 0x000000525352723e */ /* 0x000fe200000010ff */
[----:B------:R-:W-:Y:S01]  /*22d50*/  VIADD R12, R12, UR5 ;  /* 0x000000050c0c7c36 */ /* 0x000fe20008000000 */
[----:B------:R-:W-:Y:S01]  /*22d60*/  F2FP.BF16.F32.PACK_AB R84, R85, R84 ;  /* 0x000000545554723e */ /* 0x000fe200000010ff */
[----:B------:R0:W-:Y:S01]  /*22d70*/  @P6 STG.E.U16 desc[UR20][R8.64], R5 ;  /* 0x0000000508006986 */ /* 0x0001e2000c101514 */
[----:B-----5:R-:W-:Y:S01]  /*22d80*/  ISETP.LT.AND P6, PT, R16, UR7, !P1 ;  /* 0x0000000710007c0c */ /* 0x020fe2000cfc1270 */
[C---:B------:R-:W-:Y:S01]  /*22d90*/  VIADD R0, R12.reuse, UR5 ;  /* 0x000000050c007c36 */ /* 0x040fe20008000000 */
[----:B------:R-:W4:Y:S01]  /*22da0*/  LDCU UR7, c[0x0][0x39c] ;  /* 0x00007380ff0777ac */ /* 0x000f220008000800 */
[----:B------:R1:W-:Y:S01]  /*22db0*/  @P5 STG.E.U16 desc[UR20][R10.64], R82 ;  /* 0x000000520a005986 */ /* 0x0003e2000c101514 */
[----:B------:R-:W-:-:S02]  /*22dc0*/  LEA R4, P5, R12, R2, 0x1 ;  /* 0x000000020c047211 */ /* 0x000fc400078a08ff */
[----:B------:R-:W-:Y:S01]  /*22dd0*/  F2FP.BF16.F32.PACK_AB R86, R87, R86 ;  /* 0x000000565756723e */ /* 0x000fe200000010ff */
[----:B------:R-:W5:Y:S01]  /*22de0*/  LDL.LU R17, [R1+0x9bc] ;  /* 0x0009bc0001117983 */ /* 0x000f620000300800 */
[----:B------:R-:W2:Y:S01]  /*22df0*/  LDCU UR9, c[0x0][0x39c] ;  /* 0x00007380ff0977ac */ /* 0x000ea20008000800 */
[-C--:B0-----:R-:W-:Y:S01]  /*22e00*/  LEA.HI.X.SX32 R5, R12, R3.reuse, 0x1, P5 ;  /* 0x000000030c057211 */ /* 0x081fe200028f0eff */
[C---:B------:R-:W-:Y:S01]  /*22e10*/  VIADD R9, R0.reuse, UR5 ;  /* 0x0000000500097c36 */ /* 0x040fe20008000000 */
[CC--:B------:R-:W-:Y:S01]  /*22e20*/  LEA R6, P5, R0.reuse, R2.reuse, 0x1 ;  /* 0x0000000200067211 */ /* 0x0c0fe200078a08ff */
[----:B------:R-:W5:Y:S03]  /*22e30*/  LDL.LU R16, [R1+0x7c8] ;  /* 0x0007c80001107983 */ /* 0x000f660000300800 */
[----:B------:R-:W-:Y:S01]  /*22e40*/  LEA.HI.X.SX32 R7, R0, R3, 0x1, P5 ;  /* 0x0000000300077211 */ /* 0x000fe200028f0eff */
[C---:B------:R-:W-:Y:S01]  /*22e50*/  VIADD R0, R9.reuse, UR5 ;  /* 0x0000000509007c36 */ /* 0x040fe20008000000 */
[----:B------:R-:W-:-:S02]  /*22e60*/  LEA R8, P5, R9, R2, 0x1 ;  /* 0x0000000209087211 */ /* 0x000fc400078a08ff */
[----:B-1----:R-:W-:Y:S02]  /*22e70*/  PRMT R11, R82, 0x7632, R11 ;  /* 0x00007632520b7816 */ /* 0x002fe4000000000b */
[-C--:B------:R-:W-:Y:S02]  /*22e80*/  LEA.HI.X.SX32 R9, R9, R3.reuse, 0x1, P5 ;  /* 0x0000000309097211 */ /* 0x080fe400028f0eff */
[C---:B------:R-:W-:Y:S01]  /*22e90*/  LEA R10, P5, R0.reuse, R2, 0x1 ;  /* 0x00000002000a7211 */ /* 0x040fe200078a08ff */
[----:B------:R0:W-:Y:S01]  /*22ea0*/  @P3 STG.E.U16 desc[UR20][R4.64], R11 ;  /* 0x0000000b04003986 */ /* 0x0001e2000c101514 */
[----:B---3--:R-:W-:Y:S01]  /*22eb0*/  ISETP.LT.AND P3, PT, R15, UR4, !P1 ;  /* 0x000000040f007c0c */ /* 0x008fe2000cf61270 */
[----:B------:R-:W-:Y:S01]  /*22ec0*/  VIADD R12, R0, UR5 ;  /* 0x00000005000c7c36 */ /* 0x000fe20008000000 */
[----:B------:R-:W-:Y:S01]  /*22ed0*/  F2FP.BF16.F32.PACK_AB R88, R89, R88 ;  /* 0x000000585958723e */ /* 0x000fe200000010ff */
[----:B------:R1:W-:Y:S01]  /*22ee0*/  @P0 STG.E.U16 desc[UR20][R6.64], R84 ;  /* 0x0000005406000986 */ /* 0x0003e2000c101514 */
[----:B--2---:R-:W-:Y:S01]  /*22ef0*/  ISETP.LT.AND P0, PT, R14, UR6, !P1 ;  /* 0x000000060e007c0c */ /* 0x004fe2000cf01270 */
[----:B------:R-:W5:Y:S02]  /*22f00*/  LDCU UR6, c[0x0][0x39c] ;  /* 0x00007380ff0677ac */ /* 0x000f640008000800 */
[----:B------:R-:W2:Y:S01]  /*22f10*/  LDL.LU R15, [R1+0x9ac] ;  /* 0x0009ac00010f7983 */ /* 0x000ea20000300800 */
[----:B------:R-:W3:Y:S01]  /*22f20*/  LDCU UR4, c[0x0][0x39c] ;  /* 0x00007380ff0477ac */ /* 0x000ee20008000800 */
[----:B0-----:R-:W-:-:S02]  /*22f30*/  LEA.HI.X.SX32 R11, R0, R3, 0x1, P5 ;  /* 0x00000003000b7211 */ /* 0x001fc400028f0eff */
[----:B------:R-:W2:Y:S01]  /*22f40*/  LDL.LU R14, [R1+0x9a4] ;  /* 0x0009a400010e7983 */ /* 0x000ea20000300800 */
[----:B----4-:R-:W-:Y:S01]  /*22f50*/  ISETP.LT.AND P5, PT, R13, UR7, !P1 ;  /* 0x000000070d007c0c */ /* 0x010fe2000cfa1270 */
[----:B------:R-:W0:Y:S02]  /*22f60*/  LDCU UR7, c[0x0][0x39c] ;  /* 0x00007380ff0777ac */ /* 0x000e240008000800 */
[----:B------:R-:W4:Y:S01]  /*22f70*/  LDL.LU R13, [R1+0x9a0] ;  /* 0x0009a000010d7983 */ /* 0x000f220000300800 */
[----:B------:R-:W-:-:S05]  /*22f80*/  PRMT R5, R84, 0x7632, R5 ;  /* 0x0000763254057816 */ /* 0x000fca0000000005 */
[----:B------:R0:W-:Y:S01]  /*22f90*/  @P6 STG.E.U16 desc[UR20][R8.64], R5 ;  /* 0x0000000508006986 */ /* 0x0001e2000c101514 */
[----:B------:R-:W-:Y:S02]  /*22fa0*/  LEA R4, P6, R12, R2, 0x1 ;  /* 0x000000020c047211 */ /* 0x000fe400078c08ff */
[----:B-1----:R-:W-:Y:S01]  /*22fb0*/  PRMT R7, R86, 0x7632, R7 ;  /* 0x0000763256077816 */ /* 0x002fe20000000007 */
[----:B------:R1:W-:Y:S01]  /*22fc0*/  @P4 STG.E.U16 desc[UR20][R10.64], R86 ;  /* 0x000000560a004986 */ /* 0x0003e2000c101514 */
[C---:B0-----:R-:W-:Y:S01]  /*22fd0*/  LEA.HI.X.SX32 R5, R12.reuse, R3, 0x1, P6 ;  /* 0x000000030c057211 */ /* 0x041fe200030f0eff */
[----:B------:R-:W-:Y:S02]  /*22fe0*/  VIADD R12, R12, UR5 ;  /* 0x000000050c0c7c36 */ /* 0x000fe40008000000 */
[----:B-1----:R-:W2:Y:S02]  /*22ff0*/  LDL.LU R11, [R1+0x994] ;  /* 0x00099400010b7983 */ /* 0x002ea40000300800 */
[----:B------:R-:W-:-:S02]  /*23000*/  VIADD R0, R12, UR5 ;  /* 0x000000050c007c36 */ /* 0x000fc40008000000 */
[----:B------:R0:W-:Y:S01]  /*23010*/  @P3 STG.E.U16 desc[UR20][R4.64], R7 ;  /* 0x0000000704003986 */ /* 0x0001e2000c101514 */
[-C--:B------:R-:W-:Y:S02]  /*23020*/  LEA R6, P3, R12, R2.reuse, 0x1 ;  /* 0x000000020c067211 */ /* 0x080fe400078608ff */
[C---:B------:R-:W-:Y:S01]  /*23030*/  LEA R8, P6, R0.reuse, R2, 0x1 ;  /* 0x0000000200087211 */ /* 0x040fe200078c08ff */
[----:B------:R-:W2:Y:S03]  /*23040*/  LDL.LU R10, [R1+0x988] ;  /* 0x00098800010a7983 */ /* 0x000ea60000300800 */
[CC--:B------:R-:W-:Y:S01]  /*23050*/  LEA.HI.X.SX32 R9, R0.reuse, R3.reuse, 0x1, P6 ;  /* 0x0000000300097211 */ /* 0x0c0fe200030f0eff */
[----:B------:R-:W-:Y:S01]  /*23060*/  VIADD R0, R0, UR5 ;  /* 0x0000000500007c36 */ /* 0x000fe20008000000 */
[----:B0-----:R-:W-:Y:S02]  /*23070*/  LEA.HI.X.SX32 R7, R12, R3, 0x1, P3 ;  /* 0x000000030c077211 */ /* 0x001fe400018f0eff */
[----:B------:R-:W-:-:S03]  /*23080*/  PRMT R5, R88, 0x7632, R5 ;  /* 0x0000763258057816 */ /* 0x000fc60000000005 */
[----:B------:R-:W-:Y:S04]  /*23090*/  @P0 STG.E.U16 desc[UR20][R6.64], R88 ;  /* 0x0000005806000986 */ /* 0x000fe8000c101514 */
[----:B------:R0:W-:Y:S01]  /*230a0*/  @P5 STG.E.U16 desc[UR20][R8.64], R5 ;  /* 0x0000000508005986 */ /* 0x0001e2000c101514 */
[----:B------:R-:W-:Y:S02]  /*230b0*/  LEA R4, P5, R0, R2, 0x1 ;  /* 0x0000000200047211 */ /* 0x000fe400078a08ff */
[----:B-----5:R-:W-:Y:S01]  /*230c0*/  ISETP.LT.AND P3, PT, R16, UR6, !P1 ;  /* 0x0000000610007c0c */ /* 0x020fe2000cf61270 */
[----:B------:R-:W1:Y:S01]  /*230d0*/  LDCU UR6, c[0x0][0x39c] ;  /* 0x00007380ff0677ac */ /* 0x000e620008000800 */
[----:B------:R-:W5:Y:S01]  /*230e0*/  LDL.LU R16, [R1+0x980] ;  /* 0x0009800001107983 */ /* 0x000f620000300800 */
[----:B0-----:R-:W-:-:S02]  /*230f0*/  LEA.HI.X.SX32 R5, R0, R3, 0x1, P5 ;  /* 0x0000000300057211 */ /* 0x001fc400028f0eff */
[----:B----4-:R-:W-:Y:S02]  /*23100*/  ISETP.LT.AND P5, PT, R13, UR9, !P1 ;  /* 0x000000090d007c0c */ /* 0x010fe4000cfa1270 */
[----:B---3--:R-:W-:Y:S01]  /*23110*/  ISETP.LT.AND P4, PT, R17, UR4, !P1 ;  /* 0x0000000411007c0c */ /* 0x008fe2000cf81270 */
[----:B------:R-:W3:Y:S01]  /*23120*/  LDL.LU R13, [R1+0x974] ;  /* 0x00097400010d7983 */ /* 0x000ee20000300800 */
[----:B------:R-:W2:Y:S01]  /*23130*/  LDCU UR4, c[0x0][0x39c] ;  /* 0x00007380ff0477ac */ /* 0x000ea20008000800 */
[----:B------:R-:W-:Y:S01]  /*23140*/  F2FP.BF16.F32.PACK_AB R90, R91, R90 ;  /* 0x0000005a5b5a723e */ /* 0x000fe200000010ff */
[----:B------:R-:W-:Y:S01]  /*23150*/  VIADD R0, R0, UR5 ;  /* 0x0000000500007c36 */ /* 0x000fe20008000000 */
[----:B------:R-:W3:Y:S03]  /*23160*/  LDCU UR9, c[0x0][0x39c] ;  /* 0x00007380ff0977ac */ /* 0x000ee60008000800 */
[----:B------:R-:W-:-:S05]  /*23170*/  VIADD R9, R0, UR5 ;  /* 0x0000000500097c36 */ /* 0x000fca0008000000 */
[----:B------:R0:W-:Y:S01]  /*23180*/  @P4 STG.E.U16 desc[UR20][R4.64], R90 ;  /* 0x0000005a04004986 */ /* 0x0001e2000c101514 */
[CC--:B------:R-:W-:Y:S02]  /*23190*/  LEA R6, P4, R0.reuse, R2.reuse, 0x1 ;  /* 0x0000000200067211 */ /* 0x0c0fe400078808ff */
[----:B--2---:R-:W-:Y:S01]  /*231a0*/  ISETP.LT.AND P0, PT, R15, UR4, !P1 ;  /* 0x000000040f007c0c */ /* 0x004fe2000cf01270 */
[----:B------:R-:W2:Y:S01]  /*231b0*/  LDCU UR4, c[0x0][0x39c] ;  /* 0x00007380ff0477ac */ /* 0x000ea20008000800 */
[----:B------:R-:W-:Y:S01]  /*231c0*/  LEA.HI.X.SX32 R7, R0, R3, 0x1, P4 ;  /* 0x0000000300077211 */ /* 0x000fe200020f0eff */
[C---:B------:R-:W-:Y:S01]  /*231d0*/  VIADD R0, R9.reuse, UR5 ;  /* 0x0000000509007c36 */ /* 0x040fe20008000000 */
[----:B------:R-:W-:Y:S02]  /*231e0*/  LEA R8, P4, R9, R2, 0x1 ;  /* 0x0000000209087211 */ /* 0x000fe400078808ff */
[----:B0-----:R-:W-:Y:S02]  /*231f0*/  PRMT R5, R90, 0x7632, R5 ;  /* 0x000076325a057816 */ /* 0x001fe40000000005 */
[----:B------:R-:W-:-:S02]  /*23200*/  F2FP.BF16.F32.PACK_AB R92, R93, R92 ;  /* 0x0000005c5d5c723e */ /* 0x000fc400000010ff */
[----:B------:R-:W-:Y:S01]  /*23210*/  LEA.HI.X.SX32 R9, R9, R3, 0x1, P4 ;  /* 0x0000000309097211 */ /* 0x000fe200020f0eff */
[C---:B------:R-:W-:Y:S01]  /*23220*/  VIADD R12, R0.reuse, UR5 ;  /* 0x00000005000c7c36 */ /* 0x040fe20008000000 */
[----:B------:R-:W-:Y:S01]  /*23230*/  LEA R4, P4, R0, R2, 0x1 ;  /* 0x0000000200047211 */ /* 0x000fe200078808ff */
[----:B------:R0:W-:Y:S04]  /*23240*/  @P3 STG.E.U16 desc[UR20][R6.64], R5 ;  /* 0x0000000506003986 */ /* 0x0001e8000c101514 */
[----:B------:R4:W-:Y:S01]  /*23250*/  @P0 STG.E.U16 desc[UR20][R8.64], R92 ;  /* 0x0000005c08000986 */ /* 0x0009e2000c101514 */
[----:B-1----:R-:W-:Y:S01]  /*23260*/  ISETP.LT.AND P0, PT, R10, UR6, !P1 ;  /* 0x000000060a007c0c */ /* 0x002fe2000cf01270 */
[----:B------:R-:W1:Y:S01]  /*23270*/  LDCU UR6, c[0x0][0x39c] ;  /* 0x00007380ff0677ac */ /* 0x000e620008000800 */
[----:B------:R-:W-:-:S02]  /*23280*/  ISETP.LT.AND P6, PT, R14, UR7, !P1 ;  /* 0x000000070e007c0c */ /* 0x000fc4000cfc1270 */
[-C--:B0-----:R-:W-:Y:S01]  /*23290*/  LEA.HI.X.SX32 R5, R0, R3.reuse, 0x1, P4 ;  /* 0x0000000300057211 */ /* 0x081fe200020f0eff */
[----:B------:R-:W4:Y:S01]  /*232a0*/  LDL.LU R14, [R1+0x7c4] ;  /* 0x0007c400010e7983 */ /* 0x000f220000300800 */
[C---:B------:R-:W-:Y:S01]  /*232b0*/  LEA R10, P4, R12.reuse, R2, 0x1 ;  /* 0x000000020c0a7211 */ /* 0x040fe200078808ff */
[----:B------:R-:W5:Y:S01]  /*232c0*/  LDCU UR7, c[0x0][0x39c] ;  /* 0x00007380ff0777ac */ /* 0x000f620008000800 */
[----:B--2---:R-:W-:Y:S01]  /*232d0*/  ISETP.LT.AND P3, PT, R11, UR4, !P1 ;  /* 0x000000040b007c0c */ /* 0x004fe2000cf61270 */
[----:B------:R-:W1:Y:S01]  /*232e0*/  LDL.LU R15, [R1+0x970] ;  /* 0x00097000010f7983 */ /* 0x000e620000300800 */
[----:B------:R-:W-:Y:S01]  /*232f0*/  LEA.HI.X.SX32 R11, R12, R3, 0x1, P4 ;  /* 0x000000030c0b7211 */ /* 0x000fe200020f0eff */
[----:B------:R-:W0:Y:S01]  /*23300*/  LDCU UR4, c[0x0][0x39c] ;  /* 0x00007380ff0477ac */ /* 0x000e220008000800 */
[----:B---3--:R-:W-:Y:S02]  /*23310*/  ISETP.LT.AND P4, PT, R13, UR9, !P1 ;  /* 0x000000090d007c0c */ /* 0x008fe4000cf81270 */
[----:B------:R-:W-:Y:S01]  /*23320*/  PRMT R7, R92, 0x7632, R7 ;  /* 0x000076325c077816 */ /* 0x000fe20000000007 */
[----:B------:R-:W2:Y:S01]  /*23330*/  LDL.LU R13, [R1+0x964] ;  /* 0x00096400010d7983 */ /* 0x000ea20000300800 */
[----:B------:R-:W-:Y:S01]  /*23340*/  F2FP.BF16.F32.PACK_AB R94, R95, R94 ;  /* 0x0000005e5f5e723e */ /* 0x000fe200000010ff */
[----:B------:R-:W-:Y:S01]  /*23350*/  VIADD R12, R12, UR5 ;  /* 0x000000050c0c7c36 */ /* 0x000fe20008000000 */
[----:B------:R-:W-:Y:S01]  /*23360*/  F2FP.BF16.F32.PACK_AB R96, R97, R96 ;  /* 0x000000606160723e */ /* 0x000fe200000010ff */
[----:B------:R3:W-:Y:S01]  /*23370*/  @P6 STG.E.U16 desc[UR20][R4.64], R7 ;  /* 0x0000000704006986 */ /* 0x0007e2000c101514 */
[----:B-----5:R-:W-:Y:S01]  /*23380*/  ISETP.LT.AND P6, PT, R16, UR7, !P1 ;  /* 0x0000000710007c0c */ /* 0x020fe2000cfc1270 */
[C---:B------:R-:W-:Y:S01]  /*23390*/  VIADD R0, R12.reuse, UR5 ;  /* 0x000000050c007c36 */ /* 0x040fe20008000000 */
[----:B------:R-:W2:Y:S01]  /*233a0*/  LDCU UR7, c[0x0][0x39c] ;  /* 0x00007380ff0777ac */ /* 0x000ea20008000800 */
[----:B------:R5:W-:Y:S01]  /*233b0*/  @P5 STG.E.U16 desc[UR20][R10.64], R94 ;  /* 0x0000005e0a005986 */ /* 0x000be2000c101514 */
[----:B------:R-:W-:-:S02]  /*233c0*/  LEA R6, P5, R12, R2, 0x1 ;  /* 0x000000020c067211 */ /* 0x000fc400078a08ff */
[----:B------:R-:W-:Y:S01]  /*233d0*/  F2FP.BF16.F32.PACK_AB R98, R99, R98 ;  /* 0x000000626362723e */ /* 0x000fe200000010ff */
[----:B------:R-:W2:Y:S01]  /*233e0*/  LDL.LU R17, [R1+0x95c] ;  /* 0x00095c0001117983 */ /* 0x000ea20000300800 */
[----:B----4-:R-:W-:Y:S01]  /*233f0*/  VIADD R9, R0, UR5 ;  /* 0x0000000500097c36 */ /* 0x010fe20008000000 */
[----:B------:R-:W4:Y:S01]  /*23400*/  LDCU UR9, c[0x0][0x39c] ;  /* 0x00007380ff0977ac */ /* 0x000f220008000800 */
[-C--:B---3--:R-:W-:Y:S02]  /*23410*/  LEA.HI.X.SX32 R7, R12, R3.reuse, 0x1, P5 ;  /* 0x000000030c077211 */ /* 0x088fe400028f0eff */
[-C--:B------:R-:W-:Y:S02]  /*23420*/  LEA R4, P5, R0, R2.reuse, 0x1 ;  /* 0x0000000200047211 */ /* 0x080fe400078a08ff */
[----:B-----5:R-:W-:Y:S02]  /*23430*/  PRMT R11, R94, 0x7632, R11 ;  /* 0x000076325e0b7816 */ /* 0x020fe4000000000b */
[-C--:B------:R-:W-:Y:S01]  /*23440*/  LEA.HI.X.SX32 R5, R0, R3.reuse, 0x1, P5 ;  /* 0x0000000300057211 */ /* 0x080fe200028f0eff */
[C---:B------:R-:W-:Y:S01]  /*23450*/  VIADD R0, R9.reuse, UR5 ;  /* 0x0000000509007c36 */ /* 0x040fe20008000000 */
[C---:B------:R-:W-:Y:S01]  /*23460*/  LEA R8, P5, R9.reuse, R2, 0x1 ;  /* 0x0000000209087211 */ /* 0x040fe200078a08ff */
[----:B------:R3:W-:Y:S03]  /*23470*/  @P3 STG.E.U16 desc[UR20][R6.64], R11 ;  /* 0x0000000b06003986 */ /* 0x0007e6000c101514 */
[----:B------:R-:W-:-:S02]  /*23480*/  LEA.HI.X.SX32 R9, R9, R3, 0x1, P5 ;  /* 0x0000000309097211 */ /* 0x000fc400028f0eff */
[C---:B------:R-:W-:Y:S01]  /*23490*/  LEA R10, P5, R0.reuse, R2, 0x1 ;  /* 0x00000002000a7211 */ /* 0x040fe200078a08ff */
[----:B------:R5:W-:Y:S03]  /*234a0*/  @P0 STG.E.U16 desc[UR20][R4.64], R96 ;  /* 0x0000006004000986 */ /* 0x000be6000c101514 */
[----:B---3--:R-:W-:Y:S02]  /*234b0*/  LEA.HI.X.SX32 R11, R0, R3, 0x1, P5 ;  /* 0x00000003000b7211 */ /* 0x008fe400028f0eff */
[----:B0-----:R-:W-:Y:S01]  /*234c0*/  ISETP.LT.AND P3, PT, R14, UR4, !P1 ;  /* 0x000000040e007c0c */ /* 0x001fe2000cf61270 */
[----:B------:R-:W0:Y:S01]  /*234d0*/  LDCU UR4, c[0x0][0x39c] ;  /* 0x00007380ff0477ac */ /* 0x000e220008000800 */
[----:B------:R-:W3:Y:S01]  /*234e0*/  LDL.LU R14, [R1+0x94c] ;  /* 0x00094c00010e7983 */ /* 0x000ee20000300800 */
[----:B-1----:R-:W-:Y:S01]  /*234f0*/  ISETP.LT.AND P0, PT, R15, UR6, !P1 ;  /* 0x000000060f007c0c */ /* 0x002fe2000cf01270 */
[----:B------:R-:W-:-:S02]  /*23500*/  VIADD R6, R0, UR5 ;  /* 0x0000000500067c36 */ /* 0x000fc40008000000 */
[----:B------:R-:W4:Y:S01]  /*23510*/  LDL.LU R16, [R1+0x944] ;  /* 0x0009440001107983 */ /* 0x000f220000300800 */
[----:B-----5:R-:W-:Y:S01]  /*23520*/  PRMT R5, R96, 0x7632, R5 ;  /* 0x0000763260057816 */ /* 0x020fe20000000005 */
[----:B------:R-:W3:Y:S02]  /*23530*/  LDCU UR6, c[0x0][0x39c] ;  /* 0x00007380ff0677ac */ /* 0x000ee40008000800 */
[----:B------:R-:W5:Y:S01]  /*23540*/  LDL.LU R15, [R1+0x940] ;  /* 0x00094000010f7983 */ /* 0x000f620000300800 */
[----:B--2---:R-:W-:-:S03]  /*23550*/  ISETP.LT.AND P5, PT, R13, UR7, !P1 ;  /* 0x000000070d007c0c */ /* 0x004fc6000cfa1270 */
[----:B------:R1:W-:Y:S04]  /*23560*/  @P6 STG.E.U16 desc[UR20][R8.64], R5 ;  /* 0x0000000508006986 */ /* 0x0003e8000c101514 */
[----:B------:R-:W2:Y:S01]  /*23570*/  LDL.LU R13, [R1+0x938] ;  /* 0x00093800010d7983 */ /* 0x000ea20000300800 */
[C---:B------:R-:W-:Y:S01]  /*23580*/  LEA R4, P6, R6.reuse, R2, 0x1 ;  /* 0x0000000206047211 */ /* 0x040fe200078c08ff */
[----:B------:R-:W-:Y:S01]  /*23590*/  VIADD R0, R6, UR5 ;  /* 0x0000000506007c36 */ /* 0x000fe20008000000 */
[----:B------:R-:W-:Y:S01]  /*235a0*/  PRMT R7, R98, 0x7632, R7 ;  /* 0x0000763262077816 */ /* 0x000fe20000000007 */
[----:B------:R-:W-:Y:S01]  /*235b0*/  @P4 STG.E.U16 desc[UR20][R10.64], R98 ;  /* 0x000000620a004986 */ /* 0x000fe2000c101514 */
[----:B------:R-:W-:Y:S01]  /*235c0*/  F2FP.BF16.F32.PACK_AB R100, R101, R100 ;  /* 0x000000646564723e */ /* 0x000fe200000010ff */
[----:B------:R-:W-:Y:S01]  /*235d0*/  VIADD R12, R0, UR5 ;  /* 0x00000005000c7c36 */ /* 0x000fe20008000000 */
[----:B------:R-:W-:Y:S01]  /*235e0*/  F2FP.BF16.F32.PACK_AB R102, R103, R102 ;  /* 0x000000666766723e */ /* 0x000fe200000010ff */
[----:B------:R-:W5:Y:S01]  /*235f0*/  LDCU UR7, c[0x0][0x39c] ;  /* 0x00007380ff0777ac */ /* 0x000f620008000800 */
[----:B-1----:R-:W-:-:S02]  /*23600*/  LEA.HI.X.SX32 R5, R6, R3, 0x1, P6 ;  /* 0x0000000306057211 */ /* 0x002fc400030f0eff */
[----:B0-----:R-:W-:Y:S01]  /*23610*/  ISETP.LT.AND P4, PT, R17, UR4, !P1 ;  /* 0x0000000411007c0c */ /* 0x001fe2000cf81270 */
[----:B------:R-:W4:Y:S02]  /*23620*/  LDCU UR4, c[0x0][0x39c] ;  /* 0x00007380ff0477ac */ /* 0x000f240008000800 */
[----:B------:R0:W-:Y:S01]  /*23630*/  @P3 STG.E.U16 desc[UR20][R4.64], R7 ;  /* 0x0000000704003986 */ /* 0x0001e2000c101514 */
[-C--:B------:R-:W-:Y:S02]  /*23640*/  LEA R6, P3, R0, R2.reuse, 0x1 ;  /* 0x0000000200067211 */ /* 0x080fe400078608ff */
[----:B------:R-:W-:-:S04]  /*23650*/  LEA R8, P6, R12, R2, 0x1 ;  /* 0x000000020c087211 */ /* 0x000fc800078c08ff */
[CC--:B------:R-:W-:Y:S01]  /*23660*/  LEA.HI.X.SX32 R9, R12.reuse, R3.reuse, 0x1, P6 ;  /* 0x000000030c097211 */ /* 0x0c0fe200030f0eff */
[----:B------:R-:W-:Y:S01]  /*23670*/  VIADD R12, R12, UR5 ;  /* 0x000000050c0c7c36 */ /* 0x000fe20008000000 */
[----:B0-----:R-:W-:Y:S02]  /*23680*/  LEA.HI.X.SX32 R7, R0, R3, 0x1, P3 ;  /* 0x0000000300077211 */ /* 0x001fe400018f0eff */
[----:B------:R-:W-:-:S03]  /*23690*/  PRMT R0, R100, 0x7632, R0 ;  /* 0x0000763264007816 */ /* 0x000fc60000000000 */
[----:B------:R0:W-:Y:S04]  /*236a0*/  @P0 STG.E.U16 desc[UR20][R6.64], R100 ;  /* 0x0000006406000986 */ /* 0x0001e8000c101514 */
[----:B------:R1:W-:Y:S01]  /*236b0*/  @P5 STG.E.U16 desc[UR20][R8.64], R0 ;  /* 0x0000000008005986 */ /* 0x0003e2000c101514 */
[----:B------:R-:W-:Y:S02]  /*236c0*/  LEA R4, P5, R12, R2, 0x1 ;  /* 0x000000020c047211 */ /* 0x000fe400078a08ff */
[----:B---3--:R-:W-:Y:S01]  /*236d0*/  ISETP.LT.AND P3, PT, R14, UR6, !P1 ;  /* 0x000000060e007c0c */ /* 0x008fe2000cf61270 */
[----:B------:R-:W3:Y:S01]  /*236e0*/  LDCU UR6, c[0x0][0x39c] ;  /* 0x00007380ff0677ac */ /* 0x000ee20008000800 */
[----:B------:R-:W3:Y:S01]  /*236f0*/  LDL.LU R14, [R1+0x7c0] ;  /* 0x0007c000010e7983 */ /* 0x000ee20000300800 */
[----:B------:R-:W-:-:S02]  /*23700*/  LEA.HI.X.SX32 R5, R12, R3, 0x1, P5 ;  /* 0x000000030c057211 */ /* 0x000fc400028f0eff */
[----:B----4-:R-:W-:Y:S01]  /*23710*/  ISETP.LT.AND P0, PT, R16, UR4, !P1 ;  /* 0x0000000410007c0c */ /* 0x010fe2000cf01270 */
[----:B------:R-:W4:Y:S01]  /*23720*/  LDL.LU R11, [R1+0x92c] ;  /* 0x00092c00010b7983 */ /* 0x000f220000300800 */
[----:B------:R-:W-:Y:S01]  /*23730*/  VIADD R12, R12, UR5 ;  /* 0x000000050c0c7c36 */ /* 0x000fe20008000000 */
[----:B------:R-:W3:Y:S02]  /*23740*/  LDCU UR4, c[0x0][0x39c] ;  /* 0x00007380ff0477ac */ /* 0x000ee40008000800 */
[----:B------:R-:W4:Y:S01]  /*23750*/  LDL.LU R16, [R1+0x91c] ;  /* 0x00091c0001107983 */ /* 0x000f220000300800 */
[----:B--2---:R-:W-:-:S03]  /*23760*/  ISETP.LT.AND P5, PT, R13, UR9, !P1 ;  /* 0x000000090d007c0c */ /* 0x004fc6000cfa1270 */
[----:B------:R2:W-:Y:S04]  /*23770*/  @P4 STG.E.U16 desc[UR20][R4.64], R102 ;  /* 0x0000006604004986 */ /* 0x0005e8000c101514 */
[----:B------:R-:W4:Y:S01]  /*23780*/  LDL.LU R13, [R1+0x914] ;  /* 0x00091400010d7983 */ /* 0x000f220000300800 */
[CC--:B0-----:R-:W-:Y:S01]  /*23790*/  LEA R6, P4, R12.reuse, R2.reuse, 0x1 ;  /* 0x000000020c067211 */ /* 0x0c1fe200078808ff */
[C---:B-1----:R-:W-:Y:S01]  /*237a0*/  VIADD R0, R12.reuse, UR5 ;  /* 0x000000050c007c36 */ /* 0x042fe20008000000 */
[----:B------:R-:W0:Y:S02]  /*237b0*/  LDCU UR9, c[0x0][0x39c] ;  /* 0x00007380ff0977ac */ /* 0x000e240008000800 */
[----:B------:R-:W-:Y:S01]  /*237c0*/  LEA.HI.X.SX32 R7, R12, R3, 0x1, P4 ;  /* 0x000000030c077211 */ /* 0x000fe200020f0eff */
[C---:B------:R-:W-:Y:S01]  /*237d0*/  VIADD R10, R0.reuse, UR5 ;  /* 0x00000005000a7c36 */ /* 0x040fe20008000000 */
[----:B------:R-:W-:-:S02]  /*237e0*/  LEA R8, P4, R0, R2, 0x1 ;  /* 0x0000000200087211 */ /* 0x000fc400078808ff */
[----:B--2---:R-:W-:Y:S02]  /*237f0*/  PRMT R5, R102, 0x7632, R5 ;  /* 0x0000763266057816 */ /* 0x004fe40000000005 */
[-C--:B------:R-:W-:Y:S01]  /*23800*/  LEA.HI.X.SX32 R9, R0, R3.reuse, 0x1, P4 ;  /* 0x0000000300097211 */ /* 0x080fe200020f0eff */
[C---:B------:R-:W-:Y:S01]  /*23810*/  VIADD R0, R10.reuse, UR5 ;  /* 0x000000050a007c36 */ /* 0x040fe20008000000 */
[C---:B------:R-:W-:Y:S01]  /*23820*/  LEA R4, P4, R10.reuse, R2, 0x1 ;  /* 0x000000020a047211 */ /* 0x040fe200078808ff */
[----:B------:R1:W-:Y:S01]  /*23830*/  @P3 STG.E.U16 desc[UR20][R6.64], R5 ;  /* 0x0000000506003986 */ /* 0x0003e2000c101514 */
[----:B------:R-:W-:Y:S02]  /*23840*/  F2FP.BF16.F32.PACK_AB R104, R105, R104 ;  /* 0x000000686968723e */ /* 0x000fe400000010ff */
[----:B-----5:R-:W-:Y:S01]  /*23850*/  ISETP.LT.AND P6, PT, R15, UR7, !P1 ;  /* 0x000000070f007c0c */ /* 0x020fe2000cfc1270 */
[----:B------:R-:W2:Y:S01]  /*23860*/  LDCU UR7, c[0x0][0x39c] ;  /* 0x00007380ff0777ac */ /* 0x000ea20008000800 */
[----:B------:R-:W5:Y:S04]  /*23870*/  LDL.LU R15, [R1+0x904] ;  /* 0x00090400010f7983 */ /* 0x000f680000300800 */
[----:B------:R0:W-:Y:S01]  /*23880*/  @P0 STG.E.U16 desc[UR20][R8.64], R104 ;  /* 0x0000006808000986 */ /* 0x0001e2000c101514 */
[----:B-1----:R-:W-:-:S02]  /*23890*/  LEA.HI.X.SX32 R5, R10, R3, 0x1, P4 ;  /* 0x000000030a057211 */ /* 0x002fc400020f0eff */
[----:B------:R-:W-:Y:S02]  /*238a0*/  LEA R10, P4, R0, R2, 0x1 ;  /* 0x00000002000a7211 */ /* 0x000fe400078808ff */
[----:B---3--:R-:W-:Y:S01]  /*238b0*/  ISETP.LT.AND P3, PT, R14, UR4, !P1 ;  /* 0x000000040e007c0c */ /* 0x008fe2000cf61270 */
[----:B------:R-:W5:Y:S01]  /*238c0*/  LDCU UR4, c[0x0][0x39c] ;  /* 0x00007380ff0477ac */ /* 0x000f620008000800 */
[----:B------:R-:W3:Y:S01]  /*238d0*/  LDL.LU R14, [R1+0x8f8] ;  /* 0x0008f800010e7983 */ /* 0x000ee20000300800 */
[----:B----4-:R-:W-:Y:S01]  /*238e0*/  ISETP.LT.AND P0, PT, R11, UR6, !P1 ;  /* 0x000000060b007c0c */ /* 0x010fe2000cf01270 */
[----:B------:R-:W3:Y:S01]  /*238f0*/  LDCU UR6, c[0x0][0x39c] ;  /* 0x00007380ff0677ac */ /* 0x000ee20008000800 */
[----:B------:R-:W-:Y:S02]  /*23900*/  LEA.HI.X.SX32 R11, R0, R3, 0x1, P4 ;  /* 0x00000003000b7211 */ /* 0x000fe400020f0eff */
[----:B0-----:R-:W-:Y:S02]  /*23910*/  ISETP.LT.AND P4, PT, R13, UR9, !P1 ;  /* 0x000000090d007c0c */ /* 0x001fe4000cf81270 */
[----:B------:R-:W-:Y:S01]  /*23920*/  PRMT R7, R104, 0x7632, R7 ;  /* 0x0000763268077816 */ /* 0x000fe20000000007 */
[----:B------:R-:W4:Y:S01]  /*23930*/  LDL.LU R13, [R1+0x8f0] ;  /* 0x0008f000010d7983 */ /* 0x000f220000300800 */
[----:B------:R-:W-:Y:S01]  /*23940*/  F2FP.BF16.F32.PACK_AB R106, R107, R106 ;  /* 0x0000006a6b6a723e */ /* 0x000fe200000010ff */
[----:B------:R-:W-:Y:S01]  /*23950*/  VIADD R0, R0, UR5 ;  /* 0x0000000500007c36 */ /* 0x000fe20008000000 */
[----:B------:R-:W-:Y:S01]  /*23960*/  F2FP.BF16.F32.PACK_AB R108, R109, R108 ;  /* 0x0000006c6d6c723e */ /* 0x000fe200000010ff */
[----:B------:R0:W-:Y:S01]  /*23970*/  @P6 STG.E.U16 desc[UR20][R4.64], R7 ;  /* 0x0000000704006986 */ /* 0x0001e2000c101514 */
[----:B--2---:R-:W-:Y:S01]  /*23980*/  ISETP.LT.AND P6, PT, R16, UR7, !P1 ;  /* 0x0000000710007c0c */ /* 0x004fe2000cfc1270 */
[C---:B------:R-:W-:Y:S01]  /*23990*/  VIADD R8, R0.reuse, UR5 ;  /* 0x0000000500087c36 */ /* 0x040fe20008000000 */
[----:B------:R-:W4:Y:S01]  /*239a0*/  LDCU UR7, c[0x0][0x39c] ;  /* 0x00007380ff0777ac */ /* 0x000f220008000800 */
[----:B------:R1:W-:Y:S01]  /*239b0*/  @P5 STG.E.U16 desc[UR20][R10.64], R106 ;  /* 0x0000006a0a005986 */ /* 0x0003e2000c101514 */
[----:B------:R-:W-:-:S02]  /*239c0*/  LEA R6, P5, R0, R2, 0x1 ;  /* 0x0000000200067211 */ /* 0x000fc400078a08ff */
[----:B------:R-:W-:Y:S01]  /*239d0*/  F2FP.BF16.F32.PACK_AB R110, R111, R110 ;  /* 0x0000006e6f6e723e */ /* 0x000fe200000010ff */
[----:B------:R-:W2:Y:S01]  /*239e0*/  LDL.LU R12, [R1+0x8c0] ;  /* 0x0008c000010c7983 */ /* 0x000ea20000300800 */
[----:B------:R-:W2:Y:S01]  /*239f0*/  LDCU UR9, c[0x0][0x39c] ;  /* 0x00007380ff0977ac */ /* 0x000ea20008000800 */
[-C--:B0-----:R-:W-:Y:S01]  /*23a00*/  LEA.HI.X.SX32 R7, R0, R3.reuse, 0x1, P5 ;  /* 0x0000000300077211 */ /* 0x081fe200028f0eff */
[C---:B------:R-:W-:Y:S01]  /*23a10*/  VIADD R0, R8.reuse, UR5 ;  /* 0x0000000508007c36 */ /* 0x040fe20008000000 */
[-C--:B------:R-:W-:Y:S02]  /*23a20*/  LEA R4, P5, R8, R2.reuse, 0x1 ;  /* 0x0000000208047211 */ /* 0x080fe400078a08ff */
[----:B------:R-:W-:Y:S01]  /*23a30*/  PRMT R9, R106, 0x7632, R9 ;  /* 0x000076326a097816 */ /* 0x000fe20000000009 */
[----:B-1----:R-:W-:Y:S01]  /*23a40*/  VIADD R11, R0, UR5 ;  /* 0x00000005000b7c36 */ /* 0x002fe20008000000 */
[-C--:B------:R-:W-:Y:S02]  /*23a50*/  LEA.HI.X.SX32 R5, R8, R3.reuse, 0x1, P5 ;  /* 0x0000000308057211 */ /* 0x080fe400028f0eff */
[C---:B------:R-:W-:Y:S01]  /*23a60*/  LEA R8, P5, R0.reuse, R2, 0x1 ;  /* 0x0000000200087211 */ /* 0x040fe200078a08ff */
[----:B------:R0:W-:Y:S01]  /*23a70*/  @P3 STG.E.U16 desc[UR20][R6.64], R9 ;  /* 0x0000000906003986 */ /* 0x0001e2000c101514 */
[----:B-----5:R-:W-:Y:S01]  /*23a80*/  ISETP.LT.AND P3, PT, R15, UR4, !P1 ;  /* 0x000000040f007c0c */ /* 0x020fe2000cf61270 */
[----:B------:R-:W2:Y:S02]  /*23a90*/  LDCU UR4, c[0x0][0x39c] ;  /* 0x00007380ff0477ac */ /* 0x000ea40008000800 */
[----:B------:R-:W5:Y:S04]  /*23aa0*/  LDL.LU R15, [R1+0x7bc] ;  /* 0x0007bc00010f7983 */ /* 0x000f680000300800 */
[----:B------:R1:W-:Y:S01]  /*23ab0*/  @P0 STG.E.U16 desc[UR20][R4.64], R108 ;  /* 0x0000006c04000986 */ /* 0x0003e2000c101514 */
[----:B0-----:R-:W-:-:S03]  /*23ac0*/  LEA.HI.X.SX32 R9, R0, R3, 0x1, P5 ;  /* 0x0000000300097211 */ /* 0x001fc600028f0eff */
[----:B------:R-:W5:Y:S01]  /*23ad0*/  LDL.LU R16, [R1+0x8bc] ;  /* 0x0008bc0001107983 */ /* 0x000f620000300800 */
[C---:B------:R-:W-:Y:S01]  /*23ae0*/  LEA R10, P5, R11.reuse, R2, 0x1 ;  /* 0x000000020b0a7211 */ /* 0x040fe200078a08ff */
[C---:B------:R-:W-:Y:S01]  /*23af0*/  VIADD R0, R11.reuse, UR5 ;  /* 0x000000050b007c36 */ /* 0x040fe20008000000 */
[----:B---3--:R-:W-:Y:S01]  /*23b00*/  ISETP.LT.AND P0, PT, R14, UR6, !P1 ;  /* 0x000000060e007c0c */ /* 0x008fe2000cf01270 */
[----:B------:R-:W5:Y:S01]  /*23b10*/  LDCU UR6, c[0x0][0x39c] ;  /* 0x00007380ff0677ac */ /* 0x000f620008000800 */
[----:B------:R-:W-:Y:S01]  /*23b20*/  LEA.HI.X.SX32 R11, R11, R3, 0x1, P5 ;  /* 0x000000030b0b7211 */ /* 0x000fe200028f0eff */
[----:B------:R-:W3:Y:S01]  /*23b30*/  LDL.LU R14, [R1+0x8b8] ;  /* 0x0008b800010e7983 */ /* 0x000ee20000300800 */
[----:B----4-:R-:W-:Y:S01]  /*23b40*/  ISETP.LT.AND P5, PT, R13, UR7, !P1 ;  /* 0x000000070d007c0c */ /* 0x010fe2000cfa1270 */
[----:B------:R-:W3:Y:S02]  /*23b50*/  LDCU UR7, c[0x0][0x39c] ;  /* 0x00007380ff0777ac */ /* 0x000ee40008000800 */
[----:B------:R-:W4:Y:S01]  /*23b60*/  LDL.LU R13, [R1+0x8b4] ;  /* 0x0008b400010d7983 */ /* 0x000f220000300800 */
[----:B-1----:R-:W-:-:S05]  /*23b70*/  PRMT R5, R108, 0x7632, R5 ;  /* 0x000076326c057816 */ /* 0x002fca0000000005 */
[----:B------:R0:W-:Y:S01]  /*23b80*/  @P6 STG.E.U16 desc[UR20][R8.64], R5 ;  /* 0x0000000508006986 */ /* 0x0001e2000c101514 */
[----:B------:R-:W-:Y:S02]  /*23b90*/  LEA R4, P6, R0, R2, 0x1 ;  /* 0x0000000200047211 */ /* 0x000fe400078c08ff */
[----:B------:R-:W-:Y:S01]  /*23ba0*/  PRMT R7, R110, 0x7632, R7 ;  /* 0x000076326e077816 */ /* 0x000fe20000000007 */
[----:B------:R-:W-:Y:S01]  /*23bb0*/  @P4 STG.E.U16 desc[UR20][R10.64], R110 ;  /* 0x0000006e0a004986 */ /* 0x000fe2000c101514 */
[----:B--2---:R-:W-:Y:S01]  /*23bc0*/  ISETP.LT.AND P4, PT, R12, UR4, !P1 ;  /* 0x000000040c007c0c */ /* 0x004fe2000cf81270 */
[----:B------:R-:W1:Y:S01]  /*23bd0*/  LDCU UR4, c[0x0][0x39c] ;  /* 0x00007380ff0477ac */ /* 0x000e620008000800 */
[C---:B0-----:R-:W-:Y:S01]  /*23be0*/  LEA.HI.X.SX32 R5, R0.reuse, R3, 0x1, P6 ;  /* 0x0000000300057211 */ /* 0x041fe200030f0eff */
[----:B------:R-:W-:-:S04]  /*23bf0*/  VIADD R0, R0, UR5 ;  /* 0x0000000500007c36 */ /* 0x000fc80008000000 */
[C---:B------:R-:W-:Y:S01]  /*23c00*/  VIADD R12, R0.reuse, UR5 ;  /* 0x00000005000c7c36 */ /* 0x040fe20008000000 */
[----:B------:R0:W-:Y:S01]  /*23c10*/  @P3 STG.E.U16 desc[UR20][R4.64], R7 ;  /* 0x0000000704003986 */ /* 0x0001e2000c101514 */
[----:B------:R-:W-:Y:S02]  /*23c20*/  LEA R6, P3, R0, R2, 0x1 ;  /* 0x0000000200067211 */ /* 0x000fe400078608ff */
[----:B------:R-:W-:Y:S02]  /*23c30*/  F2FP.BF16.F32.PACK_AB R112, R113, R112 ;  /* 0x000000707170723e */ /* 0x000fe400000010ff */
[----:B------:R-:W-:-:S04]  /*23c40*/  LEA R8, P6, R12, R2, 0x1 ;  /* 0x000000020c087211 */ /* 0x000fc800078c08ff */
[CC--:B------:R-:W-:Y:S01]  /*23c50*/  LEA.HI.X.SX32 R9, R12.reuse, R3.reuse, 0x1, P6 ;  /* 0x000000030c097211 */ /* 0x0c0fe200030f0eff */
[----:B------:R-:W-:Y:S01]  /*23c60*/  VIADD R12, R12, UR5 ;  /* 0x000000050c0c7c36 */ /* 0x000fe20008000000 */
[----:B0-----:R-:W-:Y:S02]  /*23c70*/  LEA.HI.X.SX32 R7, R0, R3, 0x1, P3 ;  /* 0x0000000300077211 */ /* 0x001fe400018f0eff */
[----:B------:R-:W-:-:S03]  /*23c80*/  PRMT R0, R112, 0x7632, R0 ;  /* 0x0000763270007816 */ /* 0x000fc60000000000 */
[----:B------:R0:W-:Y:S01]  /*23c90*/  @P0 STG.E.U16 desc[UR20][R6.64], R112 ;  /* 0x0000007006000986 */ /* 0x0001e2000c101514 */
[----:B-----5:R-:W-:Y:S01]  /*23ca0*/  ISETP.LT.AND P3, PT, R15, UR6, !P1 ;  /* 0x000000060f007c0c */ /* 0x020fe2000cf61270 */
[----:B------:R-:W2:Y:S02]  /*23cb0*/  LDCU UR6, c[0x0][0x39c] ;  /* 0x00007380ff0677ac */ /* 0x000ea40008000800 */
[----:B------:R5:W-:Y:S01]  /*23cc0*/  @P5 STG.E.U16 desc[UR20][R8.64], R0 ;  /* 0x0000000008005986 */ /* 0x000be2000c101514 */
[----:B------:R-:W-:Y:S02]  /*23cd0*/  LEA R4, P5, R12, R2, 0x1 ;  /* 0x000000020c047211 */ /* 0x000fe400078a08ff */
[----:B---3--:R-:W-:Y:S01]  /*23ce0*/  ISETP.LT.AND P6, PT, R14, UR7, !P1 ;  /* 0x000000070e007c0c */ /* 0x008fe2000cfc1270 */
[----:B------:R-:W3:Y:S01]  /*23cf0*/  LDL.LU R15, [R1+0x8ac] ;  /* 0x0008ac00010f7983 */ /* 0x000ee20000300800 */
[C---:B------:R-:W-:Y:S01]  /*23d00*/  LEA.HI.X.SX32 R5, R12.reuse, R3, 0x1, P5 ;  /* 0x000000030c057211 */ /* 0x040fe200028f0eff */
[----:B------:R-:W1:Y:S02]  /*23d10*/  LDCU UR7, c[0x0][0x39c] ;  /* 0x00007380ff0777ac */ /* 0x000e640008000800 */
[----:B------:R-:W2:Y:S04]  /*23d20*/  LDL.LU R11, [R1+0x8a8] ;  /* 0x0008a800010b7983 */ /* 0x000ea80000300800 */
[----:B------:R-:W2:Y:S01]  /*23d30*/  LDL.LU R14, [R1+0x8a0] ;  /* 0x0008a000010e7983 */ /* 0x000ea20000300800 */
[----:B------:R-:W-:Y:S01]  /*23d40*/  F2FP.BF16.F32.PACK_AB R114, R115, R114 ;  /* 0x000000727372723e */ /* 0x000fe200000010ff */
[----:B------:R-:W-:-:S04]  /*23d50*/  VIADD R12, R12, UR5 ;  /* 0x000000050c0c7c36 */ /* 0x000fc80008000000 */
[----:B------:R1:W-:Y:S01]  /*23d60*/  @P4 STG.E.U16 desc[UR20][R4.64], R114 ;  /* 0x0000007204004986 */ /* 0x0003e2000c101514 */
[C---:B0-----:R-:W-:Y:S01]  /*23d70*/  LEA R6, P4, R12.reuse, R2, 0x1 ;  /* 0x000000020c067211 */ /* 0x041fe200078808ff */
[----:B-----5:R-:W-:-:S03]  /*23d80*/  VIADD R0, R12, UR5 ;  /* 0x000000050c007c36 */ /* 0x020fc60008000000 */
[----:B------:R-:W-:Y:S02]  /*23d90*/  LEA.HI.X.SX32 R7, R12, R3, 0x1, P4 ;  /* 0x000000030c077211 */ /* 0x000fe400020f0eff */
[----:B----4-:R-:W-:Y:S01]  /*23da0*/  ISETP.LT.AND P5, PT, R13, UR9, !P1 ;  /* 0x000000090d007c0c */ /* 0x010fe2000cfa1270 */
[----:B------:R-:W0:Y:S01]  /*23db0*/  LDCU UR9, c[0x0][0x39c] ;  /* 0x00007380ff0977ac */ /* 0x000e220008000800 */
[----:B------:R-:W0:Y:S04]  /*23dc0*/  LDL.LU R13, [R1+0x89c] ;  /* 0x00089c00010d7983 */ /* 0x000e280000300800 */
[----:B------:R-:W4:Y:S04]  /*23dd0*/  LDL.LU R12, [R1+0x7b8] ;  /* 0x0007b800010c7983 */ /* 0x000f280000300800 */
[----:B------:R-:W5:Y:S01]  /*23de0*/  LDL.LU R17, [R1+0x898] ;  /* 0x0008980001117983 */ /* 0x000f620000300800 */
[----:B-1----:R-:W-:Y:S01]  /*23df0*/  ISETP.LT.AND P0, PT, R16, UR4, !P1 ;  /* 0x0000000410007c0c */ /* 0x002fe2000cf01270 */
[----:B------:R-:W3:Y:S02]  /*23e00*/  LDCU UR4, c[0x0][0x39c] ;  /* 0x00007380ff0477ac */ /* 0x000ee40008000800 */
[----:B------:R-:W4:Y:S01]  /*23e10*/  LDL.LU R16, [R1+0x894] ;  /* 0x0008940001107983 */ /* 0x000f220000300800 */
[C---:B------:R-:W-:Y:S01]  /*23e20*/  LEA R8, P4, R0.reuse, R2, 0x1 ;  /* 0x0000000200087211 */ /* 0x040fe200078808ff */
[----:B------:R-:W-:Y:S01]  /*23e30*/  VIADD R10, R0, UR5 ;  /* 0x00000005000a7c36 */ /* 0x000fe20008000000 */
[----:B------:R-:W-:-:S02]  /*23e40*/  PRMT R5, R114, 0x7632, R5 ;  /* 0x0000763272057816 */ /* 0x000fc40000000005 */
[-C--:B------:R-:W-:Y:S01]  /*23e50*/  LEA.HI.X.SX32 R9, R0, R3.reuse, 0x1, P4 ;  /* 0x0000000300097211 */ /* 0x080fe200020f0eff */
[C---:B------:R-:W-:Y:S01]  /*23e60*/  VIADD R0, R10.reuse, UR5 ;  /* 0x000000050a007c36 */ /* 0x040fe20008000000 */
[----:B------:R-:W-:Y:S02]  /*23e70*/  F2FP.BF16.F32.PACK_AB R116, R117, R116 ;  /* 0x000000747574723e */ /* 0x000fe400000010ff */
[C---:B------:R-:W-:Y:S01]  /*23e80*/  LEA R4, P4, R10.reuse, R2, 0x1 ;  /* 0x000000020a047211 */ /* 0x040fe200078808ff */
[----:B------:R1:W-:Y:S04]  /*23e90*/  @P3 STG.E.U16 desc[UR20][R6.64], R5 ;  /* 0x0000000506003986 */ /* 0x0003e8000c101514 */
[----:B------:R2:W-:Y:S01]  /*23ea0*/  @P0 STG.E.U16 desc[UR20][R8.64], R116 ;  /* 0x0000007408000986 */ /* 0x0005e2000c101514 */
[----:B-1----:R-:W-:-:S02]  /*23eb0*/  LEA.HI.X.SX32 R5, R10, R3, 0x1, P4 ;  /* 0x000000030a057211 */ /* 0x002fc400020f0eff */
[----:B------:R-:W-:Y:S02]  /*23ec0*/  PRMT R7, R116, 0x7632, R7 ;  /* 0x0000763274077816 */ /* 0x000fe40000000007 */
[----:B------:R-:W-:-:S03]  /*23ed0*/  LEA R10, P4, R0, R2, 0x1 ;  /* 0x00000002000a7211 */ /* 0x000fc600078808ff */
[----:B------:R1:W-:Y:S01]  /*23ee0*/  @P6 STG.E.U16 desc[UR20][R4.64], R7 ;  /* 0x0000000704006986 */ /* 0x0003e2000c101514 */
[----:B------:R-:W-:Y:S02]  /*23ef0*/  F2FP.BF16.F32.PACK_AB R118, R119, R118 ;  /* 0x000000767776723e */ /* 0x000fe400000010ff */
[----:B---3--:R-:W-:Y:S01]  /*23f00*/  ISETP.LT.AND P3, PT, R15, UR4, !P1 ;  /* 0x000000040f007c0c */ /* 0x008fe2000cf61270 */
[----:B------:R-:W4:Y:S01]  /*23f10*/  LDCU UR4, c[0x0][0x39c] ;  /* 0x00007380ff0477ac */ /* 0x000f220008000800 */
[----:B------:R-:W3:Y:S01]  /*23f20*/  LDL.LU R15, [R1+0x88c] ;  /* 0x00088c00010f7983 */ /* 0x000ee20000300800 */
[----:B--2---:R-:W-:Y:S01]  /*23f30*/  ISETP.LT.AND P0, PT, R11, UR6, !P1 ;  /* 0x000000060b007c0c */ /* 0x004fe2000cf01270 */
[----:B------:R-:W5:Y:S01]  /*23f40*/  LDCU UR6, c[0x0][0x39c] ;  /* 0x00007380ff0677ac */ /* 0x000f620008000800 */
[----:B------:R-:W-:Y:S02]  /*23f50*/  LEA.HI.X.SX32 R11, R0, R3, 0x1, P4 ;  /* 0x00000003000b7211 */ /* 0x000fe400020f0eff */
[----:B------:R-:W-:Y:S01]  /*23f60*/  ISETP.LT.AND P6, PT, R14, UR7, !P1 ;  /* 0x000000070e007c0c */ /* 0x000fe2000cfc1270 */
[----:B------:R-:W-:Y:S01]  /*23f70*/  VIADD R0, R0, UR5 ;  /* 0x0000000500007c36 */ /* 0x000fe20008000000 */
[----:B------:R-:W2:Y:S01]  /*23f80*/  LDL.LU R14, [R1+0x85c] ;  /* 0x00085c00010e7983 */ /* 0x000ea20000300800 */
[----:B------:R-:W-:Y:S01]  /*23f90*/  PRMT R9, R118, 0x7632, R9 ;  /* 0x0000763276097816 */ /* 0x000fe20000000009 */
[----:B------:R-:W0:Y:S01]  /*23fa0*/  LDCU UR7, c[0x0][0x39c] ;  /* 0x00007380ff0777ac */ /* 0x000e220008000800 */
[C---:B------:R-:W-:Y:S01]  /*23fb0*/  VIADD R8, R0.reuse, UR5 ;  /* 0x0000000500087c36 */ /* 0x040fe20008000000 */
[----:B------:R-:W-:Y:S01]  /*23fc0*/  @P5 STG.E.U16 desc[UR20][R10.64], R118 ;  /* 0x000000760a005986 */ /* 0x000fe2000c101514 */
[----:B------:R-:W-:-:S04]  /*23fd0*/  LEA R6, P5, R0, R2, 0x1 ;  /* 0x0000000200067211 */ /* 0x000fc800078a08ff */
[-C--:B-1----:R-:W-:Y:S02]  /*23fe0*/  LEA.HI.X.SX32 R7, R0, R3.reuse, 0x1, P5 ;  /* 0x0000000300077211 */ /* 0x082fe400028f0eff */
[C---:B------:R-:W-:Y:S02]  /*23ff0*/  LEA R4, P5, R8.reuse, R2, 0x1 ;  /* 0x0000000208047211 */ /* 0x040fe400078a08ff */
[----:B------:R-:W-:Y:S02]  /*24000*/  F2FP.BF16.F32.PACK_AB R120, R121, R120 ;  /* 0x000000787978723e */ /* 0x000fe400000010ff */
[----:B------:R-:W-:Y:S01]  /*24010*/  LEA.HI.X.SX32 R5, R8, R3, 0x1, P5 ;  /* 0x0000000308057211 */ /* 0x000fe200028f0eff */
[----:B------:R-:W-:Y:S04]  /*24020*/  @P3 STG.E.U16 desc[UR20][R6.64], R9 ;  /* 0x0000000906003986 */ /* 0x000fe8000c101514 */
[----:B------:R1:W-:Y:S01]  /*24030*/  @P0 STG.E.U16 desc[UR20][R4.64], R120 ;  /* 0x0000007804000986 */ /* 0x0003e2000c101514 */
[----:B0-----:R-:W-:-:S03]  /*24040*/  ISETP.LT.AND P4, PT, R13, UR9, !P1 ;  /* 0x000000090d007c0c */ /* 0x001fc6000cf81270 */
[----:B------:R-:W2:Y:S04]  /*24050*/  LDL.LU R13, [R1+0x858] ;  /* 0x00085800010d7983 */ /* 0x000ea80000300800 */
[----:B------:R-:W2:Y:S01]  /*24060*/  LDL.LU R18, [R1+0x854] ;  /* 0x0008540001127983 */ /* 0x000ea20000300800 */
[----:B-----5:R-:W-:Y:S01]  /*24070*/  ISETP.LT.AND P0, PT, R17, UR6, !P1 ;  /* 0x0000000611007c0c */ /* 0x020fe2000cf01270 */
[----:B------:R-:W-:Y:S02]  /*24080*/  VIADD R0, R8, UR5 ;  /* 0x0000000508007c36 */ /* 0x000fe40008000000 */
[----:B------:R-:W5:Y:S01]  /*24090*/  LDL.LU R17, [R1+0x850] ;  /* 0x0008500001117983 */ /* 0x000f620000300800 */
[----:B----4-:R-:W-:Y:S01]  /*240a0*/  ISETP.LT.AND P3, PT, R12, UR4, !P1 ;  /* 0x000000040c007c0c */ /* 0x010fe2000cf61270 */
[----:B------:R-:W3:Y:S01]  /*240b0*/  LDCU UR4, c[0x0][0x39c] ;  /* 0x00007380ff0477ac */ /* 0x000ee20008000800 */
[C---:B------:R-:W-:Y:S01]  /*240c0*/  VIADD R12, R0.reuse, UR5 ;  /* 0x00000005000c7c36 */ /* 0x040fe20008000000 */
[----:B------:R-:W-:-:S02]  /*240d0*/  LEA R8, P5, R0, R2, 0x1 ;  /* 0x0000000200087211 */ /* 0x000fc400078a08ff */
[----:B-1----:R-:W-:Y:S01]  /*240e0*/  PRMT R5, R120, 0x7632, R5 ;  /* 0x0000763278057816 */ /* 0x002fe20000000005 */
[----:B------:R-:W2:Y:S01]  /*240f0*/  LDCU UR6, c[0x0][0x39c] ;  /* 0x00007380ff0677ac */ /* 0x000ea20008000800 */
[----:B------:R-:W-:Y:S02]  /*24100*/  LEA.HI.X.SX32 R9, R0, R3, 0x1, P5 ;  /* 0x0000000300097211 */ /* 0x000fe400028f0eff */
[----:B------:R-:W-:-:S04]  /*24110*/  LEA R10, P5, R12, R2, 0x1 ;  /* 0x000000020c0a7211 */ /* 0x000fc800078a08ff */
[CC--:B------:R-:W-:Y:S01]  /*24120*/  LEA.HI.X.SX32 R11, R12.reuse, R3.reuse, 0x1, P5 ;  /* 0x000000030c0b7211 */ /* 0x0c0fe200028f0eff */
[----:B------:R-:W-:Y:S01]  /*24130*/  VIADD R12, R12, UR5 ;  /* 0x000000050c0c7c36 */ /* 0x000fe20008000000 */
[----:B------:R-:W-:Y:S01]  /*24140*/  ISETP.LT.AND P5, PT, R16, UR7, !P1 ;  /* 0x0000000710007c0c */ /* 0x000fe2000cfa1270 */
[----:B------:R0:W-:Y:S01]  /*24150*/  @P6 STG.E.U16 desc[UR20][R8.64], R5 ;  /* 0x0000000508006986 */ /* 0x0001e2000c101514 */
[----:B------:R-:W1:Y:S01]  /*24160*/  LDCU UR7, c[0x0][0x39c] ;  /* 0x00007380ff0777ac */ /* 0x000e620008000800 */
[C---:B------:R-:W-:Y:S01]  /*24170*/  VIADD R0, R12.reuse, UR5 ;  /* 0x000000050c007c36 */ /* 0x040fe20008000000 */
[C---:B------:R-:W-:Y:S02]  /*24180*/  LEA R4, P6, R12.reuse, R2, 0x1 ;  /* 0x000000020c047211 */ /* 0x040fe400078c08ff */
[----:B------:R-:W-:Y:S02]  /*24190*/  F2FP.BF16.F32.PACK_AB R122, R123, R122 ;  /* 0x0000007a7b7a723e */ /* 0x000fe400000010ff */
[----:B0-----:R-:W-:Y:S01]  /*241a0*/  LEA.HI.X.SX32 R5, R12, R3, 0x1, P6 ;  /* 0x000000030c057211 */ /* 0x001fe200030f0eff */
[C---:B------:R-:W-:Y:S01]  /*241b0*/  VIADD R9, R0.reuse, UR5 ;  /* 0x0000000500097c36 */ /* 0x040fe20008000000 */
[----:B------:R-:W-:-:S02]  /*241c0*/  LEA R6, P6, R0, R2, 0x1 ;  /* 0x0000000200067211 */ /* 0x000fc400078c08ff */
[----:B------:R-:W-:Y:S02]  /*241d0*/  PRMT R12, R122, 0x7632, R12 ;  /* 0x000076327a0c7816 */ /* 0x000fe4000000000c */
[----:B------:R-:W-:Y:S01]  /*241e0*/  LEA.HI.X.SX32 R7, R0, R3, 0x1, P6 ;  /* 0x0000000300077211 */ /* 0x000fe200030f0eff */
[----:B------:R-:W-:Y:S01]  /*241f0*/  VIADD R0, R9, UR5 ;  /* 0x0000000509007c36 */ /* 0x000fe20008000000 */
[----:B------:R-:W-:Y:S01]  /*24200*/  F2FP.BF16.F32.PACK_AB R124, R125, R124 ;  /* 0x0000007c7d7c723e */ /* 0x000fe200000010ff */
[----:B------:R0:W-:Y:S04]  /*24210*/  @P4 STG.E.U16 desc[UR20][R10.64], R122 ;  /* 0x0000007a0a004986 */ /* 0x0001e8000c101514 */
[----:B------:R4:W-:Y:S01]  /*24220*/  @P3 STG.E.U16 desc[UR20][R4.64], R12 ;  /* 0x0000000c04003986 */ /* 0x0009e2000c101514 */
[----:B------:R-:W-:-:S03]  /*24230*/  LEA R8, P6, R9, R2, 0x1 ;  /* 0x0000000209087211 */ /* 0x000fc600078c08ff */
[----:B------:R1:W-:Y:S01]  /*24240*/  @P0 STG.E.U16 desc[UR20][R6.64], R124 ;  /* 0x0000007c06000986 */ /* 0x0003e2000c101514 */
[----:B0-----:R-:W-:Y:S01]  /*24250*/  VIADD R11, R0, UR5 ;  /* 0x00000005000b7c36 */ /* 0x001fe20008000000 */
[----:B---3--:R-:W-:Y:S01]  /*24260*/  ISETP.LT.AND P4, PT, R15, UR4, !P1 ;  /* 0x000000040f007c0c */ /* 0x008fe2000cf81270 */
[----:B------:R-:W0:Y:S01]  /*24270*/  LDCU UR4, c[0x0][0x39c] ;  /* 0x00007380ff0477ac */ /* 0x000e220008000800 */
[----:B--2---:R-:W-:Y:S02]  /*24280*/  ISETP.LT.AND P3, PT, R14, UR6, !P1 ;  /* 0x000000060e007c0c */ /* 0x004fe4000cf61270 */
[----:B------:R-:W-:Y:S01]  /*24290*/  LEA.HI.X.SX32 R9, R9, R3, 0x1, P6 ;  /* 0x0000000309097211 */ /* 0x000fe200030f0eff */
[----:B------:R-:W5:Y:S01]  /*242a0*/  LDCU UR6, c[0x0][0x39c] ;  /* 0x00007380ff0677ac */ /* 0x000f620008000800 */
[----:B----4-:R-:W-:Y:S02]  /*242b0*/  PRMT R5, R124, 0x7632, R5 ;  /* 0x000076327c057816 */ /* 0x010fe40000000005 */
[----:B------:R-:W-:-:S03]  /*242c0*/  LEA R4, P6, R0, R2, 0x1 ;  /* 0x0000000200047211 */ /* 0x000fc600078c08ff */
[----:B------:R2:W-:Y:S01]  /*242d0*/  @P5 STG.E.U16 desc[UR20][R8.64], R5 ;  /* 0x0000000508005986 */ /* 0x0005e2000c101514 */
[----:B-1----:R-:W-:-:S04]  /*242e0*/  LEA R6, P5, R11, R2, 0x1 ;  /* 0x000000020b067211 */ /* 0x002fc800078a08ff */
[-C--:B------:R-:W-:Y:S02]  /*242f0*/  LEA.HI.X.SX32 R7, R11, R3.reuse, 0x1, P5 ;  /* 0x000000030b077211 */ /* 0x080fe400028f0eff */
[----:B--2---:R-:W-:Y:S02]  /*24300*/  LEA.HI.X.SX32 R5, R0, R3, 0x1, P6 ;  /* 0x0000000300057211 */ /* 0x004fe400030f0eff */
[----:B------:R-:W-:Y:S02]  /*24310*/  F2FP.BF16.F32.PACK_AB R126, R127, R126 ;  /* 0x0000007e7f7e723e */ /* 0x000fe400000010ff */
[----:B------:R-:W-:Y:S02]  /*24320*/  F2FP.BF16.F32.PACK_AB R128, R129, R128 ;  /* 0x000000808180723e */ /* 0x000fe400000010ff */
[----:B------:R-:W-:Y:S01]  /*24330*/  F2FP.BF16.F32.PACK_AB R130, R131, R130 ;  /* 0x000000828382723e */ /* 0x000fe200000010ff */
[----:B------:R1:W-:Y:S02]  /*24340*/  @P4 STG.E.U16 desc[UR20][R4.64], R126 ;  /* 0x0000007e04004986 */ /* 0x0003e4000c101514 */
[----:B-1----:R-:W-:-:S02]  /*24350*/  PRMT R5, R128, 0x7632, R5 ;  /* 0x0000763280057816 */ /* 0x002fc40000000005 */
[----:B------:R-:W-:Y:S01]  /*24360*/  ISETP.LT.AND P0, PT, R13, UR7, !P1 ;  /* 0x000000070d007c0c */ /* 0x000fe2000cf01270 */
[----:B------:R-:W-:-:S04]  /*24370*/  VIADD R13, R11, UR5 ;  /* 0x000000050b0d7c36 */ /* 0x000fc80008000000 */
[----:B------:R-:W-:-:S04]  /*24380*/  VIADD R15, R13, UR5 ;  /* 0x000000050d0f7c36 */ /* 0x000fc80008000000 */
[----:B------:R-:W-:Y:S01]  /*24390*/  VIADD R16, R15, UR5 ;  /* 0x000000050f107c36 */ /* 0x000fe20008000000 */
[----:B------:R-:W-:-:S03]  /*243a0*/  LEA R10, P6, R13, R2, 0x1 ;  /* 0x000000020d0a7211 */ /* 0x000fc600078c08ff */
[----:B------:R-:W-:Y:S01]  /*243b0*/  VIADD R0, R16, UR5 ;  /* 0x0000000510007c36 */ /* 0x000fe20008000000 */
[-C--:B------:R-:W-:Y:S02]  /*243c0*/  LEA R12, P5, R15, R2.reuse, 0x1 ;  /* 0x000000020f0c7211 */ /* 0x080fe400078a08ff */
[-C--:B------:R-:W-:Y:S02]  /*243d0*/  LEA.HI.X.SX32 R11, R13, R3.reuse, 0x1, P6 ;  /* 0x000000030d0b7211 */ /* 0x080fe400030f0eff */
[C---:B------:R-:W-:Y:S02]  /*243e0*/  LEA R14, P6, R0.reuse, R2, 0x1 ;  /* 0x00000002000e7211 */ /* 0x040fe400078c08ff */
[-C--:B------:R-:W-:Y:S02]  /*243f0*/  LEA.HI.X.SX32 R13, R15, R3.reuse, 0x1, P5 ;  /* 0x000000030f0d7211 */ /* 0x080fe400028f0eff */
[----:B------:R-:W-:Y:S02]  /*24400*/  LEA.HI.X.SX32 R15, R0, R3, 0x1, P6 ;  /* 0x00000003000f7211 */ /* 0x000fe400030f0eff */
[----:B0-----:R-:W-:-:S02]  /*24410*/  ISETP.LT.AND P6, PT, R18, UR4, !P1 ;  /* 0x0000000412007c0c */ /* 0x001fc4000cfc1270 */
[----:B-----5:R-:W-:Y:S02]  /*24420*/  ISETP.LT.AND P1, PT, R17, UR6, !P1 ;  /* 0x0000000611007c0c */ /* 0x020fe4000cf21270 */
[----:B------:R-:W-:Y:S02]  /*24430*/  PRMT R0, R126, 0x7632, R0 ;  /* 0x000076327e007816 */ /* 0x000fe40000000000 */
[----:B------:R-:W-:-:S03]  /*24440*/  LEA R2, P5, R16, R2, 0x1 ;  /* 0x0000000210027211 */ /* 0x000fc600078a08ff */
[----:B------:R0:W-:Y:S01]  /*24450*/  @P3 STG.E.U16 desc[UR20][R6.64], R0 ;  /* 0x0000000006003986 */ /* 0x0001e2000c101514 */
[----:B------:R-:W-:-:S03]  /*24460*/  LEA.HI.X.SX32 R3, R16, R3, 0x1, P5 ;  /* 0x0000000310037211 */ /* 0x000fc600028f0eff */
[----:B------:R1:W-:Y:S04]  /*24470*/  @P0 STG.E.U16 desc[UR20][R10.64], R128 ;  /* 0x000000800a000986 */ /* 0x0003e8000c101514 */
[----:B------:R1:W-:Y:S01]  /*24480*/  @P6 STG.E.U16 desc[UR20][R12.64], R5 ;  /* 0x000000050c006986 */ /* 0x0003e2000c101514 */
[----:B0-----:R-:W-:-:S03]  /*24490*/  PRMT R7, R130, 0x7632, R7 ;  /* 0x0000763282077816 */ /* 0x001fc60000000007 */
[----:B------:R1:W-:Y:S04]  /*244a0*/  @P1 STG.E.U16 desc[UR20][R2.64], R130 ;  /* 0x0000008202001986 */ /* 0x0003e8000c101514 */
[----:B------:R1:W-:Y:S01]  /*244b0*/  @P2 STG.E.U16 desc[UR20][R14.64], R7 ;  /* 0x000000070e002986 */ /* 0x0003e2000c101514 */
[----:B------:R-:W-:Y:S06]  /*244c0*/  BAR.SYNC.DEFER_BLOCKING 0x0 ;  /* 0x0000000000007b1d */ /* 0x000fec0000010000 */
[----:B------:R-:W-:Y:S05]  /*244d0*/  BRA.U UP0, `(.L_x_14) ;  /* 0x0000000100a07547 */ /* 0x000fea000b800000 */
[----:B------:R-:W0:Y:S01]  /*244e0*/  S2UR UR5, SR_CgaCtaId ;  /* 0x00000000000579c3 */ /* 0x000e220000008800 */
[----:B------:R-:W-:Y:S01]  /*244f0*/  NOP ;  /* 0x0000000000007918 */ /* 0x000fe20000000000 */
[----:B------:R-:W-:Y:S01]  /*24500*/  UMOV UR4, 0x50 ;  /* 0x0000005000047882 */ /* 0x000fe20000000000 */
[----:B------:R-:W-:Y:S02]  /*24510*/  IMAD.U32 R0, RZ, RZ, UR8 ;  /* 0x00000008ff007e24 */ /* 0x000fe4000f8e00ff */
[----:B-1----:R-:W-:Y:S02]  /*24520*/  IMAD.MOV.U32 R3, RZ, RZ, 0xff ;  /* 0x000000ffff037424 */ /* 0x002fe400078e00ff */
[----:B------:R-:W-:Y:S01]  /*24530*/  IMAD.MOV.U32 R7, RZ, RZ, 0x1 ;  /* 0x00000001ff077424 */ /* 0x000fe200078e00ff */
[----:B------:R-:W-:-:S04]  /*24540*/  LOP3.LUT R0, R0, 0xffff, RZ, 0xc0, !PT ;  /* 0x0000ffff00007812 */ /* 0x000fc800078ec0ff */
[----:B------:R-:W-:-:S05]  /*24550*/  SHF.R.U32.HI R0, RZ, 0x5, R0 ;  /* 0x00000005ff007819 */ /* 0x000fca0000011600 */
[----:B------:R-:W-:Y:S01]  /*24560*/  VIADD R2, R0, 0x10 ;  /* 0x0000001000027836 */ /* 0x000fe20000000000 */
[----:B------:R-:W-:Y:S01]  /*24570*/  SHF.L.U32 R0, R3, R0, RZ ;  /* 0x0000000003007219 */ /* 0x000fe200000006ff */
[----:B0-----:R-:W-:-:S03]  /*24580*/  ULEA UR6, UR5, UR4, 0x18 ;  /* 0x0000000405067291 */ /* 0x001fc6000f8ec0ff */
[----:B------:R-:W-:-:S04]  /*24590*/  SHF.L.U32 R3, R7, R2, RZ ;  /* 0x0000000207037219 */ /* 0x000fc800000006ff */
[----:B------:R-:W-:Y:S02]  /*245a0*/  LOP3.LUT R0, R3, R0, RZ, 0xfc, !PT ;  /* 0x0000000003007212 */ /* 0x000fe400078efcff */
[----:B------:R-:W0:Y:S02]  /*245b0*/  LDS R5, [UR6] ;  /* 0x00000006ff057984 */ /* 0x000e240008000800 */
[C---:B------:R-:W-:Y:S02]  /*245c0*/  LOP3.LUT R2, R0.reuse, 0xffff, RZ, 0xc0, !PT ;  /* 0x0000ffff00027812 */ /* 0x040fe400078ec0ff */
[----:B0-----:R-:W-:-:S04]  /*245d0*/  LOP3.LUT R3, R0, 0xffff, R5, 0x80, !PT ;  /* 0x0000ffff00037812 */ /* 0x001fc800078e8005 */
[----:B------:R-:W-:-:S13]  /*245e0*/  ISETP.NE.AND P0, PT, R3, R2, PT ;  /* 0x000000020300720c */ /* 0x000fda0003f05270 */
[----:B------:R-:W-:Y:S05]  /*245f0*/  @P0 BRA `(.L_x_15) ;  /* 0x0000000000500947 */ /* 0x000fea0003800000 */
[----:B------:R-:W-:Y:S02]  /*24600*/  SHF.R.U32.HI R5, RZ, 0x10, R5 ;  /* 0x00000010ff057819 */ /* 0x000fe40000011605 */
[----:B------:R-:W-:-:S04]  /*24610*/  SHF.R.U32.HI R2, RZ, 0x10, R0 ;  /* 0x00000010ff027819 */ /* 0x000fc80000011600 */
[----:B------:R-:W-:-:S04]  /*24620*/  LOP3.LUT R5, R5, R2, RZ, 0xc0, !PT ;  /* 0x0000000205057212 */ /* 0x000fc800078ec0ff */
[----:B------:R-:W-:-:S13]  /*24630*/  ISETP.NE.AND P0, PT, R5, R2, PT ;  /* 0x000000020500720c */ /* 0x000fda0003f05270 */
[----:B------:R-:W-:Y:S05]  /*24640*/  @P0 BRA `(.L_x_16) ;  /* 0x0000000000300947 */ /* 0x000fea0003800000 */
[----:B------:R-:W-:Y:S01]  /*24650*/  R2UR UR4, R0 ;  /* 0x00000000000472ca */ /* 0x000fe200000e0000 */
[----:B------:R-:W-:Y:S01]  /*24660*/  VOTEU.ANY UR5, UPT, PT ;  /* 0x0000000000057886 */ /* 0x000fe200038e0100 */
[----:B------:R-:W0:Y:S01]  /*24670*/  S2R R0, SR_LANEID ;  /* 0x0000000000007919 */ /* 0x000e220000000000 */
[----:B------:R-:W-:-:S10]  /*24680*/  UFLO.U32 UR5, UR5 ;  /* 0x00000005000572bd */ /* 0x000fd400080e0000 */
[----:B------:R-:W-:-:S06]  /*24690*/  ULOP3.LUT UR4, URZ, UR4, URZ, 0x33, !UPT ;  /* 0x00000004ff047292 */ /* 0x000fcc000f8e33ff */
[----:B------:R-:W-:-:S04]  /*246a0*/  IMAD.U32 R2, RZ, RZ, UR4 ;  /* 0x00000004ff027e24 */ /* 0x000fc8000f8e00ff */
[----:B------:R-:W1:Y:S02]  /*246b0*/  REDUX UR7, R2 ;  /* 0x00000000020773c4 */ /* 0x000e640000000000 */
[----:B------:R2:W-:Y:S01]  /*246c0*/  UTCATOMSWS.AND URZ, UR4 ;  /* 0x0000000400ff79e3 */ /* 0x0005e20008000000 */
[----:B0-----:R-:W-:Y:S01]  /*246d0*/  ISETP.EQ.U32.AND P0, PT, R0, UR5, PT ;  /* 0x0000000500007c0c */ /* 0x001fe2000bf02070 */
[----:B-1----:R-:W-:-:S12]  /*246e0*/  IMAD.U32 R0, RZ, RZ, UR7 ;  /* 0x00000007ff007e24 */ /* 0x002fd8000f8e00ff */
[----:B------:R2:W-:Y:S01]  /*246f0*/  @P0 ATOMS.AND RZ, [UR6], R0 ;  /* 0x00000000ffff098c */ /* 0x0005e2000a800006 */
[----:B------:R-:W-:Y:S05]  /*24700*/  BRA `(.L_x_14) ;  /* 0x0000000000147947 */ /* 0x000fea0003800000 */
.L_x_16:
[----:B------:R-:W-:-:S07]  /*24710*/  MOV R2, 0x24730 ;  /* 0x0002473000027802 */ /* 0x000fce0000000f00 */
[----:B------:R-:W-:Y:S05]  /*24720*/  CALL.REL.NOINC `($__internal_0_$__cuda_sm10x_tcgen05_guardrail_trap_col_being_dealloced_not_returned_by_alloc) ;  /* 0x00000000002c7944 */ /* 0x000fea0003c00000 */
[----:B------:R-:W-:Y:S05]  /*24730*/  BRA `(.L_x_14) ;  /* 0x0000000000087947 */ /* 0x000fea0003800000 */
.L_x_15:
[----:B------:R-:W-:-:S07]  /*24740*/  MOV R2, 0x24760 ;  /* 0x0002476000027802 */ /* 0x000fce0000000f00 */
[----:B------:R-:W-:Y:S05]  /*24750*/  CALL.REL.NOINC `($__internal_2_$__cuda_sm10x_tcgen05_guardrail_trap_unallocated_columns_being_dealloced) ;  /* 0x0000000000387944 */ /* 0x000fea0003c00000 */
.L_x_14:
[----:B------:R-:W-:Y:S01]  /*24760*/  NOP ;  /* 0x0000000000007918 */ /* 0x000fe20000000000 */
[----:B--2---:R-:W-:Y:S05]  /*24770*/  EXIT ;  /* 0x000000000000794d */ /* 0x004fea0003800000 */
.L_x_9:
[----:B------:R-:W0:Y:S02]  /*24780*/  SYNCS.PHASECHK.TRANS64.TRYWAIT P3, [UR6], R5 ;  /* 0x00000005ff0075a7 */ /* 0x000e240008061106 */
[----:B0-----:R-:W-:Y:S05]  /*24790*/  @!P3 BRA `(.L_x_9) ;  /* 0xfffffffc00f8b947 */ /* 0x001fea000383ffff */
[----:B------:R-:W-:Y:S05]  /*247a0*/  BRA `(.L_x_17) ;  /* 0xffffff5c00687947 */ /* 0x000fea000383ffff */
.L_x_13:
[----:B------:R-:W0:Y:S02]  /*247b0*/  SYNCS.PHASECHK.TRANS64.TRYWAIT P4, [UR6], R8 ;  /* 0x00000008ff0075a7 */ /* 0x000e240008081106 */
[----:B0-----:R-:W-:Y:S05]  /*247c0*/  @!P4 BRA `(.L_x_13) ;  /* 0xfffffffc00f8c947 */ /* 0x001fea000383ffff */
[----:B------:R-:W-:Y:S05]  /*247d0*/  BRA `(.L_x_12) ;  /* 0xffffffbc008c7947 */ /* 0x000fea000383ffff */
        .weak           $__internal_0_$__cuda_sm10x_tcgen05_guardrail_trap_col_being_dealloced_not_returned_by_alloc
        .type           $__internal_0_$__cuda_sm10x_tcgen05_guardrail_trap_col_being_dealloced_not_returned_by_alloc,@function
        .size           $__internal_0_$__cuda_sm10x_tcgen05_guardrail_trap_col_being_dealloced_not_returned_by_alloc,($__internal_1_$__cuda_sm10x_tcgen05_guardrail_trap_phase_invalid_during_alloc - $__internal_0_$__cuda_sm10x_tcgen05_guardrail_trap_col_being_dealloced_not_returned_by_alloc)
$__internal_0_$__cuda_sm10x_tcgen05_guardrail_trap_col_being_dealloced_not_returned_by_alloc:
[----:B------:R-:W-:Y:S05]  /*247e0*/  BPT.TRAP 0x1 ;  /* 0x000000040000795c */ /* 0x000fea0000300000 */
[----:B------:R-:W-:-:S04]  /*247f0*/  IMAD.MOV.U32 R3, RZ, RZ, 0x0 ;  /* 0x00000000ff037424 */ /* 0x000fc800078e00ff */
[----:B------:R-:W-:Y:S05]  /*24800*/  RET.REL.NODEC R2 `(matmul_kernel) ;  /* 0xfffffdb402fc7950 */ /* 0x000fea0003c3ffff */
        .weak           $__internal_1_$__cuda_sm10x_tcgen05_guardrail_trap_phase_invalid_during_alloc
        .type           $__internal_1_$__cuda_sm10x_tcgen05_guardrail_trap_phase_invalid_during_alloc,@function
        .size           $__internal_1_$__cuda_sm10x_tcgen05_guardrail_trap_phase_invalid_during_alloc,($__internal_2_$__cuda_sm10x_tcgen05_guardrail_trap_unallocated_columns_being_dealloced - $__internal_1_$__cuda_sm10x_tcgen05_guardrail_trap_phase_invalid_during_alloc)
$__internal_1_$__cuda_sm10x_tcgen05_guardrail_trap_phase_invalid_during_alloc:
[----:B------:R-:W-:Y:S05]  /*24810*/  BPT.TRAP 0x1 ;  /* 0x000000040000795c */ /* 0x000fea0000300000 */
[----:B------:R-:W-:-:S04]  /*24820*/  IMAD.MOV.U32 R3, RZ, RZ, 0x0 ;  /* 0x00000000ff037424 */ /* 0x000fc800078e00ff */
[----:B------:R-:W-:Y:S05]  /*24830*/  RET.REL.NODEC R2 `(matmul_kernel) ;  /* 0xfffffdb402f07950 */ /* 0x000fea0003c3ffff */
        .weak           $__internal_2_$__cuda_sm10x_tcgen05_guardrail_trap_unallocated_columns_being_dealloced
        .type           $__internal_2_$__cuda_sm10x_tcgen05_guardrail_trap_unallocated_columns_being_dealloced,@function
        .size           $__internal_2_$__cuda_sm10x_tcgen05_guardrail_trap_unallocated_columns_being_dealloced,(.L_x_21 - $__internal_2_$__cuda_sm10x_tcgen05_guardrail_trap_unallocated_columns_being_dealloced)
$__internal_2_$__cuda_sm10x_tcgen05_guardrail_trap_unallocated_columns_being_dealloced:
[----:B------:R-:W-:Y:S05]  /*24840*/  BPT.TRAP 0x1 ;  /* 0x000000040000795c */ /* 0x000fea0000300000 */
[----:B------:R-:W-:-:S04]  /*24850*/  IMAD.MOV.U32 R3, RZ, RZ, 0x0 ;  /* 0x00000000ff037424 */ /* 0x000fc800078e00ff */
[----:B------:R-:W-:Y:S05]  /*24860*/  RET.REL.NODEC R2 `(matmul_kernel) ;  /* 0xfffffdb402e47950 */ /* 0x000fea0003c3ffff */
.L_x_18:
[----:B------:R-:W-:-:S00]  /*24870*/  BRA `(.L_x_18) ;  /* 0xfffffffc00fc7947 */ /* 0x000fc0000383ffff */
[----:B------:R-:W-:-:S00]  /*24880*/  NOP ;  /* 0x0000000000007918 */ /* 0x000fc00000000000 */
[----:B------:R-:W-:-:S00]  /*24890*/  NOP ;  /* 0x0000000000007918 */ /* 0x000fc00000000000 */
[----:B------:R-:W-:-:S00]  /*248a0*/  NOP ;  /* 0x0000000000007918 */ /* 0x000fc00000000000 */
[----:B------:R-:W-:-:S00]  /*248b0*/  NOP ;  /* 0x0000000000007918 */ /* 0x000fc00000000000 */
[----:B------:R-:W-:-:S00]  /*248c0*/  NOP ;  /* 0x0000000000007918 */ /* 0x000fc00000000000 */
[----:B------:R-:W-:-:S00]  /*248d0*/  NOP ;  /* 0x0000000000007918 */ /* 0x000fc00000000000 */
[----:B------:R-:W-:-:S00]  /*248e0*/  NOP ;  /* 0x0000000000007918 */ /* 0x000fc00000000000 */
[----:B------:R-:W-:-:S00]  /*248f0*/  NOP ;  /* 0x0000000000007918 */ /* 0x000fc00000000000 */
.L_x_21:


//--------------------- .nv.shared.matmul_kernel  --------------------------
	.section	.nv.shared.matmul_kernel,"aw",@nobits
	.sectionflags	@""
	.align	16
	.zero		1024


//--------------------- .nv.shared.reserved.0     --------------------------
	.section	.nv.shared.reserved.0,"aw",@nobits
	.align	8
	.weak		__nv_reservedSMEM_offset_0_alias
	.size		__nv_reservedSMEM_offset_0_alias, 0, 64
	.other		__nv_reservedSMEM_offset_0_alias,@"STO_CUDA_RESERVED_SHARED STV_DEFAULT"
__nv_reservedSMEM_offset_0_alias:
	.zero		0
.nv.shared.reserved.0:
	.zero		64
	.weak		__nv_reservedSMEM_allocation_phase
	.type		__nv_reservedSMEM_allocation_phase,@object
	.size		__nv_reservedSMEM_allocation_phase,(.L_0 - __nv_reservedSMEM_allocation_phase)
__nv_reservedSMEM_allocation_phase:
	.zero		1
.L_0:
	.zero		7
	.weak		__nv_reservedSMEM_devtool_atexit_pc
	.type		__nv_reservedSMEM_devtool_atexit_pc,@object
	.size		__nv_reservedSMEM_devtool_atexit_pc,(__nv_reservedSMEM_allocation_mask - __nv_reservedSMEM_devtool_atexit_pc)
__nv_reservedSMEM_devtool_atexit_pc:
	.zero		8
	.weak		__nv_reservedSMEM_allocation_mask
	.type		__nv_reservedSMEM_allocation_mask,@object
	.size		__nv_reservedSMEM_allocation_mask,(.L_2 - __nv_reservedSMEM_allocation_mask)
__nv_reservedSMEM_allocation_mask:
	.zero		4
.L_2:


//--------------------- .nv.constant0.matmul_kernel --------------------------
	.section	.nv.constant0.matmul_kernel,"a",@progbits
	.sectionflags	@""
	.align	4
.nv.constant0.matmul_kernel:
	.zero		976


//--------------------- SYMBOLS --------------------------

	.type		.nv.reservedSmem.offset0,@object
	.size		.nv.reservedSmem.offset0,0x4
	.type		.nv.reservedSmem.cap,@object
	.size		.nv.reservedSmem.cap,0x4
